def attn_fwd(
    Q,
    K,
    V,
    Out,
    Lse,
    sm_scale,
    stride_qz,
    stride_qh,
    stride_qm,
    stride_qk,
    stride_kz,
    stride_kh,
    stride_kn,
    stride_kk,
    stride_vz,
    stride_vh,
    stride_vn,
    stride_vk,
    stride_oz,
    stride_oh,
    stride_om,
    stride_ok,
    seqlen_q,
    seqlen_k,
    BLOCK_M: tl.constexpr,
    BLOCK_N: tl.constexpr,
    HEAD_DIM: tl.constexpr,
    CAUSAL: tl.constexpr,
):
    start_m = tl.program_id(0)
    off_hz = tl.program_id(1)
    q_off = off_hz * stride_qh
    k_off = off_hz * stride_kh
    v_off = off_hz * stride_vh
    offs_m = start_m * BLOCK_M + tl.arange(0, BLOCK_M)
    offs_d = tl.arange(0, HEAD_DIM)
    offs_n = tl.arange(0, BLOCK_N)
    q_ptrs = Q + q_off + offs_m[:, None] * stride_qm + offs_d[None, :] * stride_qk
    k_ptrs = K + k_off + offs_d[:, None] * stride_kk + offs_n[None, :] * stride_kn
    v_ptrs = V + v_off + offs_n[:, None] * stride_vn + offs_d[None, :] * stride_vk
    m_i = tl.full([BLOCK_M], float("-inf"), dtype=tl.float32)
    l_i = tl.zeros([BLOCK_M], dtype=tl.float32) + 1.0
    acc = tl.zeros([BLOCK_M, HEAD_DIM], dtype=tl.float32)
    q = tl.load(q_ptrs)
    acc, l_i, m_i = _attn_fwd_inner(
        acc,
        l_i,
        m_i,
        q,
        k_ptrs,
        v_ptrs,
        sm_scale,
        stride_kn,
        stride_vn,
        start_m,
        seqlen_k,
        BLOCK_M,
        BLOCK_N,
        HEAD_DIM,
        CAUSAL,
    )
    acc = acc / l_i[:, None]
    lse = m_i + tl.math.log2(l_i) / 1.4426950408889634
    o_ptrs = (
        Out
        + off_hz * stride_oh
        + offs_m[:, None] * stride_om
        + offs_d[None, :] * stride_ok
    )
    tl.store(o_ptrs, acc.to(Out.dtype.element_ty))
    tl.store(Lse + off_hz * seqlen_q + offs_m, lse)

# config = {"BLOCK_M": 128, "BLOCK_N": 128, "HEAD_DIM": 128, "arch": "sm_100", "causal": true, "dtype": "fp8e4m3", "num_stages": 2, "num_warps": 4}
# arch = sm_100


// ===== COMPILED SASS (sm_100a) =====

	.target	sm_100a

	.elftype	@"ET_EXEC"


//--------------------- .note.nv.tkinfo           --------------------------
	.section	.note.nv.tkinfo,"",@"SHT_NOTE"
	.sectionflags	@"SHF_NOTE_NV_TKINFO"
	.tkinfo
        /*0018*/ 	.word	0x00000081
        /*0030*/ 	.string	""
        /*0030*/ 	.string	"ptxas-blackwell"
        /*0030*/ 	.string	"Cuda compilation tools, release 12.9, V12.9.86"
        /*0030*/ 	.string	"Build cuda_12.9.r12.9/compiler.36037853_0"
        /*0030*/ 	.string	"-v  -suppress-debug-info  -lineinfo  -arch sm_100a "



//--------------------- .note.nv.cuver            --------------------------
	.section	.note.nv.cuver,"",@"SHT_NOTE"
	.sectionflags	@"SHF_NOTE_NV_CUVER"
        /*0018*/ 	.short	0x0001
        /*001a*/ 	.short	0x0064
        /*001c*/ 	.short	0x0001
        /*001e*/ 	.short	0x0000
        /*0020*/ 	.short	0x0001
        /*0022*/ 	.short	0x0000


//--------------------- .nv.info                  --------------------------
	.section	.nv.info,"",@"SHT_CUDA_INFO"
	.align	4


	//----- nvinfo : EIATTR_REGCOUNT
	.align		4
        /*0000*/ 	.byte	0x04, 0x2f
        /*0002*/ 	.short	(.L_5 - .L_4)
	.align		4
.L_4:
        /*0004*/ 	.word	index@(attn_fwd)
        /*0008*/ 	.word	0x000000ff


	//----- nvinfo : EIATTR_FRAME_SIZE
	.align		4
.L_5:
        /*000c*/ 	.byte	0x04, 0x11
        /*000e*/ 	.short	(.L_7 - .L_6)
	.align		4
.L_6:
        /*0010*/ 	.word	index@($__internal_2_$__cuda_sm10x_tcgen05_guardrail_trap_unallocated_columns_being_dealloced)
        /*0014*/ 	.word	0x00000980


	//----- nvinfo : EIATTR_FRAME_SIZE
	.align		4
.L_7:
        /*0018*/ 	.byte	0x04, 0x11
        /*001a*/ 	.short	(.L_9 - .L_8)
	.align		4
.L_8:
        /*001c*/ 	.word	index@($__internal_1_$__cuda_sm10x_tcgen05_guardrail_trap_phase_invalid_during_alloc)
        /*0020*/ 	.word	0x00000980


	//----- nvinfo : EIATTR_FRAME_SIZE
	.align		4
.L_9:
        /*0024*/ 	.byte	0x04, 0x11
        /*0026*/ 	.short	(.L_11 - .L_10)
	.align		4
.L_10:
        /*0028*/ 	.word	index@($__internal_0_$__cuda_sm10x_tcgen05_guardrail_trap_col_being_dealloced_not_returned_by_alloc)
        /*002c*/ 	.word	0x00000980


	//----- nvinfo : EIATTR_FRAME_SIZE
	.align		4
.L_11:
        /*0030*/ 	.byte	0x04, 0x11
        /*0032*/ 	.short	(.L_13 - .L_12)
	.align		4
.L_12:
        /*0034*/ 	.word	index@(attn_fwd)
        /*0038*/ 	.word	0x00000980


	//----- nvinfo : EIATTR_MIN_STACK_SIZE
	.align		4
.L_13:
        /*003c*/ 	.byte	0x04, 0x12
        /*003e*/ 	.short	(.L_15 - .L_14)
	.align		4
.L_14:
        /*0040*/ 	.word	index@(attn_fwd)
        /*0044*/ 	.word	0x00000980
.L_15:


//--------------------- .nv.info.attn_fwd         --------------------------
	.section	.nv.info.attn_fwd,"",@"SHT_CUDA_INFO"
	.sectionflags	@""
	.align	4


	//----- nvinfo : EIATTR_CUDA_API_VERSION
	.align		4
        /*0000*/ 	.byte	0x04, 0x37
        /*0002*/ 	.short	(.L_17 - .L_16)
.L_16:
        /*0004*/ 	.word	0x00000081


	//----- nvinfo : EIATTR_KPARAM_INFO
	.align		4
.L_17:
        /*0008*/ 	.byte	0x04, 0x17
        /*000a*/ 	.short	(.L_19 - .L_18)
.L_18:
        /*000c*/ 	.word	0x00000000
        /*0010*/ 	.short	0x0019
        /*0012*/ 	.short	0x0080
        /*0014*/ 	.byte	0x00, 0xf4, 0x21, 0x00


	//----- nvinfo : EIATTR_KPARAM_INFO
	.align		4
.L_19:
        /*0018*/ 	.byte	0x04, 0x17
        /*001a*/ 	.short	(.L_21 - .L_20)
.L_20:
        /*001c*/ 	.word	0x00000000
        /*0020*/ 	.short	0x0018
        /*0022*/ 	.short	0x0078
        /*0024*/ 	.byte	0x00, 0xf4, 0x21, 0x00


	//----- nvinfo : EIATTR_KPARAM_INFO
	.align		4
.L_21:
        /*0028*/ 	.byte	0x04, 0x17
        /*002a*/ 	.short	(.L_23 - .L_22)
.L_22:
        /*002c*/ 	.word	0x00000000
        /*0030*/ 	.short	0x0017
        /*0032*/ 	.short	0x0070
        /*0034*/ 	.byte	0x00, 0xf0, 0x11, 0x00


	//----- nvinfo : EIATTR_KPARAM_INFO
	.align		4
.L_23:
        /*0038*/ 	.byte	0x04, 0x17
        /*003a*/ 	.short	(.L_25 - .L_24)
.L_24:
        /*003c*/ 	.word	0x00000000
        /*0040*/ 	.short	0x0016
        /*0042*/ 	.short	0x006c
        /*0044*/ 	.byte	0x00, 0xf0, 0x11, 0x00


	//----- nvinfo : EIATTR_KPARAM_INFO
	.align		4
.L_25:
        /*0048*/ 	.byte	0x04, 0x17
        /*004a*/ 	.short	(.L_27 - .L_26)
.L_26:
        /*004c*/ 	.word	0x00000000
        /*0050*/ 	.short	0x0015
        /*0052*/ 	.short	0x0068
        /*0054*/ 	.byte	0x00, 0xf0, 0x11, 0x00


	//----- nvinfo : EIATTR_KPARAM_INFO
	.align		4
.L_27:
        /*0058*/ 	.byte	0x04, 0x17
        /*005a*/ 	.short	(.L_29 - .L_28)
.L_28:
        /*005c*/ 	.word	0x00000000
        /*0060*/ 	.short	0x0014
        /*0062*/ 	.short	0x0064
        /*0064*/ 	.byte	0x00, 0xf0, 0x11, 0x00


	//----- nvinfo : EIATTR_KPARAM_INFO
	.align		4
.L_29:
        /*0068*/ 	.byte	0x04, 0x17
        /*006a*/ 	.short	(.L_31 - .L_30)
.L_30:
        /*006c*/ 	.word	0x00000000
        /*0070*/ 	.short	0x0013
        /*0072*/ 	.short	0x0060
        /*0074*/ 	.byte	0x00, 0xf0, 0x11, 0x00


	//----- nvinfo : EIATTR_KPARAM_INFO
	.align		4
.L_31:
        /*0078*/ 	.byte	0x04, 0x17
        /*007a*/ 	.short	(.L_33 - .L_32)
.L_32:
        /*007c*/ 	.word	0x00000000
        /*0080*/ 	.short	0x0012
        /*0082*/ 	.short	0x005c
        /*0084*/ 	.byte	0x00, 0xf0, 0x11, 0x00


	//----- nvinfo : EIATTR_KPARAM_INFO
	.align		4
.L_33:
        /*0088*/ 	.byte	0x04, 0x17
        /*008a*/ 	.short	(.L_35 - .L_34)
.L_34:
        /*008c*/ 	.word	0x00000000
        /*0090*/ 	.short	0x0011
        /*0092*/ 	.short	0x0058
        /*0094*/ 	.byte	0x00, 0xf0, 0x11, 0x00


	//----- nvinfo : EIATTR_KPARAM_INFO
	.align		4
.L_35:
        /*0098*/ 	.byte	0x04, 0x17
        /*009a*/ 	.short	(.L_37 - .L_36)
.L_36:
        /*009c*/ 	.word	0x00000000
        /*00a0*/ 	.short	0x0010
        /*00a2*/ 	.short	0x0054
        /*00a4*/ 	.byte	0x00, 0xf0, 0x11, 0x00


	//----- nvinfo : EIATTR_KPARAM_INFO
	.align		4
.L_37:
        /*00a8*/ 	.byte	0x04, 0x17
        /*00aa*/ 	.short	(.L_39 - .L_38)
.L_38:
        /*00ac*/ 	.word	0x00000000
        /*00b0*/ 	.short	0x000f
        /*00b2*/ 	.short	0x0050
        /*00b4*/ 	.byte	0x00, 0xf0, 0x11, 0x00


	//----- nvinfo : EIATTR_KPARAM_INFO
	.align		4
.L_39:
        /*00b8*/ 	.byte	0x04, 0x17
        /*00ba*/ 	.short	(.L_41 - .L_40)
.L_40:
        /*00bc*/ 	.word	0x00000000
        /*00c0*/ 	.short	0x000e
        /*00c2*/ 	.short	0x004c
        /*00c4*/ 	.byte	0x00, 0xf0, 0x11, 0x00


	//----- nvinfo : EIATTR_KPARAM_INFO
	.align		4
.L_41:
        /*00c8*/ 	.byte	0x04, 0x17
        /*00ca*/ 	.short	(.L_43 - .L_42)
.L_42:
        /*00cc*/ 	.word	0x00000000
        /*00d0*/ 	.short	0x000d
        /*00d2*/ 	.short	0x0048
        /*00d4*/ 	.byte	0x00, 0xf0, 0x11, 0x00


	//----- nvinfo : EIATTR_KPARAM_INFO
	.align		4
.L_43:
        /*00d8*/ 	.byte	0x04, 0x17
        /*00da*/ 	.short	(.L_45 - .L_44)
.L_44:
        /*00dc*/ 	.word	0x00000000
        /*00e0*/ 	.short	0x000c
        /*00e2*/ 	.short	0x0044
        /*00e4*/ 	.byte	0x00, 0xf0, 0x11, 0x00


	//----- nvinfo : EIATTR_KPARAM_INFO
	.align		4
.L_45:
        /*00e8*/ 	.byte	0x04, 0x17
        /*00ea*/ 	.short	(.L_47 - .L_46)
.L_46:
        /*00ec*/ 	.word	0x00000000
        /*00f0*/ 	.short	0x000b
        /*00f2*/ 	.short	0x0040
        /*00f4*/ 	.byte	0x00, 0xf0, 0x11, 0x00


	//----- nvinfo : EIATTR_KPARAM_INFO
	.align		4
.L_47:
        /*00f8*/ 	.byte	0x04, 0x17
        /*00fa*/ 	.short	(.L_49 - .L_48)
.L_48:
        /*00fc*/ 	.word	0x00000000
        /*0100*/ 	.short	0x000a
        /*0102*/ 	.short	0x003c
        /*0104*/ 	.byte	0x00, 0xf0, 0x11, 0x00


	//----- nvinfo : EIATTR_KPARAM_INFO
	.align		4
.L_49:
        /*0108*/ 	.byte	0x04, 0x17
        /*010a*/ 	.short	(.L_51 - .L_50)
.L_50:
        /*010c*/ 	.word	0x00000000
        /*0110*/ 	.short	0x0009
        /*0112*/ 	.short	0x0038
        /*0114*/ 	.byte	0x00, 0xf0, 0x11, 0x00


	//----- nvinfo : EIATTR_KPARAM_INFO
	.align		4
.L_51:
        /*0118*/ 	.byte	0x04, 0x17
        /*011a*/ 	.short	(.L_53 - .L_52)
.L_52:
        /*011c*/ 	.word	0x00000000
        /*0120*/ 	.short	0x0008
        /*0122*/ 	.short	0x0034
        /*0124*/ 	.byte	0x00, 0xf0, 0x11, 0x00


	//----- nvinfo : EIATTR_KPARAM_INFO
	.align		4
.L_53:
        /*0128*/ 	.byte	0x04, 0x17
        /*012a*/ 	.short	(.L_55 - .L_54)
.L_54:
        /*012c*/ 	.word	0x00000000
        /*0130*/ 	.short	0x0007
        /*0132*/ 	.short	0x0030
        /*0134*/ 	.byte	0x00, 0xf0, 0x11, 0x00


	//----- nvinfo : EIATTR_KPARAM_INFO
	.align		4
.L_55:
        /*0138*/ 	.byte	0x04, 0x17
        /*013a*/ 	.short	(.L_57 - .L_56)
.L_56:
        /*013c*/ 	.word	0x00000000
        /*0140*/ 	.short	0x0006
        /*0142*/ 	.short	0x002c
        /*0144*/ 	.byte	0x00, 0xf0, 0x11, 0x00


	//----- nvinfo : EIATTR_KPARAM_INFO
	.align		4
.L_57:
        /*0148*/ 	.byte	0x04, 0x17
        /*014a*/ 	.short	(.L_59 - .L_58)
.L_58:
        /*014c*/ 	.word	0x00000000
        /*0150*/ 	.short	0x0005
        /*0152*/ 	.short	0x0028
        /*0154*/ 	.byte	0x00, 0xf0, 0x11, 0x00


	//----- nvinfo : EIATTR_KPARAM_INFO
	.align		4
.L_59:
        /*0158*/ 	.byte	0x04, 0x17
        /*015a*/ 	.short	(.L_61 - .L_60)
.L_60:
        /*015c*/ 	.word	0x00000000
        /*0160*/ 	.short	0x0004
        /*0162*/ 	.short	0x0020
        /*0164*/ 	.byte	0x00, 0xf4, 0x21, 0x00


	//----- nvinfo : EIATTR_KPARAM_INFO
	.align		4
.L_61:
        /*0168*/ 	.byte	0x04, 0x17
        /*016a*/ 	.short	(.L_63 - .L_62)
.L_62:
        /*016c*/ 	.word	0x00000000
        /*0170*/ 	.short	0x0003
        /*0172*/ 	.short	0x0018
        /*0174*/ 	.byte	0x00, 0xf4, 0x21, 0x00


	//----- nvinfo : EIATTR_KPARAM_INFO
	.align		4
.L_63:
        /*0178*/ 	.byte	0x04, 0x17
        /*017a*/ 	.short	(.L_65 - .L_64)
.L_64:
        /*017c*/ 	.word	0x00000000
        /*0180*/ 	.short	0x0002
        /*0182*/ 	.short	0x0010
        /*0184*/ 	.byte	0x00, 0xf4, 0x21, 0x00


	//----- nvinfo : EIATTR_KPARAM_INFO
	.align		4
.L_65:
        /*0188*/ 	.byte	0x04, 0x17
        /*018a*/ 	.short	(.L_67 - .L_66)
.L_66:
        /*018c*/ 	.word	0x00000000
        /*0190*/ 	.short	0x0001
        /*0192*/ 	.short	0x0008
        /*0194*/ 	.byte	0x00, 0xf4, 0x21, 0x00


	//----- nvinfo : EIATTR_KPARAM_INFO
	.align		4
.L_67:
        /*0198*/ 	.byte	0x04, 0x17
        /*019a*/ 	.short	(.L_69 - .L_68)
.L_68:
        /*019c*/ 	.word	0x00000000
        /*01a0*/ 	.short	0x0000
        /*01a2*/ 	.short	0x0000
        /*01a4*/ 	.byte	0x00, 0xf4, 0x21, 0x00


	//----- nvinfo : EIATTR_AT_ENTRY_FRAGMENTS
	.align		4
.L_69:
        /*01a8*/ 	.byte	0x04, 0x4f
        /*01aa*/ 	.short	(.L_71 - .L_70)


	//   ....[0]....
.L_70:
        /*01ac*/ 	.word	0x00000004


	//----- nvinfo : EIATTR_RESERVED_SMEM_USED
	.align		4
.L_71:
        /*01b0*/ 	.byte	0x01, 0x41
	.zero		2


	//----- nvinfo : EIATTR_SPARSE_MMA_MASK
	.align		4
        /*01b4*/ 	.byte	0x03, 0x50
        /*01b6*/ 	.short	0x0000


	//----- nvinfo : EIATTR_TCGEN05_1CTA_USED
	.align		4
        /*01b8*/ 	.byte	0x01, 0x51
	.zero		2


	//----- nvinfo : EIATTR_MAXREG_COUNT
	.align		4
        /*01bc*/ 	.byte	0x03, 0x1b
        /*01be*/ 	.short	0x00ff


	//----- nvinfo : EIATTR_NUM_BARRIERS
	.align		4
        /*01c0*/ 	.byte	0x02, 0x4c
        /*01c2*/ 	.byte	0x01
	.zero		1


	//----- nvinfo : EIATTR_ANNOTATIONS
	.align		4
        /*01c4*/ 	.byte	0x04, 0x55
        /*01c6*/ 	.short	(.L_73 - .L_72)


	//   ....[0]....
.L_72:
        /*01c8*/ 	.word	0x00000001
        /*01cc*/ 	.byte	0x80, 0x31, 0x00, 0x00, 0x01, 0x00, 0x00, 0x00, 0xa0, 0x32, 0x00, 0x00, 0x01, 0x00, 0x00, 0x00
        /* <DEDUP_REMOVED lines=352> */
        /*17dc*/ 	.byte	0x60, 0xe4, 0x01, 0x00, 0x01, 0x00, 0x00, 0x00, 0x80, 0xe4, 0x01, 0x00


	//----- nvinfo : EIATTR_INT_WARP_WIDE_INSTR_OFFSETS
	.align		4
.L_73:
        /*17e8*/ 	.byte	0x04, 0x31
        /*17ea*/ 	.short	(.L_75 - .L_74)


	//   ....[0]....
.L_74:
        /*17ec*/ 	.word	0x00002840


	//   ....[1]....
        /*17f0*/ 	.word	0x00002850


	//   ....[2]....
        /*17f4*/ 	.word	0x00004440


	//   ....[3]....
        /*17f8*/ 	.word	0x000072a0


	//   ....[4]....
        /*17fc*/ 	.word	0x00014310


	//   ....[5]....
        /*1800*/ 	.word	0x000230d0


	//   ....[6]....
        /*1804*/ 	.word	0x00023120


	//----- nvinfo : EIATTR_COOP_GROUP_MASK_REGIDS
	.align		4
.L_75:
        /*1808*/ 	.byte	0x04, 0x29
        /*180a*/ 	.short	(.L_77 - .L_76)


	//   ....[0]....
.L_76:
        /*180c*/ 	.word	0xffffffff


	//   ....[1]....
        /*1810*/ 	.word	0xffffffff


	//   ....[2]....
        /*1814*/ 	.word	0xffffffff


	//   ....[3]....
        /*1818*/ 	.word	0xffffffff


	//----- nvinfo : EIATTR_COOP_GROUP_INSTR_OFFSETS
	.align		4
.L_77:
        /*181c*/ 	.byte	0x04, 0x28
        /*181e*/ 	.short	(.L_79 - .L_78)


	//   ....[0]....
.L_78:
        /*1820*/ 	.word	0x00000070


	//   ....[1]....
        /*1824*/ 	.word	0x00000330


	//   ....[2]....
        /*1828*/ 	.word	0x00022f60


	//   ....[3]....
        /*182c*/ 	.word	0x000231d0


	//----- nvinfo : EIATTR_VRC_CTA_INIT_COUNT
	.align		4
.L_79:
        /*1830*/ 	.byte	0x02, 0x4a
        /*1832*/ 	.byte	0x80
	.zero		1


	//----- nvinfo : EIATTR_MBARRIER_INSTR_OFFSETS
	.align		4
        /*1834*/ 	.byte	0x04, 0x39
        /*1836*/ 	.short	(.L_81 - .L_80)


	//   ....[0]....
.L_80:
        /*1838*/ 	.word	0x00003220
        /*183c*/ 	.word	0x000000ff
        /*1840*/ 	.word	0x00000000
        /*1844*/ 	.short	0x0100
        /*1846*/ 	.byte	0x14
	.zero		1


	//   ....[1]....
        /*1848*/ 	.word	0x00004580
        /*184c*/ 	.word	0x000000ff
        /*1850*/ 	.word	0x00014008
        /*1854*/ 	.short	0x0100
        /*1856*/ 	.byte	0x17
	.zero		1


	//   ....[2]....
        /*1858*/ 	.word	0x00007380
        /*185c*/ 	.word	0x000000ff
        /*1860*/ 	.word	0x0000c000
        /*1864*/ 	.short	0x0100
        /*1866*/ 	.byte	0x17
	.zero		1


	//   ....[3]....
        /*1868*/ 	.word	0x00007600
        /*186c*/ 	.word	0x000000ff
        /*1870*/ 	.word	0x0000c000
        /*1874*/ 	.short	0x010a
        /*1876*/ 	.byte	0x17
	.zero		1


	//   ....[4]....
        /*1878*/ 	.word	0x00007700
        /*187c*/ 	.word	0x000000ff
        /*1880*/ 	.word	0x0000c000
        /*1884*/ 	.short	0x0108
        /*1886*/ 	.byte	0x17
	.zero		1


	//   ....[5]....
        /*1888*/ 	.word	0x00014410
        /*188c*/ 	.word	0x000000ff
        /*1890*/ 	.word	0x00014010
        /*1894*/ 	.short	0x0100
        /*1896*/ 	.byte	0x17
	.zero		1


	//   ....[6]....
        /*1898*/ 	.word	0x00014830
        /*189c*/ 	.word	0x000000ff
        /*18a0*/ 	.word	0x00014010
        /*18a4*/ 	.short	0x010a
        /*18a6*/ 	.byte	0x17
	.zero		1


	//   ....[7]....
        /*18a8*/ 	.word	0x00018090
        /*18ac*/ 	.word	0x000000ff
        /*18b0*/ 	.word	0x00014010
        /*18b4*/ 	.short	0x0108
        /*18b6*/ 	.byte	0x17
	.zero		1


	//   ....[8]....
        /*18b8*/ 	.word	0x000180c0
        /*18bc*/ 	.word	0x000000ff
        /*18c0*/ 	.word	0x00000000
        /*18c4*/ 	.short	0x010a
        /*18c6*/ 	.byte	0x14
	.zero		1


	//   ....[9]....
        /*18c8*/ 	.word	0x0001e4e0
        /*18cc*/ 	.word	0x000000ff
        /*18d0*/ 	.word	0x00000000
        /*18d4*/ 	.short	0x010a
        /*18d6*/ 	.byte	0x14
	.zero		1


	//   ....[10]....
        /*18d8*/ 	.word	0x0001e5e0
        /*18dc*/ 	.word	0x000000ff
        /*18e0*/ 	.word	0x00014000
        /*18e4*/ 	.short	0x0108
        /*18e6*/ 	.byte	0x17
	.zero		1


	//   ....[11]....
        /*18e8*/ 	.word	0x0001e670
        /*18ec*/ 	.word	0x000000ff
        /*18f0*/ 	.word	0x00014008
        /*18f4*/ 	.short	0x0108
        /*18f6*/ 	.byte	0x17
	.zero		1


	//   ....[12]....
        /*18f8*/ 	.word	0x000231f0
        /*18fc*/ 	.word	0x000000ff
        /*1900*/ 	.word	0x0000c000
        /*1904*/ 	.short	0x010a
        /*1906*/ 	.byte	0x17
	.zero		1


	//   ....[13]....
        /*1908*/ 	.word	0x00023220
        /*190c*/ 	.word	0x000000ff
        /*1910*/ 	.word	0x00014010
        /*1914*/ 	.short	0x010a
        /*1916*/ 	.byte	0x17
	.zero		1


	//   ....[14]....
        /*1918*/ 	.word	0x00023260
        /*191c*/ 	.word	0x000000ff
        /*1920*/ 	.word	0x00000000
        /*1924*/ 	.short	0x010a
        /*1926*/ 	.byte	0x14
	.zero		1


	//   ....[15]....
        /*1928*/ 	.word	0x00023290
        /*192c*/ 	.word	0x000000ff
        /*1930*/ 	.word	0x00000000
        /*1934*/ 	.short	0x010a
        /*1936*/ 	.byte	0x14
	.zero		1


	//----- nvinfo : EIATTR_NUM_MBARRIERS
	.align		4
.L_81:
        /*1938*/ 	.byte	0x03, 0x38
        /*193a*/ 	.short	0xffff


	//----- nvinfo : EIATTR_EXIT_INSTR_OFFSETS
	.align		4
        /*193c*/ 	.byte	0x04, 0x1c
        /*193e*/ 	.short	(.L_83 - .L_82)


	//   ....[0]....
.L_82:
        /*1940*/ 	.word	0x000231e0


	//----- nvinfo : EIATTR_REQNTID
	.align		4
.L_83:
        /*1944*/ 	.byte	0x04, 0x10
        /*1946*/ 	.short	(.L_85 - .L_84)
.L_84:
        /*1948*/ 	.word	0x00000080
        /*194c*/ 	.word	0x00000001
        /*1950*/ 	.word	0x00000001


	//----- nvinfo : EIATTR_CRS_STACK_SIZE
	.align		4
.L_85:
        /*1954*/ 	.byte	0x04, 0x1e
        /*1956*/ 	.short	(.L_87 - .L_86)
.L_86:
        /*1958*/ 	.word	0x00000000


	//----- nvinfo : EIATTR_CBANK_PARAM_SIZE
	.align		4
.L_87:
        /*195c*/ 	.byte	0x03, 0x19
        /*195e*/ 	.short	0x0088


	//----- nvinfo : EIATTR_PARAM_CBANK
	.align		4
        /*1960*/ 	.byte	0x04, 0x0a
        /*1962*/ 	.short	(.L_89 - .L_88)
	.align		4
.L_88:
        /*1964*/ 	.word	index@(.nv.constant0.attn_fwd)
        /*1968*/ 	.short	0x0380
        /*196a*/ 	.short	0x0088


	//----- nvinfo : EIATTR_SW_WAR
	.align		4
.L_89:
        /*196c*/ 	.byte	0x04, 0x36
        /*196e*/ 	.short	(.L_91 - .L_90)
.L_90:
        /*1970*/ 	.word	0x00000008
.L_91:


//--------------------- .nv.compat                --------------------------
	.section	.nv.compat,"",@"SHT_CUDA_COMPAT_INFO"
	.align	4
        /*0000*/ 	.byte	0x02, 0x02, 0x02, 0x00, 0x02, 0x05, 0x05, 0x00, 0x02, 0x03, 0x00, 0x00, 0x02, 0x06, 0x01, 0x00


//--------------------- .nv.callgraph             --------------------------
	.section	.nv.callgraph,"",@"SHT_CUDA_CALLGRAPH"
	.align	4
	.sectionentsize	8
	.align		4
        /*0000*/ 	.word	0x00000000
	.align		4
        /*0004*/ 	.word	0xffffffff
	.align		4
        /*0008*/ 	.word	0x00000000
	.align		4
        /*000c*/ 	.word	0xfffffffe
	.align		4
        /*0010*/ 	.word	0x00000000
	.align		4
        /*0014*/ 	.word	0xfffffffd
	.align		4
        /*0018*/ 	.word	0x00000000
	.align		4
        /*001c*/ 	.word	0xfffffffc


//--------------------- .nv.constant4             --------------------------
	.section	.nv.constant4,"a",@progbits
	.align	8
	.align		8
.nv.constant4:
        /*0000*/ 	.dword	_$_str


//--------------------- .text.attn_fwd            --------------------------
	.section	.text.attn_fwd,"ax",@progbits
	.align	128
        .global         attn_fwd
        .type           attn_fwd,@function
        .size           attn_fwd,(.L_x_27 - attn_fwd)
        .other          attn_fwd,@"STO_CUDA_ENTRY STV_DEFAULT"
attn_fwd:
.text.attn_fwd:
[----:B------:R-:W0:Y:S01]  /*0000*/  LDC R1, c[0x0][0x37c] ;  /* 0x0000df00ff017b82 */ /* 0x000e220000000800 */
[----:B------:R-:W1:Y:S01]  /*0010*/  S2R R0, SR_TID.X ;  /* 0x0000000000007919 */ /* 0x000e620000002100 */
[----:B0-----:R-:W-:Y:S01]  /*0020*/  VIADD R1, R1, 0xfffff680 ;  /* 0xfffff68001017836 */ /* 0x001fe20000000000 */
[----:B-1----:R-:W-:-:S13]  /*0030*/  ISETP.GE.U32.AND P0, PT, R0, 0x20, PT ;  /* 0x000000200000780c */ /* 0x002fda0003f06070 */
[----:B------:R-:W-:Y:S02]  /*0040*/  VOTEU.ANY UP0, P0 ;  /* 0x0000000000ff7886 */ /* 0x000fe40000000100 */
[----:B------:R-:W-:Y:S05]  /*0050*/  BRA.U UP0, `(.L_x_0) ;  /* 0x0000000100b87547 */ /* 0x000fea000b800000 */
[----:B------:R-:W0:Y:S01]  /*0060*/  S2UR UR6, SR_CgaCtaId ;  /* 0x00000000000679c3 */ /* 0x000e220000008800 */
[----:B------:R-:W-:Y:S01]  /*0070*/  NOP ;  /* 0x0000000000007918 */ /* 0x000fe20000000000 */
[----:B------:R-:W-:Y:S02]  /*0080*/  UMOV UR4, 0x40 ;  /* 0x0000004000047882 */ /* 0x000fe40000000000 */
[----:B0-----:R-:W-:-:S09]  /*0090*/  ULEA UR4, UR6, UR4, 0x18 ;  /* 0x0000000406047291 */ /* 0x001fd2000f8ec0ff */
[----:B------:R-:W0:Y:S01]  /*00a0*/  LDS.U8 R0, [UR4] ;  /* 0x00000004ff007984 */ /* 0x000e220008000000 */
[----:B------:R-:W-:Y:S02]  /*00b0*/  UMOV UR4, 0x400 ;  /* 0x0000040000047882 */ /* 0x000fe40000000000 */
[----:B------:R-:W-:Y:S01]  /*00c0*/  ULEA UR4, UR6, UR4, 0x18 ;  /* 0x0000000406047291 */ /* 0x000fe2000f8ec0ff */
[----:B0-----:R-:W-:-:S13]  /*00d0*/  ISETP.NE.AND P0, PT, R0, RZ, PT ;  /* 0x000000ff0000720c */ /* 0x001fda0003f05270 */
[----:B------:R-:W-:Y:S05]  /*00e0*/  @P0 BRA `(.L_x_1) ;  /* 0x00000000007c0947 */ /* 0x000fea0003800000 */
[----:B------:R-:W-:-:S13]  /*00f0*/  ELECT P0, URZ, PT ;  /* 0x0000000000ff782f */ /* 0x000fda0003800000 */
[----:B------:R-:W-:Y:S05]  /*0100*/  @!P0 BRA `(.L_x_2) ;  /* 0x0000000000848947 */ /* 0x000fea0003800000 */
[----:B------:R-:W-:Y:S01]  /*0110*/  UMOV UR5, 0x8 ;  /* 0x0000000800057882 */ /* 0x000fe20000000000 */
[----:B------:R-:W-:Y:S02]  /*0120*/  IMAD.MOV.U32 R4, RZ, RZ, 0x1 ;  /* 0x00000001ff047424 */ /* 0x000fe400078e00ff */
[----:B------:R-:W-:Y:S02]  /*0130*/  IMAD.MOV.U32 R5, RZ, RZ, 0xff ;  /* 0x000000ffff057424 */ /* 0x000fe400078e00ff */
[----:B------:R-:W-:Y:S04]  /*0140*/  DEPBAR.LE SB0, 0x36 ;  /* 0x00008d800000791a */ /* 0x000fe80000000000 */
[----:B------:R-:W0:Y:S02]  /*0150*/  UTCATOMSWS.FIND_AND_SET.ALIGN UP1, UR5, UR5 ;  /* 0x00000005000575e3 */ /* 0x000e240008020800 */
[----:B0-----:R-:W-:-:S04]  /*0160*/  PLOP3.LUT P0, PT, PT, PT, UP1, 0x80, 0x8 ;  /* 0x000000000008781c */ /* 0x001fc80003f0f018 */
[----:B------:R-:W-:-:S04]  /*0170*/  SEL R0, RZ, 0xffffffff, !P0 ;  /* 0xffffffffff007807 */ /* 0x000fc80004000000 */
[----:B------:R-:W-:Y:S01]  /*0180*/  ISETP.NE.AND P0, PT, R0, RZ, PT ;  /* 0x000000ff0000720c */ /* 0x000fe20003f05270 */
[----:B------:R-:W-:-:S12]  /*0190*/  IMAD.U32 R0, RZ, RZ, UR5 ;  /* 0x00000005ff007e24 */ /* 0x000fd8000f8e00ff */
[----:B------:R-:W-:Y:S05]  /*01a0*/  @P0 BRA `(.L_x_3) ;  /* 0x0000000000240947 */ /* 0x000fea0003800000 */
.L_x_4:
[----:B------:R-:W-:Y:S05]  /*01b0*/  NANOSLEEP 0x64 ;  /* 0x000000640000795d */ /* 0x000fea0003800000 */
[----:B------:R-:W-:-:S05]  /*01c0*/  UMOV UR5, 0x8 ;  /* 0x0000000800057882 */ /* 0x000fca0000000000 */
[----:B------:R-:W-:Y:S04]  /*01d0*/  DEPBAR.LE SB0, 0x36 ;  /* 0x00008d800000791a */ /* 0x000fe80000000000 */
[----:B------:R-:W0:Y:S02]  /*01e0*/  UTCATOMSWS.FIND_AND_SET.ALIGN UP1, UR5, UR5 ;  /* 0x00000005000575e3 */ /* 0x000e240008020800 */
[----:B0-----:R-:W-:-:S04]  /*01f0*/  PLOP3.LUT P0, PT, PT, PT, UP1, 0x80, 0x8 ;  /* 0x000000000008781c */ /* 0x001fc80003f0f018 */
[----:B------:R-:W-:-:S04]  /*0200*/  SEL R0, RZ, 0xffffffff, !P0 ;  /* 0xffffffffff007807 */ /* 0x000fc80004000000 */
[----:B------:R-:W-:Y:S01]  /*0210*/  ISETP.NE.AND P0, PT, R0, RZ, PT ;  /* 0x000000ff0000720c */ /* 0x000fe20003f05270 */
[----:B------:R-:W-:-:S12]  /*0220*/  IMAD.U32 R0, RZ, RZ, UR5 ;  /* 0x00000005ff007e24 */ /* 0x000fd8000f8e00ff */
[----:B------:R-:W-:Y:S05]  /*0230*/  @!P0 BRA `(.L_x_4) ;  /* 0xfffffffc00dc8947 */ /* 0x000fea000383ffff */
.L_x_3:
[C---:B------:R-:W-:Y:S01]  /*0240*/  VIADD R3, R0.reuse, 0x10 ;  /* 0x0000001000037836 */ /* 0x040fe20000000000 */
[----:B------:R-:W-:Y:S01]  /*0250*/  UMOV UR5, 0x50 ;  /* 0x0000005000057882 */ /* 0x000fe20000000000 */
[----:B------:R-:W-:Y:S01]  /*0260*/  SHF.L.U32 R2, R5, R0, RZ ;  /* 0x0000000005027219 */ /* 0x000fe200000006ff */
[----:B------:R-:W-:Y:S01]  /*0270*/  ULEA UR5, UR6, UR5, 0x18 ;  /* 0x0000000506057291 */ /* 0x000fe2000f8ec0ff */
[----:B------:R-:W-:Y:S01]  /*0280*/  IMAD.SHL.U32 R0, R0, 0x20, RZ ;  /* 0x0000002000007824 */ /* 0x000fe200078e00ff */
[----:B------:R-:W-:-:S04]  /*0290*/  SHF.L.U32 R3, R4, R3, RZ ;  /* 0x0000000304037219 */ /* 0x000fc800000006ff */
[----:B------:R-:W-:-:S05]  /*02a0*/  LOP3.LUT R2, R3, R2, RZ, 0xfc, !PT ;  /* 0x0000000203027212 */ /* 0x000fca00078efcff */
[----:B------:R0:W-:Y:S04]  /*02b0*/  ATOMS.OR RZ, [UR5], R2 ;  /* 0x00000002ffff798c */ /* 0x0001e8000b000005 */
[----:B------:R0:W-:Y:S01]  /*02c0*/  STS [UR4], R0 ;  /* 0x00000000ff007988 */ /* 0x0001e20008000804 */
[----:B------:R-:W-:Y:S05]  /*02d0*/  BRA `(.L_x_2) ;  /* 0x0000000000107947 */ /* 0x000fea0003800000 */
.L_x_1:
[----:B------:R-:W-:Y:S01]  /*02e0*/  IMAD.MOV.U32 R0, RZ, RZ, -0x1 ;  /* 0xffffffffff007424 */ /* 0x000fe200078e00ff */
[----:B------:R-:W-:-:S04]  /*02f0*/  MOV R2, 0x320 ;  /* 0x0000032000027802 */ /* 0x000fc80000000f00 */
[----:B------:R0:W-:Y:S03]  /*0300*/  STS [UR4], R0 ;  /* 0x00000000ff007988 */ /* 0x0001e60008000804 */
[----:B0-----:R-:W-:Y:S05]  /*0310*/  CALL.REL.NOINC `($__internal_1_$__cuda_sm10x_tcgen05_guardrail_trap_phase_invalid_during_alloc) ;  /* 0x0000022c00f47944 */ /* 0x001fea0003c00000 */
.L_x_2:
[----:B------:R-:W-:Y:S05]  /*0320*/  WARPSYNC.ALL ;  /* 0x0000000000007948 */ /* 0x000fea0003800000 */
[----:B------:R-:W-:Y:S01]  /*0330*/  NOP ;  /* 0x0000000000007918 */ /* 0x000fe20000000000 */
.L_x_0:
[----:B------:R-:W1:Y:S01]  /*0340*/  S2UR UR6, SR_CgaCtaId ;  /* 0x00000000000679c3 */ /* 0x000e620000008800 */
[----:B------:R-:W2:Y:S01]  /*0350*/  S2R R156, SR_TID.X ;  /* 0x00000000009c7919 */ /* 0x000ea20000002100 */
[----:B------:R-:W-:Y:S01]  /*0360*/  UMOV UR23, 0x400 ;  /* 0x0000040000177882 */ /* 0x000fe20000000000 */
[----:B------:R-:W3:Y:S01]  /*0370*/  LDCU.64 UR8, c[0x0][0x3b0] ;  /* 0x00007600ff0877ac */ /* 0x000ee20008000a00 */
[----:B------:R-:W4:Y:S04]  /*0380*/  LDCU.64 UR4, c[0x0][0x3b0] ;  /* 0x00007600ff0477ac */ /* 0x000f280008000a00 */
[----:B------:R-:W5:Y:S01]  /*0390*/  S2UR UR24, SR_CTAID.X ;  /* 0x00000000001879c3 */ /* 0x000f620000002500 */
[----:B------:R-:W0:Y:S07]  /*03a0*/  LDCU.64 UR32, c[0x0][0x358] ;  /* 0x00006b00ff2077ac */ /* 0x000e2e0008000a00 */
[----:B------:R-:W3:Y:S01]  /*03b0*/  S2UR UR25, SR_CTAID.Y ;  /* 0x00000000001979c3 */ /* 0x000ee20000002600 */
[----:B-1----:R-:W-:-:S07]  /*03c0*/  ULEA UR23, UR6, UR23, 0x18 ;  /* 0x0000001706177291 */ /* 0x002fce000f8ec0ff */
[----:B------:R-:W-:Y:S08]  /*03d0*/  BAR.SYNC.DEFER_BLOCKING 0x0 ;  /* 0x0000000000007b1d */ /* 0x000ff00000010000 */
[----:B------:R-:W1:Y:S01]  /*03e0*/  LDC R20, c[0x0][0x3b8] ;  /* 0x0000ee00ff147b82 */ /* 0x000e620000000800 */
[----:B-----5:R-:W-:-:S06]  /*03f0*/  USHF.L.U32 UR24, UR24, 0x7, URZ ;  /* 0x0000000718187899 */ /* 0x020fcc00080006ff */
[----:B------:R-:W-:Y:S01]  /*0400*/  IMAD.U32 R134, RZ, RZ, UR24 ;  /* 0x00000018ff867e24 */ /* 0x000fe2000f8e00ff */
[----:B------:R-:W5:Y:S01]  /*0410*/  LDC.64 R10, c[0x0][0x380] ;  /* 0x0000e000ff0a7b82 */ /* 0x000f620000000a00 */
[----:B---3--:R-:W-:Y:S02]  /*0420*/  UIMAD UR8, UR25, UR8, URZ ;  /* 0x00000008190872a4 */ /* 0x008fe4000f8e02ff */
[----:B----4-:R-:W-:Y:S01]  /*0430*/  UIMAD UR4, UR25, UR4, URZ ;  /* 0x00000004190472a4 */ /* 0x010fe2000f8e02ff */
[----:B--2---:R-:W-:Y:S01]  /*0440*/  LOP3.LUT R134, R134, 0x7f, R156, 0xf8, !PT ;  /* 0x0000007f86867812 */ /* 0x004fe200078ef89c */
[----:B------:R-:W-:-:S03]  /*0450*/  USHF.R.S32.HI UR7, URZ, 0x1f, UR8 ;  /* 0x0000001fff077899 */ /* 0x000fc60008011408 */
[----:B------:R-:W2:Y:S01]  /*0460*/  LDC.64 R8, c[0x0][0x380] ;  /* 0x0000e000ff087b82 */ /* 0x000ea20000000a00 */
[C---:B------:R-:W-:Y:S01]  /*0470*/  IMAD R7, R134.reuse, UR9, RZ ;  /* 0x0000000986077c24 */ /* 0x040fe2000f8e02ff */
[----:B------:R-:W3:Y:S01]  /*0480*/  LDS R112, [UR23] ;  /* 0x00000017ff707984 */ /* 0x000ee20008000800 */
[----:B------:R-:W-:Y:S01]  /*0490*/  IMAD R5, R134, UR5, RZ ;  /* 0x0000000586057c24 */ /* 0x000fe2000f8e02ff */
[----:B------:R-:W-:Y:S02]  /*04a0*/  USHF.R.S32.HI UR5, URZ, 0x1f, UR4 ;  /* 0x0000001fff057899 */ /* 0x000fe40008011404 */
[----:B0-----:R-:W-:Y:S01]  /*04b0*/  SHF.R.S32.HI R0, RZ, 0x1f, R7 ;  /* 0x0000001fff007819 */ /* 0x001fe20000011407 */
[----:B-1----:R-:W-:Y:S01]  /*04c0*/  IMAD R4, R20, 0x7f, RZ ;  /* 0x0000007f14047824 */ /* 0x002fe200078e02ff */
[----:B------:R-:W-:Y:S01]  /*04d0*/  SHF.R.S32.HI R2, RZ, 0x1f, R5 ;  /* 0x0000001fff027819 */ /* 0x000fe20000011405 */
[----:B------:R-:W-:Y:S01]  /*04e0*/  BAR.SYNC.DEFER_BLOCKING 0x0 ;  /* 0x0000000000007b1d */ /* 0x000fe20000010000 */
[----:B-----5:R-:W-:-:S04]  /*04f0*/  IADD3 R6, P4, P3, R7, UR8, R10 ;  /* 0x0000000807067c10 */ /* 0x020fc8000fb9e00a */
[----:B------:R-:W-:Y:S01]  /*0500*/  IADD3.X R7, PT, PT, R0, UR7, R11, P4, P3 ;  /* 0x0000000700077c10 */ /* 0x000fe2000a7e640b */
[C---:B------:R-:W-:Y:S01]  /*0510*/  IMAD.SHL.U32 R0, R20.reuse, 0x8, RZ ;  /* 0x0000000814007824 */ /* 0x040fe200078e00ff */
[----:B--2---:R-:W-:Y:S01]  /*0520*/  IADD3 R3, P0, P1, R5, UR4, R8 ;  /* 0x0000000405037c10 */ /* 0x004fe2000f91e008 */
[----:B------:R-:W-:-:S03]  /*0530*/  IMAD.SHL.U32 R5, R20, 0x10, RZ ;  /* 0x0000001014057824 */ /* 0x000fc600078e00ff */
[----:B------:R-:W-:Y:S02]  /*0540*/  IADD3 R18, P2, PT, R4, R3, RZ ;  /* 0x0000000304127210 */ /* 0x000fe40007f5e0ff */
[----:B------:R-:W-:Y:S01]  /*0550*/  IADD3.X R2, PT, PT, R2, UR5, R9, P0, P1 ;  /* 0x0000000502027c10 */ /* 0x000fe200087e2409 */
[----:B---3--:R-:W-:Y:S10]  /*0560*/  BRA.U UP0, `(.L_x_5) ;  /* 0x0000000100187547 */ /* 0x008ff4000b800000 */
[----:B------:R-:W-:Y:S01]  /*0570*/  ELECT P0, URZ, PT ;  /* 0x0000000000ff782f */ /* 0x000fe20003800000 */
[----:B------:R-:W-:Y:S01]  /*0580*/  IMAD.MOV.U32 R8, RZ, RZ, 0x1 ;  /* 0x00000001ff087424 */ /* 0x000fe200078e00ff */
[----:B------:R-:W-:Y:S01]  /*0590*/  UMOV UR4, 0x40 ;  /* 0x0000004000047882 */ /* 0x000fe20000000000 */
[----:B------:R-:W-:Y:S01]  /*05a0*/  UVIRTCOUNT.DEALLOC.SMPOOL 0x80 ;  /* 0x000000800000784c */ /* 0x000fe20000000000 */
[----:B------:R-:W-:-:S09]  /*05b0*/  ULEA UR4, UR6, UR4, 0x18 ;  /* 0x0000000406047291 */ /* 0x000fd2000f8ec0ff */
[----:B------:R0:W-:Y:S03]  /*05c0*/  @P0 STS.U8 [UR4], R8 ;  /* 0x00000008ff000988 */ /* 0x0001e60008000004 */
.L_x_5:
[-C--:B0-----:R-:W-:Y:S01]  /*05d0*/  IADD3 R8, P0, PT, R0, R3.reuse, RZ ;  /* 0x0000000300087210 */ /* 0x081fe20007f1e0ff */
[C---:B------:R-:W-:Y:S01]  /*05e0*/  IMAD R13, R20.reuse, 0x18, RZ ;  /* 0x00000018140d7824 */ /* 0x040fe200078e02ff */
[CC--:B------:R-:W-:Y:S01]  /*05f0*/  IADD3 R10, P1, PT, R5.reuse, R3.reuse, RZ ;  /* 0x00000003050a7210 */ /* 0x0c0fe20007f3e0ff */
[----:B------:R-:W-:Y:S01]  /*0600*/  IMAD.SHL.U32 R15, R20, 0x20, RZ ;  /* 0x00000020140f7824 */ /* 0x000fe200078e00ff */
[-C--:B------:R-:W-:Y:S01]  /*0610*/  LEA.HI.X.SX32 R19, R4, R2.reuse, 0x1, P2 ;  /* 0x0000000204137211 */ /* 0x080fe200010f0eff */
[----:B------:R-:W-:Y:S01]  /*0620*/  IMAD R17, R20, 0x28, RZ ;  /* 0x0000002814117824 */ /* 0x000fe200078e02ff */
[-C--:B------:R-:W-:Y:S01]  /*0630*/  LEA.HI.X.SX32 R9, R0, R2.reuse, 0x1, P0 ;  /* 0x0000000200097211 */ /* 0x080fe200000f0eff */
[C---:B------:R-:W-:Y:S01]  /*0640*/  IMAD R21, R20.reuse, 0x30, RZ ;  /* 0x0000003014157824 */ /* 0x040fe200078e02ff */
[-C--:B------:R-:W-:Y:S01]  /*0650*/  LEA.HI.X.SX32 R11, R5, R2.reuse, 0x1, P1 ;  /* 0x00000002050b7211 */ /* 0x080fe200008f0eff */
[----:B------:R0:W2:Y:S01]  /*0660*/  LDG.E.U8 R0, desc[UR32][R18.64] ;  /* 0x0000002012007981 */ /* 0x0000a2000c1e1100 */
[-C--:B------:R-:W-:Y:S01]  /*0670*/  IADD3 R12, P0, PT, R13, R3.reuse, RZ ;  /* 0x000000030d0c7210 */ /* 0x080fe20007f1e0ff */
[C---:B------:R-:W-:Y:S01]  /*0680*/  IMAD R23, R20.reuse, 0x38, RZ ;  /* 0x0000003814177824 */ /* 0x040fe200078e02ff */
[-C--:B------:R-:W-:Y:S01]  /*0690*/  IADD3 R14, P1, PT, R15, R3.reuse, RZ ;  /* 0x000000030f0e7210 */ /* 0x080fe20007f3e0ff */
[C---:B------:R-:W-:Y:S01]  /*06a0*/  IMAD.SHL.U32 R25, R20.reuse, 0x40, RZ ;  /* 0x0000004014197824 */ /* 0x040fe200078e00ff */
[-C--:B------:R-:W-:Y:S01]  /*06b0*/  LEA.HI.X.SX32 R13, R13, R2.reuse, 0x1, P0 ;  /* 0x000000020d0d7211 */ /* 0x080fe200000f0eff */
[----:B------:R-:W3:Y:S01]  /*06c0*/  LDG.E.U8 R4, desc[UR32][R6.64] ;  /* 0x0000002006047981 */ /* 0x000ee2000c1e1100 */
[-C--:B------:R-:W-:Y:S01]  /*06d0*/  LEA.HI.X.SX32 R15, R15, R2.reuse, 0x1, P1 ;  /* 0x000000020f0f7211 */ /* 0x080fe200008f0eff */
[C---:B------:R-:W-:Y:S01]  /*06e0*/  IMAD R27, R20.reuse, 0x50, RZ ;  /* 0x00000050141b7824 */ /* 0x040fe200078e02ff */
[-C--:B------:R-:W-:Y:S01]  /*06f0*/  IADD3 R16, P0, PT, R17, R3.reuse, RZ ;  /* 0x0000000311107210 */ /* 0x080fe20007f1e0ff */
[C---:B------:R-:W-:Y:S01]  /*0700*/  IMAD R29, R20.reuse, 0x58, RZ ;  /* 0x00000058141d7824 */ /* 0x040fe200078e02ff */
[-C--:B0-----:R-:W-:Y:S01]  /*0710*/  IADD3 R18, P1, PT, R21, R3.reuse, RZ ;  /* 0x0000000315127210 */ /* 0x081fe20007f3e0ff */
[----:B------:R-:W4:Y:S01]  /*0720*/  LDG.E.U8 R5, desc[UR32][R8.64] ;  /* 0x0000002008057981 */ /* 0x000f22000c1e1100 */
[-C--:B------:R-:W-:Y:S01]  /*0730*/  LEA.HI.X.SX32 R17, R17, R2.reuse, 0x1, P0 ;  /* 0x0000000211117211 */ /* 0x080fe200000f0eff */
[C---:B------:R-:W-:Y:S01]  /*0740*/  IMAD R36, R20.reuse, 0x21, RZ ;  /* 0x0000002114247824 */ /* 0x040fe200078e02ff */
[-C--:B------:R-:W-:Y:S01]  /*0750*/  LEA.HI.X.SX32 R19, R21, R2.reuse, 0x1, P1 ;  /* 0x0000000215137211 */ /* 0x080fe200008f0eff */
[C---:B------:R-:W-:Y:S01]  /*0760*/  IMAD R21, R20.reuse, 0x48, RZ ;  /* 0x0000004814157824 */ /* 0x040fe200078e02ff */
[-C--:B------:R-:W-:Y:S01]  /*0770*/  IADD3 R22, P0, PT, R23, R3.reuse, RZ ;  /* 0x0000000317167210 */ /* 0x080fe20007f1e0ff */
[----:B------:R0:W5:Y:S01]  /*0780*/  LDG.E.U8 R7, desc[UR32][R12.64] ;  /* 0x000000200c077981 */ /* 0x000162000c1e1100 */
[----:B------:R-:W-:Y:S01]  /*0790*/  IADD3 R24, P1, PT, R25, R3, RZ ;  /* 0x0000000319187210 */ /* 0x000fe20007f3e0ff */
[C---:B------:R-:W-:Y:S01]  /*07a0*/  IMAD R37, R20.reuse, 0x29, RZ ;  /* 0x0000002914257824 */ /* 0x040fe200078e02ff */
[-C--:B------:R-:W-:Y:S01]  /*07b0*/  LEA.HI.X.SX32 R23, R23, R2.reuse, 0x1, P0 ;  /* 0x0000000217177211 */ /* 0x080fe200000f0eff */
[----:B------:R-:W2:Y:S01]  /*07c0*/  LDG.E.U8 R6, desc[UR32][R10.64] ;  /* 0x000000200a067981 */ /* 0x000ea2000c1e1100 */
[----:B------:R-:W-:Y:S01]  /*07d0*/  LEA.HI.X.SX32 R25, R25, R2, 0x1, P1 ;  /* 0x0000000219197211 */ /* 0x000fe200008f0eff */
[----:B------:R-:W-:-:S02]  /*07e0*/  IMAD R39, R20, 0x31, RZ ;  /* 0x0000003114277824 */ /* 0x000fc400078e02ff */
[C---:B------:R-:W-:Y:S01]  /*07f0*/  IMAD R41, R20.reuse, 0x39, RZ ;  /* 0x0000003914297824 */ /* 0x040fe200078e02ff */
[----:B------:R1:W2:Y:S01]  /*0800*/  LDG.E.U8 R9, desc[UR32][R16.64] ;  /* 0x0000002010097981 */ /* 0x0002a2000c1e1100 */
[-C--:B0-----:R-:W-:Y:S01]  /*0810*/  IADD3 R12, P0, PT, R21, R3.reuse, RZ ;  /* 0x00000003150c7210 */ /* 0x081fe20007f1e0ff */
[C---:B------:R-:W-:Y:S01]  /*0820*/  IMAD R42, R20.reuse, 0x41, RZ ;  /* 0x00000041142a7824 */ /* 0x040fe200078e02ff */
[-C--:B------:R-:W-:Y:S01]  /*0830*/  IADD3 R26, P1, PT, R27, R3.reuse, RZ ;  /* 0x000000031b1a7210 */ /* 0x080fe20007f3e0ff */
[----:B------:R-:W2:Y:S01]  /*0840*/  LDG.E.U8 R8, desc[UR32][R14.64] ;  /* 0x000000200e087981 */ /* 0x000ea2000c1e1100 */
[----:B------:R-:W-:Y:S01]  /*0850*/  LEA.HI.X.SX32 R13, R21, R2, 0x1, P0 ;  /* 0x00000002150d7211 */ /* 0x000fe200000f0eff */
[C---:B------:R-:W-:Y:S01]  /*0860*/  IMAD R43, R20.reuse, 0x51, RZ ;  /* 0x00000051142b7824 */ /* 0x040fe200078e02ff */
[----:B------:R-:W-:Y:S01]  /*0870*/  IADD3 R28, P0, PT, R29, R3, RZ ;  /* 0x000000031d1c7210 */ /* 0x000fe20007f1e0ff */
[----:B------:R0:W2:Y:S01]  /*0880*/  LDG.E.U8 R10, desc[UR32][R18.64] ;  /* 0x00000020120a7981 */ /* 0x0000a2000c1e1100 */
[----:B------:R-:W-:-:S02]  /*0890*/  IMAD R45, R20, 0x61, RZ ;  /* 0x00000061142d7824 */ /* 0x000fc400078e02ff */
[C---:B------:R-:W-:Y:S01]  /*08a0*/  IMAD R46, R20.reuse, 0x79, RZ ;  /* 0x00000079142e7824 */ /* 0x040fe200078e02ff */
[----:B------:R0:W2:Y:S01]  /*08b0*/  LDG.E.U8 R11, desc[UR32][R22.64] ;  /* 0x00000020160b7981 */ /* 0x0000a2000c1e1100 */
[C---:B-1----:R-:W-:Y:S01]  /*08c0*/  IMAD R17, R20.reuse, 0x60, RZ ;  /* 0x0000006014117824 */ /* 0x042fe200078e02ff */
[-C--:B------:R-:W-:Y:S01]  /*08d0*/  LEA.HI.X.SX32 R27, R27, R2.reuse, 0x1, P1 ;  /* 0x000000021b1b7211 */ /* 0x080fe200008f0eff */
[C---:B------:R-:W-:Y:S01]  /*08e0*/  IMAD R47, R20.reuse, 0x12, RZ ;  /* 0x00000012142f7824 */ /* 0x040fe200078e02ff */
[----:B------:R1:W2:Y:S01]  /*08f0*/  LDG.E.U8 R14, desc[UR32][R24.64] ;  /* 0x00000020180e7981 */ /* 0x0002a2000c1e1100 */
[C---:B------:R-:W-:Y:S02]  /*0900*/  IMAD R52, R20.reuse, 0x1a, RZ ;  /* 0x0000001a14347824 */ /* 0x040fe400078e02ff */
[C---:B------:R-:W-:Y:S01]  /*0910*/  IMAD R53, R20.reuse, 0x22, RZ ;  /* 0x0000002214357824 */ /* 0x040fe200078e02ff */
[----:B------:R-:W2:Y:S01]  /*0920*/  LDG.E.U8 R15, desc[UR32][R12.64] ;  /* 0x000000200c0f7981 */ /* 0x000ea2000c1e1100 */
[C---:B0-----:R-:W-:Y:S01]  /*0930*/  IMAD R18, R20.reuse, 0x68, RZ ;  /* 0x0000006814127824 */ /* 0x041fe200078e02ff */
[-C--:B------:R-:W-:Y:S01]  /*0940*/  IADD3 R30, P1, PT, R17, R3.reuse, RZ ;  /* 0x00000003111e7210 */ /* 0x080fe20007f3e0ff */
[C---:B------:R-:W-:Y:S01]  /*0950*/  IMAD R19, R20.reuse, 0x70, RZ ;  /* 0x0000007014137824 */ /* 0x040fe200078e02ff */
[-C--:B------:R-:W-:Y:S01]  /*0960*/  LEA.HI.X.SX32 R29, R29, R2.reuse, 0x1, P0 ;  /* 0x000000021d1d7211 */ /* 0x080fe200000f0eff */
[----:B------:R-:W-:Y:S01]  /*0970*/  IMAD R21, R20, 0x9, RZ ;  /* 0x0000000914157824 */ /* 0x000fe200078e02ff */
[-C--:B------:R-:W-:Y:S01]  /*0980*/  IADD3 R22, P0, PT, R18, R3.reuse, RZ ;  /* 0x0000000312167210 */ /* 0x080fe20007f1e0ff */
[C---:B-1----:R-:W-:Y:S01]  /*0990*/  IMAD R25, R20.reuse, 0x78, RZ ;  /* 0x0000007814197824 */ /* 0x042fe200078e02ff */
[-C--:B------:R-:W-:Y:S01]  /*09a0*/  LEA.HI.X.SX32 R31, R17, R2.reuse, 0x1, P1 ;  /* 0x00000002111f7211 */ /* 0x080fe200008f0eff */
[----:B------:R-:W2:Y:S01]  /*09b0*/  LDG.E.U8 R16, desc[UR32][R26.64] ;  /* 0x000000201a107981 */ /* 0x000ea2000c1e1100 */
[-C--:B------:R-:W-:Y:S01]  /*09c0*/  IADD3 R32, P1, PT, R19, R3.reuse, RZ ;  /* 0x0000000313207210 */ /* 0x080fe20007f3e0ff */
[----:B------:R-:W-:Y:S01]  /*09d0*/  IMAD R54, R20, 0x2a, RZ ;  /* 0x0000002a14367824 */ /* 0x000fe200078e02ff */
[----:B------:R-:W-:Y:S01]  /*09e0*/  LEA.HI.X.SX32 R23, R18, R2, 0x1, P0 ;  /* 0x0000000212177211 */ /* 0x000fe200000f0eff */
[----:B------:R0:W2:Y:S01]  /*09f0*/  LDG.E.U8 R17, desc[UR32][R28.64] ;  /* 0x000000201c117981 */ /* 0x0000a2000c1e1100 */
[----:B------:R-:W-:Y:S01]  /*0a00*/  IADD3 R34, P2, PT, R25, R3, RZ ;  /* 0x0000000319227210 */ /* 0x000fe20007f5e0ff */
[C---:B------:R-:W-:Y:S01]  /*0a10*/  IMAD R55, R20.reuse, 0x32, RZ ;  /* 0x0000003214377824 */ /* 0x040fe200078e02ff */
[----:B------:R-:W-:Y:S01]  /*0a20*/  IADD3 R24, P0, PT, R3, R20, RZ ;  /* 0x0000001403187210 */ /* 0x000fe20007f1e0ff */
[----:B------:R1:W2:Y:S01]  /*0a30*/  LDG.E.U8 R12, desc[UR32][R30.64] ;  /* 0x000000201e0c7981 */ /* 0x0002a2000c1e1100 */
[-C--:B------:R-:W-:Y:S01]  /*0a40*/  LEA.HI.X.SX32 R33, R19, R2.reuse, 0x1, P1 ;  /* 0x0000000213217211 */ /* 0x080fe200008f0eff */
[C---:B------:R-:W-:Y:S01]  /*0a50*/  IMAD R57, R20.reuse, 0x3a, RZ ;  /* 0x0000003a14397824 */ /* 0x040fe200078e02ff */
[----:B------:R-:W-:Y:S01]  /*0a60*/  LEA.HI.X.SX32 R35, R25, R2, 0x1, P2 ;  /* 0x0000000219237211 */ /* 0x000fe200010f0eff */
[----:B------:R-:W2:Y:S01]  /*0a70*/  LDG.E.U8 R18, desc[UR32][R22.64] ;  /* 0x0000002016127981 */ /* 0x000ea2000c1e1100 */
[----:B------:R-:W-:-:S02]  /*0a80*/  IMAD R59, R20, 0x42, RZ ;  /* 0x00000042143b7824 */ /* 0x000fc400078e02ff */
[C---:B------:R-:W-:Y:S02]  /*0a90*/  IMAD R68, R20.reuse, 0x23, RZ ;  /* 0x0000002314447824 */ /* 0x040fe400078e02ff */
[C---:B------:R-:W-:Y:S02]  /*0aa0*/  IMAD R69, R20.reuse, 0x2b, RZ ;  /* 0x0000002b14457824 */ /* 0x040fe400078e02ff */
[C---:B------:R-:W-:Y:S02]  /*0ab0*/  IMAD R71, R20.reuse, 0x33, RZ ;  /* 0x0000003314477824 */ /* 0x040fe400078e02ff */
[C---:B------:R-:W-:Y:S02]  /*0ac0*/  IMAD R73, R20.reuse, 0x3b, RZ ;  /* 0x0000003b14497824 */ /* 0x040fe400078e02ff */
[C---:B------:R-:W-:Y:S02]  /*0ad0*/  IMAD R75, R20.reuse, 0x43, RZ ;  /* 0x00000043144b7824 */ /* 0x040fe400078e02ff */
        /* <DEDUP_REMOVED lines=16> */
[----:B------:R-:W-:Y:S01]  /*0be0*/  IMAD R115, R20, 0x7d, RZ ;  /* 0x0000007d14737824 */ /* 0x000fe200078e02ff */
[----:B------:R-:W-:Y:S01]  /*0bf0*/  LOP3.LUT R155, R156, 0x7f, RZ, 0xc0, !PT ;  /* 0x0000007f9c9b7812 */ /* 0x000fe200078ec0ff */
[C---:B0-----:R-:W-:Y:S01]  /*0c00*/  IMAD R29, R20.reuse, 0x11, RZ ;  /* 0x00000011141d7824 */ /* 0x041fe200078e02ff */
[-C--:B------:R-:W-:Y:S01]  /*0c10*/  IADD3 R26, P1, PT, R21, R3.reuse, RZ ;  /* 0x00000003151a7210 */ /* 0x080fe20007f3e0ff */
[C---:B-1----:R-:W-:Y:S01]  /*0c20*/  IMAD R31, R20.reuse, 0x19, RZ ;  /* 0x00000019141f7824 */ /* 0x042fe200078e02ff */
[-C--:B------:R-:W-:Y:S01]  /*0c30*/  LEA.HI.X.SX32 R25, R20, R2.reuse, 0x1, P0 ;  /* 0x0000000214197211 */ /* 0x080fe200000f0eff */
[----:B------:R0:W2:Y:S01]  /*0c40*/  LDG.E.U8 R19, desc[UR32][R32.64] ;  /* 0x0000002020137981 */ /* 0x0000a2000c1e1100 */
[-C--:B------:R-:W-:Y:S01]  /*0c50*/  IADD3 R28, P0, PT, R29, R3.reuse, RZ ;  /* 0x000000031d1c7210 */ /* 0x080fe20007f1e0ff */
[----:B------:R-:W1:Y:S01]  /*0c60*/  LDCU UR4, c[0x0][0x3c8] ;  /* 0x00007900ff0477ac */ /* 0x000e620008000800 */
[-C--:B------:R-:W-:Y:S01]  /*0c70*/  LEA.HI.X.SX32 R27, R21, R2.reuse, 0x1, P1 ;  /* 0x00000002151b7211 */ /* 0x080fe200008f0eff */
[----:B------:R0:W2:Y:S01]  /*0c80*/  LDG.E.U8 R13, desc[UR32][R34.64] ;  /* 0x00000020220d7981 */ /* 0x0000a2000c1e1100 */
[-C--:B------:R-:W-:Y:S01]  /*0c90*/  IADD3 R30, P1, PT, R31, R3.reuse, RZ ;  /* 0x000000031f1e7210 */ /* 0x080fe20007f3e0ff */
[----:B------:R-:W1:Y:S01]  /*0ca0*/  LDC.64 R136, c[0x0][0x388] ;  /* 0x0000e200ff887b82 */ /* 0x000e620000000a00 */
[-C--:B------:R-:W-:Y:S01]  /*0cb0*/  LEA.HI.X.SX32 R29, R29, R2.reuse, 0x1, P0 ;  /* 0x000000021d1d7211 */ /* 0x080fe200000f0eff */
[----:B------:R-:W2:Y:S01]  /*0cc0*/  LDG.E.U8 R21, desc[UR32][R24.64] ;  /* 0x0000002018157981 */ /* 0x000ea2000c1e1100 */
[----:B------:R-:W-:Y:S01]  /*0cd0*/  LOP3.LUT R129, R156, 0x7f, RZ, 0xc0, !PT ;  /* 0x0000007f9c817812 */ /* 0x000fe200078ec0ff */
[----:B------:R-:W1:Y:S01]  /*0ce0*/  LDCU UR5, c[0x0][0x3c4] ;  /* 0x00007880ff0577ac */ /* 0x000e620008000800 */
[----:B0-----:R-:W-:Y:S01]  /*0cf0*/  IADD3 R32, P0, PT, R36, R3, RZ ;  /* 0x0000000324207210 */ /* 0x001fe20007f1e0ff */
[----:B------:R0:W2:Y:S01]  /*0d00*/  LDG.E.U8 R23, desc[UR32][R28.64] ;  /* 0x000000201c177981 */ /* 0x0000a2000c1e1100 */
[----:B------:R-:W-:-:S02]  /*0d10*/  LEA.HI.X.SX32 R31, R31, R2, 0x1, P1 ;  /* 0x000000021f1f7211 */ /* 0x000fc400008f0eff */
[-C--:B------:R-:W-:Y:S01]  /*0d20*/  IADD3 R34, P1, PT, R37, R3.reuse, RZ ;  /* 0x0000000325227210 */ /* 0x080fe20007f3e0ff */
[----:B------:R-:W2:Y:S01]  /*0d30*/  LDG.E.U8 R22, desc[UR32][R26.64] ;  /* 0x000000201a167981 */ /* 0x000ea2000c1e1100 */
[-C--:B------:R-:W-:Y:S02]  /*0d40*/  LEA.HI.X.SX32 R33, R36, R2.reuse, 0x1, P0 ;  /* 0x0000000224217211 */ /* 0x080fe400000f0eff */
[-C--:B------:R-:W-:Y:S01]  /*0d50*/  IADD3 R36, P0, PT, R39, R3.reuse, RZ ;  /* 0x0000000327247210 */ /* 0x080fe20007f1e0ff */
[----:B------:R0:W2:Y:S01]  /*0d60*/  LDG.E.U8 R24, desc[UR32][R30.64] ;  /* 0x000000201e187981 */ /* 0x0000a2000c1e1100 */
[-C--:B------:R-:W-:Y:S01]  /*0d70*/  LEA.HI.X.SX32 R35, R37, R2.reuse, 0x1, P1 ;  /* 0x0000000225237211 */ /* 0x080fe200008f0eff */
[----:B0-----:R-:W-:Y:S01]  /*0d80*/  IMAD R29, R20, 0x49, RZ ;  /* 0x00000049141d7824 */ /* 0x001fe200078e02ff */
[----:B------:R-:W-:Y:S01]  /*0d90*/  IADD3 R38, P1, PT, R41, R3, RZ ;  /* 0x0000000329267210 */ /* 0x000fe20007f3e0ff */
[----:B------:R0:W2:Y:S01]  /*0da0*/  LDG.E.U8 R25, desc[UR32][R32.64] ;  /* 0x0000002020197981 */ /* 0x0000a2000c1e1100 */
[----:B------:R-:W-:-:S02]  /*0db0*/  LEA.HI.X.SX32 R37, R39, R2, 0x1, P0 ;  /* 0x0000000227257211 */ /* 0x000fc400000f0eff */
[CC--:B------:R-:W-:Y:S01]  /*0dc0*/  IADD3 R40, P0, PT, R42.reuse, R3.reuse, RZ ;  /* 0x000000032a287210 */ /* 0x0c0fe20007f1e0ff */
[----:B------:R0:W2:Y:S01]  /*0dd0*/  LDG.E.U8 R26, desc[UR32][R34.64] ;  /* 0x00000020221a7981 */ /* 0x0000a2000c1e1100 */
[-C--:B------:R-:W-:Y:S02]  /*0de0*/  LEA.HI.X.SX32 R39, R41, R2.reuse, 0x1, P1 ;  /* 0x0000000229277211 */ /* 0x080fe400008f0eff */
[-C--:B------:R-:W-:Y:S01]  /*0df0*/  LEA.HI.X.SX32 R41, R42, R2.reuse, 0x1, P0 ;  /* 0x000000022a297211 */ /* 0x080fe200000f0eff */
[----:B------:R-:W-:Y:S01]  /*0e00*/  IMAD R42, R20, 0x59, RZ ;  /* 0x00000059142a7824 */ /* 0x000fe200078e02ff */
[-C--:B------:R-:W-:Y:S01]  /*0e10*/  IADD3 R30, P1, PT, R29, R3.reuse, RZ ;  /* 0x000000031d1e7210 */ /* 0x080fe20007f3e0ff */
[----:B------:R0:W2:Y:S02]  /*0e20*/  LDG.E.U8 R28, desc[UR32][R38.64] ;  /* 0x00000020261c7981 */ /* 0x0000a4000c1e1100 */
[-C--:B0-----:R-:W-:Y:S02]  /*0e30*/  IADD3 R32, P0, PT, R43, R3.reuse, RZ ;  /* 0x000000032b207210 */ /* 0x081fe40007f1e0ff */
[----:B------:R-:W-:Y:S01]  /*0e40*/  LEA.HI.X.SX32 R31, R29, R2, 0x1, P1 ;  /* 0x000000021d1f7211 */ /* 0x000fe200008f0eff */
[----:B------:R-:W2:Y:S01]  /*0e50*/  LDG.E.U8 R27, desc[UR32][R36.64] ;  /* 0x00000020241b7981 */ /* 0x000ea2000c1e1100 */
[----:B------:R-:W-:-:S02]  /*0e60*/  IADD3 R34, P1, PT, R42, R3, RZ ;  /* 0x000000032a227210 */ /* 0x000fc40007f3e0ff */
[-C--:B------:R-:W-:Y:S01]  /*0e70*/  LEA.HI.X.SX32 R33, R43, R2.reuse, 0x1, P0 ;  /* 0x000000022b217211 */ /* 0x080fe200000f0eff */
[----:B------:R-:W-:Y:S01]  /*0e80*/  IMAD R43, R20, 0x69, RZ ;  /* 0x00000069142b7824 */ /* 0x000fe200078e02ff */
[-C--:B------:R-:W-:Y:S01]  /*0e90*/  LEA.HI.X.SX32 R35, R42, R2.reuse, 0x1, P1 ;  /* 0x000000022a237211 */ /* 0x080fe200008f0eff */
[----:B------:R-:W-:Y:S01]  /*0ea0*/  IMAD R42, R20, 0x71, RZ ;  /* 0x00000071142a7824 */ /* 0x000fe200078e02ff */
[-C--:B------:R-:W-:Y:S01]  /*0eb0*/  IADD3 R44, P0, PT, R45, R3.reuse, RZ ;  /* 0x000000032d2c7210 */ /* 0x080fe20007f1e0ff */
[----:B------:R0:W2:Y:S01]  /*0ec0*/  LDG.E.U8 R29, desc[UR32][R40.64] ;  /* 0x00000020281d7981 */ /* 0x0000a2000c1e1100 */
[-C--:B------:R-:W-:Y:S02]  /*0ed0*/  IADD3 R38, P1, PT, R43, R3.reuse, RZ ;  /* 0x000000032b267210 */ /* 0x080fe40007f3e0ff */
[----:B------:R-:W-:Y:S01]  /*0ee0*/  LEA.HI.X.SX32 R45, R45, R2, 0x1, P0 ;  /* 0x000000022d2d7211 */ /* 0x000fe200000f0eff */
[----:B------:R-:W2:Y:S01]  /*0ef0*/  LDG.E.U8 R31, desc[UR32][R30.64] ;  /* 0x000000201e1f7981 */ /* 0x000ea2000c1e1100 */
[----:B------:R-:W-:-:S02]  /*0f00*/  IADD3 R48, P0, PT, R42, R3, RZ ;  /* 0x000000032a307210 */ /* 0x000fc40007f1e0ff */
[-C--:B------:R-:W-:Y:S01]  /*0f10*/  LEA.HI.X.SX32 R39, R43, R2.reuse, 0x1, P1 ;  /* 0x000000022b277211 */ /* 0x080fe200008f0eff */
[----:B------:R-:W2:Y:S01]  /*0f20*/  LDG.E.U8 R36, desc[UR32][R32.64] ;  /* 0x0000002020247981 */ /* 0x000ea2000c1e1100 */
[----:B0-----:R-:W-:Y:S01]  /*0f30*/  IMAD.SHL.U32 R41, R20, 0x2, RZ ;  /* 0x0000000214297824 */ /* 0x001fe200078e00ff */
[-C--:B------:R-:W-:Y:S01]  /*0f40*/  IADD3 R50, P1, PT, R46, R3.reuse, RZ ;  /* 0x000000032e327210 */ /* 0x080fe20007f3e0ff */
[----:B------:R-:W-:Y:S01]  /*0f50*/  IMAD R43, R20, 0xa, RZ ;  /* 0x0000000a142b7824 */ /* 0x000fe200078e02ff */
[-C--:B------:R-:W-:Y:S01]  /*0f60*/  LEA.HI.X.SX32 R49, R42, R2.reuse, 0x1, P0 ;  /* 0x000000022a317211 */ /* 0x080fe200000f0eff */
[----:B------:R0:W2:Y:S01]  /*0f70*/  LDG.E.U8 R30, desc[UR32][R44.64] ;  /* 0x000000202c1e7981 */ /* 0x0000a2000c1e1100 */
[-C--:B------:R-:W-:Y:S02]  /*0f80*/  IADD3 R40, P0, PT, R41, R3.reuse, RZ ;  /* 0x0000000329287210 */ /* 0x080fe40007f1e0ff */
[----:B------:R-:W-:Y:S01]  /*0f90*/  LEA.HI.X.SX32 R51, R46, R2, 0x1, P1 ;  /* 0x000000022e337211 */ /* 0x000fe200008f0eff */
[----:B------:R1:W2:Y:S01]  /*0fa0*/  LDG.E.U8 R33, desc[UR32][R48.64] ;  /* 0x0000002030217981 */ /* 0x0002a2000c1e1100 */
[----:B------:R-:W-:-:S02]  /*0fb0*/  IADD3 R42, P1, PT, R43, R3, RZ ;  /* 0x000000032b2a7210 */ /* 0x000fc40007f3e0ff */
[-C--:B------:R-:W-:Y:S01]  /*0fc0*/  LEA.HI.X.SX32 R41, R41, R2.reuse, 0x1, P0 ;  /* 0x0000000229297211 */ /* 0x080fe200000f0eff */
[----:B------:R-:W2:Y:S01]  /*0fd0*/  LDG.E.U8 R37, desc[UR32][R34.64] ;  /* 0x0000002022257981 */ /* 0x000ea2000c1e1100 */
[-C--:B0-----:R-:W-:Y:S02]  /*0fe0*/  IADD3 R44, P0, PT, R47, R3.reuse, RZ ;  /* 0x000000032f2c7210 */ /* 0x081fe40007f1e0ff */
[-C--:B------:R-:W-:Y:S01]  /*0ff0*/  LEA.HI.X.SX32 R43, R43, R2.reuse, 0x1, P1 ;  /* 0x000000022b2b7211 */ /* 0x080fe200008f0eff */
[----:B------:R-:W2:Y:S01]  /*1000*/  LDG.E.U8 R32, desc[UR32][R38.64] ;  /* 0x0000002026207981 */ /* 0x000ea2000c1e1100 */
[CC--:B------:R-:W-:Y:S02]  /*1010*/  IADD3 R46, P1, PT, R52.reuse, R3.reuse, RZ ;  /* 0x00000003342e7210 */ /* 0x0c0fe40007f3e0ff */
[-C--:B------:R-:W-:Y:S02]  /*1020*/  LEA.HI.X.SX32 R45, R47, R2.reuse, 0x1, P0 ;  /* 0x000000022f2d7211 */ /* 0x080fe400000f0eff */
[----:B-1----:R-:W-:Y:S01]  /*1030*/  IADD3 R48, P0, PT, R53, R3, RZ ;  /* 0x0000000335307210 */ /* 0x002fe20007f1e0ff */
[----:B------:R0:W2:Y:S01]  /*1040*/  LDG.E.U8 R34, desc[UR32][R50.64] ;  /* 0x0000002032227981 */ /* 0x0000a2000c1e1100 */
[----:B------:R-:W-:-:S02]  /*1050*/  LEA.HI.X.SX32 R47, R52, R2, 0x1, P1 ;  /* 0x00000002342f7211 */ /* 0x000fc400008f0eff */
[----:B------:R-:W-:Y:S01]  /*1060*/  LEA.HI.X.SX32 R49, R53, R2, 0x1, P0 ;  /* 0x0000000235317211 */ /* 0x000fe200000f0eff */
[----:B------:R-:W2:Y:S01]  /*1070*/  LDG.E.U8 R35, desc[UR32][R40.64] ;  /* 0x0000002028237981 */ /* 0x000ea2000c1e1100 */
[----:B------:R-:W-:-:S03]  /*1080*/  IADD3 R52, P0, PT, R55, R3, RZ ;  /* 0x0000000337347210 */ /* 0x000fc60007f1e0ff */
[----:B------:R1:W2:Y:S01]  /*1090*/  LDG.E.U8 R39, desc[UR32][R44.64] ;  /* 0x000000202c277981 */ /* 0x0002a2000c1e1100 */
[CC--:B0-----:R-:W-:Y:S02]  /*10a0*/  IADD3 R50, P1, PT, R54.reuse, R3.reuse, RZ ;  /* 0x0000000336327210 */ /* 0x0c1fe40007f3e0ff */
[-C--:B------:R-:W-:Y:S01]  /*10b0*/  LEA.HI.X.SX32 R53, R55, R2.reuse, 0x1, P0 ;  /* 0x0000000237357211 */ /* 0x080fe200000f0eff */
[----:B------:R-:W2:Y:S01]  /*10c0*/  LDG.E.U8 R38, desc[UR32][R42.64] ;  /* 0x000000202a267981 */ /* 0x000ea2000c1e1100 */
[----:B------:R-:W-:Y:S02]  /*10d0*/  LEA.HI.X.SX32 R51, R54, R2, 0x1, P1 ;  /* 0x0000000236337211 */ /* 0x000fe400008f0eff */
[-C--:B------:R-:W-:Y:S01]  /*10e0*/  IADD3 R54, P1, PT, R57, R3.reuse, RZ ;  /* 0x0000000339367210 */ /* 0x080fe20007f3e0ff */
[----:B------:R0:W2:Y:S01]  /*10f0*/  LDG.E.U8 R40, desc[UR32][R46.64] ;  /* 0x000000202e287981 */ /* 0x0000a2000c1e1100 */
[----:B-1----:R-:W-:Y:S01]  /*1100*/  IMAD R45, R20, 0x4a, RZ ;  /* 0x0000004a142d7824 */ /* 0x002fe200078e02ff */
[----:B------:R-:W-:-:S02]  /*1110*/  IADD3 R56, P0, PT, R59, R3, RZ ;  /* 0x000000033b387210 */ /* 0x000fc40007f1e0ff */
[----:B------:R-:W-:Y:S01]  /*1120*/  LEA.HI.X.SX32 R55, R57, R2, 0x1, P1 ;  /* 0x0000000239377211 */ /* 0x000fe200008f0eff */
[----:B------:R1:W2:Y:S01]  /*1130*/  LDG.E.U8 R41, desc[UR32][R48.64] ;  /* 0x0000002030297981 */ /* 0x0002a2000c1e1100 */
[----:B------:R-:W-:-:S03]  /*1140*/  IADD3 R58, P1, PT, R45, R3, RZ ;  /* 0x000000032d3a7210 */ /* 0x000fc60007f3e0ff */
[----:B------:R1:W2:Y:S01]  /*1150*/  LDG.E.U8 R42, desc[UR32][R50.64] ;  /* 0x00000020322a7981 */ /* 0x0002a2000c1e1100 */
[C---:B0-----:R-:W-:Y:S01]  /*1160*/  IMAD R46, R20.reuse, 0x52, RZ ;  /* 0x00000052142e7824 */ /* 0x041fe200078e02ff */
[-C--:B------:R-:W-:Y:S01]  /*1170*/  LEA.HI.X.SX32 R57, R59, R2.reuse, 0x1, P0 ;  /* 0x000000023b397211 */ /* 0x080fe200000f0eff */
[----:B------:R-:W-:Y:S01]  /*1180*/  IMAD R47, R20, 0x5a, RZ ;  /* 0x0000005a142f7824 */ /* 0x000fe200078e02ff */
[----:B------:R0:W2:Y:S02]  /*1190*/  LDG.E.U8 R43, desc[UR32][R52.64] ;  /* 0x00000020342b7981 */ /* 0x0000a4000c1e1100 */
[-C--:B------:R-:W-:Y:S01]  /*11a0*/  IADD3 R60, P0, PT, R46, R3.reuse, RZ ;  /* 0x000000032e3c7210 */ /* 0x080fe20007f1e0ff */
[C---:B-1----:R-:W-:Y:S01]  /*11b0*/  IMAD R48, R20.reuse, 0x62, RZ ;  /* 0x0000006214307824 */ /* 0x042fe200078e02ff */
[-C--:B------:R-:W-:Y:S01]  /*11c0*/  LEA.HI.X.SX32 R59, R45, R2.reuse, 0x1, P1 ;  /* 0x000000022d3b7211 */ /* 0x080fe200008f0eff */
[C---:B------:R-:W-:Y:S01]  /*11d0*/  IMAD R49, R20.reuse, 0x6a, RZ ;  /* 0x0000006a14317824 */ /* 0x040fe200078e02ff */
[CC--:B------:R-:W-:Y:S01]  /*11e0*/  IADD3 R62, P1, PT, R47.reuse, R3.reuse, RZ ;  /* 0x000000032f3e7210 */ /* 0x0c0fe20007f3e0ff */
[----:B------:R-:W-:Y:S01]  /*11f0*/  IMAD R50, R20, 0x72, RZ ;  /* 0x0000007214327824 */ /* 0x000fe200078e02ff */
[-C--:B------:R-:W-:Y:S01]  /*1200*/  LEA.HI.X.SX32 R61, R46, R2.reuse, 0x1, P0 ;  /* 0x000000022e3d7211 */ /* 0x080fe200000f0eff */
[----:B------:R1:W2:Y:S01]  /*1210*/  LDG.E.U8 R44, desc[UR32][R54.64] ;  /* 0x00000020362c7981 */ /* 0x0002a2000c1e1100 */
[----:B0-----:R-:W-:Y:S01]  /*1220*/  IADD3 R52, P0, PT, R48, R3, RZ ;  /* 0x0000000330347210 */ /* 0x001fe20007f1e0ff */
[----:B------:R-:W-:Y:S01]  /*1230*/  IMAD R51, R20, 0x7a, RZ ;  /* 0x0000007a14337824 */ /* 0x000fe200078e02ff */
[-C--:B------:R-:W-:Y:S01]  /*1240*/  LEA.HI.X.SX32 R63, R47, R2.reuse, 0x1, P1 ;  /* 0x000000022f3f7211 */ /* 0x080fe200008f0eff */
[----:B------:R0:W2:Y:S01]  /*1250*/  LDG.E.U8 R45, desc[UR32][R56.64] ;  /* 0x00000020382d7981 */ /* 0x0000a2000c1e1100 */
[----:B------:R-:W-:-:S02]  /*1260*/  LEA.HI.X.SX32 R53, R48, R2, 0x1, P0 ;  /* 0x0000000230357211 */ /* 0x000fc400000f0eff */
[-C--:B------:R-:W-:Y:S01]  /*1270*/  IADD3 R64, P0, PT, R50, R3.reuse, RZ ;  /* 0x0000000332407210 */ /* 0x080fe20007f1e0ff */
[----:B------:R0:W2:Y:S01]  /*1280*/  LDG.E.U8 R46, desc[UR32][R58.64] ;  /* 0x000000203a2e7981 */ /* 0x0000a2000c1e1100 */
[----:B-1----:R-:W-:-:S03]  /*1290*/  IADD3 R54, P1, PT, R49, R3, RZ ;  /* 0x0000000331367210 */ /* 0x002fc60007f3e0ff */
[----:B------:R1:W2:Y:S01]  /*12a0*/  LDG.E.U8 R47, desc[UR32][R60.64] ;  /* 0x000000203c2f7981 */ /* 0x0002a2000c1e1100 */
[C---:B0-----:R-:W-:Y:S01]  /*12b0*/  IMAD R57, R20.reuse, 0x3, RZ ;  /* 0x0000000314397824 */ /* 0x041fe200078e02ff */
[-C--:B------:R-:W-:Y:S02]  /*12c0*/  LEA.HI.X.SX32 R55, R49, R2.reuse, 0x1, P1 ;  /* 0x0000000231377211 */ /* 0x080fe400008f0eff */
[----:B------:R0:W2:Y:S01]  /*12d0*/  LDG.E.U8 R48, desc[UR32][R62.64] ;  /* 0x000000203e307981 */ /* 0x0000a2000c1e1100 */
[-C--:B------:R-:W-:Y:S01]  /*12e0*/  IADD3 R66, P1, PT, R51, R3.reuse, RZ ;  /* 0x0000000333427210 */ /* 0x080fe20007f3e0ff */
[----:B------:R-:W-:Y:S01]  /*12f0*/  IMAD R59, R20, 0xb, RZ ;  /* 0x0000000b143b7824 */ /* 0x000fe200078e02ff */
[-C--:B------:R-:W-:Y:S01]  /*1300*/  LEA.HI.X.SX32 R65, R50, R2.reuse, 0x1, P0 ;  /* 0x0000000232417211 */ /* 0x080fe200000f0eff */
[----:B------:R-:W2:Y:S01]  /*1310*/  LDG.E.U8 R49, desc[UR32][R52.64] ;  /* 0x0000002034317981 */ /* 0x000ea2000c1e1100 */
[-C--:B------:R-:W-:Y:S01]  /*1320*/  IADD3 R56, P0, PT, R57, R3.reuse, RZ ;  /* 0x0000000339387210 */ /* 0x080fe20007f1e0ff */
[C---:B-1----:R-:W-:Y:S01]  /*1330*/  IMAD R61, R20.reuse, 0x13, RZ ;  /* 0x00000013143d7824 */ /* 0x042fe200078e02ff */
[-C--:B------:R-:W-:Y:S01]  /*1340*/  LEA.HI.X.SX32 R67, R51, R2.reuse, 0x1, P1 ;  /* 0x0000000233437211 */ /* 0x080fe200008f0eff */
[----:B------:R-:W2:Y:S01]  /*1350*/  LDG.E.U8 R50, desc[UR32][R54.64] ;  /* 0x0000002036327981 */ /* 0x000ea2000c1e1100 */
[-C--:B------:R-:W-:Y:S01]  /*1360*/  IADD3 R58, P1, PT, R59, R3.reuse, RZ ;  /* 0x000000033b3a7210 */ /* 0x080fe20007f3e0ff */
[----:B0-----:R-:W-:Y:S01]  /*1370*/  IMAD R63, R20, 0x1b, RZ ;  /* 0x0000001b143f7824 */ /* 0x001fe200078e02ff */
[----:B------:R-:W-:Y:S01]  /*1380*/  LEA.HI.X.SX32 R57, R57, R2, 0x1, P0 ;  /* 0x0000000239397211 */ /* 0x000fe200000f0eff */
[----:B------:R0:W2:Y:S01]  /*1390*/  LDG.E.U8 R51, desc[UR32][R64.64] ;  /* 0x0000002040337981 */ /* 0x0000a2000c1e1100 */
[----:B------:R-:W-:-:S02]  /*13a0*/  IADD3 R60, P0, PT, R61, R3, RZ ;  /* 0x000000033d3c7210 */ /* 0x000fc40007f1e0ff */
[-C--:B------:R-:W-:Y:S01]  /*13b0*/  LEA.HI.X.SX32 R59, R59, R2.reuse, 0x1, P1 ;  /* 0x000000023b3b7211 */ /* 0x080fe200008f0eff */
[----:B------:R1:W2:Y:S01]  /*13c0*/  LDG.E.U8 R52, desc[UR32][R66.64] ;  /* 0x0000002042347981 */ /* 0x0002a2000c1e1100 */
[-C--:B------:R-:W-:Y:S02]  /*13d0*/  IADD3 R62, P1, PT, R63, R3.reuse, RZ ;  /* 0x000000033f3e7210 */ /* 0x080fe40007f3e0ff */
[-C--:B------:R-:W-:Y:S01]  /*13e0*/  LEA.HI.X.SX32 R61, R61, R2.reuse, 0x1, P0 ;  /* 0x000000023d3d7211 */ /* 0x080fe200000f0eff */
[----:B------:R-:W2:Y:S01]  /*13f0*/  LDG.E.U8 R53, desc[UR32][R56.64] ;  /* 0x0000002038357981 */ /* 0x000ea2000c1e1100 */
[-C--:B0-----:R-:W-:Y:S02]  /*1400*/  IADD3 R64, P0, PT, R68, R3.reuse, RZ ;  /* 0x0000000344407210 */ /* 0x081fe40007f1e0ff */
[----:B------:R-:W-:Y:S01]  /*1410*/  LEA.HI.X.SX32 R63, R63, R2, 0x1, P1 ;  /* 0x000000023f3f7211 */ /* 0x000fe200008f0eff */
[----:B------:R0:W2:Y:S01]  /*1420*/  LDG.E.U8 R55, desc[UR32][R60.64] ;  /* 0x000000203c377981 */ /* 0x0000a2000c1e1100 */
[----:B-1----:R-:W-:-:S02]  /*1430*/  IADD3 R66, P1, PT, R69, R3, RZ ;  /* 0x0000000345427210 */ /* 0x002fc40007f3e0ff */
[-C--:B------:R-:W-:Y:S01]  /*1440*/  LEA.HI.X.SX32 R65, R68, R2.reuse, 0x1, P0 ;  /* 0x0000000244417211 */ /* 0x080fe200000f0eff */
[----:B------:R-:W2:Y:S01]  /*1450*/  LDG.E.U8 R54, desc[UR32][R58.64] ;  /* 0x000000203a367981 */ /* 0x000ea2000c1e1100 */
[-C--:B------:R-:W-:Y:S02]  /*1460*/  IADD3 R68, P0, PT, R71, R3.reuse, RZ ;  /* 0x0000000347447210 */ /* 0x080fe40007f1e0ff */
[-C--:B------:R-:W-:Y:S01]  /*1470*/  LEA.HI.X.SX32 R67, R69, R2.reuse, 0x1, P1 ;  /* 0x0000000245437211 */ /* 0x080fe200008f0eff */
[----:B------:R1:W2:Y:S01]  /*1480*/  LDG.E.U8 R56, desc[UR32][R62.64] ;  /* 0x000000203e387981 */ /* 0x0002a2000c1e1100 */
[-C--:B------:R-:W-:Y:S01]  /*1490*/  IADD3 R70, P1, PT, R73, R3.reuse, RZ ;  /* 0x0000000349467210 */ /* 0x080fe20007f3e0ff */
[----:B0-----:R-:W-:Y:S01]  /*14a0*/  IMAD R61, R20, 0x4b, RZ ;  /* 0x0000004b143d7824 */ /* 0x001fe200078e02ff */
[----:B------:R-:W-:Y:S01]  /*14b0*/  LEA.HI.X.SX32 R69, R71, R2, 0x1, P0 ;  /* 0x0000000247457211 */ /* 0x000fe200000f0eff */
[----:B------:R0:W2:Y:S01]  /*14c0*/  LDG.E.U8 R57, desc[UR32][R64.64] ;  /* 0x0000002040397981 */ /* 0x0000a2000c1e1100 */
[----:B------:R-:W-:-:S02]  /*14d0*/  IADD3 R72, P0, PT, R75, R3, RZ ;  /* 0x000000034b487210 */ /* 0x000fc40007f1e0ff */
[-C--:B------:R-:W-:Y:S01]  /*14e0*/  LEA.HI.X.SX32 R71, R73, R2.reuse, 0x1, P1 ;  /* 0x0000000249477211 */ /* 0x080fe200008f0eff */
[----:B------:R3:W2:Y:S01]  /*14f0*/  LDG.E.U8 R58, desc[UR32][R66.64] ;  /* 0x00000020423a7981 */ /* 0x0006a2000c1e1100 */
[C---:B-1----:R-:W-:Y:S01]  /*1500*/  IMAD R62, R20.reuse, 0x53, RZ ;  /* 0x00000053143e7824 */ /* 0x042fe200078e02ff */
[-C--:B------:R-:W-:Y:S01]  /*1510*/  IADD3 R74, P1, PT, R61, R3.reuse, RZ ;  /* 0x000000033d4a7210 */ /* 0x080fe20007f3e0ff */
[C---:B------:R-:W-:Y:S01]  /*1520*/  IMAD R63, R20.reuse, 0x5b, RZ ;  /* 0x0000005b143f7824 */ /* 0x040fe200078e02ff */
[-C--:B------:R-:W-:Y:S01]  /*1530*/  LEA.HI.X.SX32 R73, R75, R2.reuse, 0x1, P0 ;  /* 0x000000024b497211 */ /* 0x080fe200000f0eff */
[----:B0-----:R-:W-:Y:S01]  /*1540*/  IMAD R64, R20, 0x63, RZ ;  /* 0x0000006314407824 */ /* 0x001fe200078e02ff */
[-C--:B------:R-:W-:Y:S01]  /*1550*/  IADD3 R76, P0, PT, R62, R3.reuse, RZ ;  /* 0x000000033e4c7210 */ /* 0x080fe20007f1e0ff */
[----:B------:R0:W2:Y:S01]  /*1560*/  LDG.E.U8 R59, desc[UR32][R68.64] ;  /* 0x00000020443b7981 */ /* 0x0000a2000c1e1100 */
[-C--:B------:R-:W-:Y:S01]  /*1570*/  LEA.HI.X.SX32 R75, R61, R2.reuse, 0x1, P1 ;  /* 0x000000023d4b7211 */ /* 0x080fe200008f0eff */
[C---:B------:R-:W-:Y:S01]  /*1580*/  IMAD R65, R20.reuse, 0x6b, RZ ;  /* 0x0000006b14417824 */ /* 0x040fe200078e02ff */
[C---:B------:R-:W-:Y:S01]  /*1590*/  IADD3 R78, P1, PT, R63.reuse, R3, RZ ;  /* 0x000000033f4e7210 */ /* 0x040fe20007f3e0ff */
[----:B---3--:R-:W-:Y:S01]  /*15a0*/  IMAD R66, R20, 0x73, RZ ;  /* 0x0000007314427824 */ /* 0x008fe200078e02ff */
[-C--:B------:R-:W-:Y:S01]  /*15b0*/  LEA.HI.X.SX32 R77, R62, R2.reuse, 0x1, P0 ;  /* 0x000000023e4d7211 */ /* 0x080fe200000f0eff */
[----:B------:R1:W3:Y:S01]  /*15c0*/  LDG.E.U8 R60, desc[UR32][R70.64] ;  /* 0x00000020463c7981 */ /* 0x0002e2000c1e1100 */
[----:B------:R-:W-:-:S02]  /*15d0*/  LEA.HI.X.SX32 R79, R63, R2, 0x1, P1 ;  /* 0x000000023f4f7211 */ /* 0x000fc400008f0eff */
[-C--:B0-----:R-:W-:Y:S01]  /*15e0*/  IADD3 R68, P0, PT, R64, R3.reuse, RZ ;  /* 0x0000000340447210 */ /* 0x081fe20007f1e0ff */
[----:B------:R0:W2:Y:S01]  /*15f0*/  LDG.E.U8 R61, desc[UR32][R72.64] ;  /* 0x00000020483d7981 */ /* 0x0000a2000c1e1100 */
[----:B------:R-:W-:Y:S02]  /*1600*/  IMAD R67, R20, 0x7b, RZ ;  /* 0x0000007b14437824 */ /* 0x000fe400078e02ff */
[-C--:B------:R-:W-:Y:S01]  /*1610*/  LEA.HI.X.SX32 R69, R64, R2.reuse, 0x1, P0 ;  /* 0x0000000240457211 */ /* 0x080fe200000f0eff */
[----:B------:R4:W2:Y:S01]  /*1620*/  LDG.E.U8 R62, desc[UR32][R74.64] ;  /* 0x000000204a3e7981 */ /* 0x0008a2000c1e1100 */
[CC--:B-1----:R-:W-:Y:S02]  /*1630*/  IADD3 R70, P1, PT, R65.reuse, R3.reuse, RZ ;  /* 0x0000000341467210 */ /* 0x0c2fe40007f3e0ff */
[----:B------:R-:W-:Y:S01]  /*1640*/  IADD3 R80, P0, PT, R66, R3, RZ ;  /* 0x0000000342507210 */ /* 0x000fe20007f1e0ff */
[----:B------:R1:W2:Y:S01]  /*1650*/  LDG.E.U8 R63, desc[UR32][R76.64] ;  /* 0x000000204c3f7981 */ /* 0x0002a2000c1e1100 */
[----:B0-----:R-:W-:Y:S01]  /*1660*/  IMAD.SHL.U32 R73, R20, 0x4, RZ ;  /* 0x0000000414497824 */ /* 0x001fe200078e00ff */
[----:B------:R-:W-:-:S02]  /*1670*/  LEA.HI.X.SX32 R71, R65, R2, 0x1, P1 ;  /* 0x0000000241477211 */ /* 0x000fc400008f0eff */
[----:B------:R0:W2:Y:S01]  /*1680*/  LDG.E.U8 R64, desc[UR32][R78.64] ;  /* 0x000000204e407981 */ /* 0x0000a2000c1e1100 */
[-C--:B------:R-:W-:Y:S01]  /*1690*/  IADD3 R82, P1, PT, R67, R3.reuse, RZ ;  /* 0x0000000343527210 */ /* 0x080fe20007f3e0ff */
[----:B----4-:R-:W-:Y:S01]  /*16a0*/  IMAD R75, R20, 0xc, RZ ;  /* 0x0000000c144b7824 */ /* 0x010fe200078e02ff */
[-C--:B------:R-:W-:Y:S01]  /*16b0*/  LEA.HI.X.SX32 R81, R66, R2.reuse, 0x1, P0 ;  /* 0x0000000242517211 */ /* 0x080fe200000f0eff */
[----:B------:R-:W4:Y:S01]  /*16c0*/  LDG.E.U8 R65, desc[UR32][R68.64] ;  /* 0x0000002044417981 */ /* 0x000f22000c1e1100 */
        /* <DEDUP_REMOVED lines=16> */
[----:B------:R0:W3:Y:S01]  /*17d0*/  LDG.E.U8 R71, desc[UR32][R76.64] ;  /* 0x000000204c477981 */ /* 0x0000e2000c1e1100 */
[----:B-1----:R-:W-:-:S02]  /*17e0*/  IADD3 R82, P1, PT, R85, R3, RZ ;  /* 0x0000000355527210 */ /* 0x002fc40007f3e0ff */
[-C--:B------:R-:W-:Y:S01]  /*17f0*/  LEA.HI.X.SX32 R81, R84, R2.reuse, 0x1, P0 ;  /* 0x0000000254517211 */ /* 0x080fe200000f0eff */
[----:B------:R-:W3:Y:S01]  /*1800*/  LDG.E.U8 R70, desc[UR32][R74.64] ;  /* 0x000000204a467981 */ /* 0x000ee2000c1e1100 */
[-C--:B------:R-:W-:Y:S02]  /*1810*/  IADD3 R84, P0, PT, R87, R3.reuse, RZ ;  /* 0x0000000357547210 */ /* 0x080fe40007f1e0ff */
[-C--:B------:R-:W-:Y:S01]  /*1820*/  LEA.HI.X.SX32 R83, R85, R2.reuse, 0x1, P1 ;  /* 0x0000000255537211 */ /* 0x080fe200008f0eff */
[----:B------:R1:W3:Y:S01]  /*1830*/  LDG.E.U8 R72, desc[UR32][R78.64] ;  /* 0x000000204e487981 */ /* 0x0002e2000c1e1100 */
[-C--:B------:R-:W-:Y:S01]  /*1840*/  IADD3 R86, P1, PT, R89, R3.reuse, RZ ;  /* 0x0000000359567210 */ /* 0x080fe20007f3e0ff */
[----:B0-----:R-:W-:Y:S01]  /*1850*/  IMAD R77, R20, 0x4c, RZ ;  /* 0x0000004c144d7824 */ /* 0x001fe200078e02ff */
[----:B------:R-:W-:Y:S01]  /*1860*/  LEA.HI.X.SX32 R85, R87, R2, 0x1, P0 ;  /* 0x0000000257557211 */ /* 0x000fe200000f0eff */
[----:B------:R0:W3:Y:S01]  /*1870*/  LDG.E.U8 R73, desc[UR32][R80.64] ;  /* 0x0000002050497981 */ /* 0x0000e2000c1e1100 */
[----:B------:R-:W-:-:S02]  /*1880*/  IADD3 R88, P0, PT, R91, R3, RZ ;  /* 0x000000035b587210 */ /* 0x000fc40007f1e0ff */
[-C--:B------:R-:W-:Y:S01]  /*1890*/  LEA.HI.X.SX32 R87, R89, R2.reuse, 0x1, P1 ;  /* 0x0000000259577211 */ /* 0x080fe200008f0eff */
[----:B------:R5:W3:Y:S01]  /*18a0*/  LDG.E.U8 R74, desc[UR32][R82.64] ;  /* 0x00000020524a7981 */ /* 0x000ae2000c1e1100 */
[C---:B-1----:R-:W-:Y:S01]  /*18b0*/  IMAD R78, R20.reuse, 0x54, RZ ;  /* 0x00000054144e7824 */ /* 0x042fe200078e02ff */
[-C--:B------:R-:W-:Y:S01]  /*18c0*/  IADD3 R90, P1, PT, R77, R3.reuse, RZ ;  /* 0x000000034d5a7210 */ /* 0x080fe20007f3e0ff */
[C---:B------:R-:W-:Y:S01]  /*18d0*/  IMAD R79, R20.reuse, 0x5c, RZ ;  /* 0x0000005c144f7824 */ /* 0x040fe200078e02ff */
[-C--:B------:R-:W-:Y:S01]  /*18e0*/  LEA.HI.X.SX32 R89, R91, R2.reuse, 0x1, P0 ;  /* 0x000000025b597211 */ /* 0x080fe200000f0eff */
[----:B0-----:R-:W-:Y:S01]  /*18f0*/  IMAD R80, R20, 0x64, RZ ;  /* 0x0000006414507824 */ /* 0x001fe200078e02ff */
[-C--:B------:R-:W-:Y:S01]  /*1900*/  IADD3 R92, P0, PT, R78, R3.reuse, RZ ;  /* 0x000000034e5c7210 */ /* 0x080fe20007f1e0ff */
[----:B------:R0:W3:Y:S01]  /*1910*/  LDG.E.U8 R75, desc[UR32][R84.64] ;  /* 0x00000020544b7981 */ /* 0x0000e2000c1e1100 */
[-C--:B------:R-:W-:Y:S01]  /*1920*/  LEA.HI.X.SX32 R91, R77, R2.reuse, 0x1, P1 ;  /* 0x000000024d5b7211 */ /* 0x080fe200008f0eff */
[C---:B------:R-:W-:Y:S01]  /*1930*/  IMAD R81, R20.reuse, 0x6c, RZ ;  /* 0x0000006c14517824 */ /* 0x040fe200078e02ff */
[C---:B------:R-:W-:Y:S01]  /*1940*/  IADD3 R94, P1, PT, R79.reuse, R3, RZ ;  /* 0x000000034f5e7210 */ /* 0x040fe20007f3e0ff */
[----:B-----5:R-:W-:Y:S01]  /*1950*/  IMAD R82, R20, 0x74, RZ ;  /* 0x0000007414527824 */ /* 0x020fe200078e02ff */
[-C--:B------:R-:W-:Y:S01]  /*1960*/  LEA.HI.X.SX32 R93, R78, R2.reuse, 0x1, P0 ;  /* 0x000000024e5d7211 */ /* 0x080fe200000f0eff */
[----:B------:R1:W5:Y:S01]  /*1970*/  LDG.E.U8 R76, desc[UR32][R86.64] ;  /* 0x00000020564c7981 */ /* 0x000362000c1e1100 */
[----:B------:R-:W-:-:S02]  /*1980*/  LEA.HI.X.SX32 R95, R79, R2, 0x1, P1 ;  /* 0x000000024f5f7211 */ /* 0x000fc400008f0eff */
[-C--:B0-----:R-:W-:Y:S01]  /*1990*/  IADD3 R84, P0, PT, R80, R3.reuse, RZ ;  /* 0x0000000350547210 */ /* 0x081fe20007f1e0ff */
[----:B------:R0:W3:Y:S01]  /*19a0*/  LDG.E.U8 R77, desc[UR32][R88.64] ;  /* 0x00000020584d7981 */ /* 0x0000e2000c1e1100 */
[----:B------:R-:W-:Y:S02]  /*19b0*/  IMAD R83, R20, 0x7c, RZ ;  /* 0x0000007c14537824 */ /* 0x000fe400078e02ff */
[-C--:B------:R-:W-:Y:S01]  /*19c0*/  LEA.HI.X.SX32 R85, R80, R2.reuse, 0x1, P0 ;  /* 0x0000000250557211 */ /* 0x080fe200000f0eff */
[----:B------:R0:W3:Y:S01]  /*19d0*/  LDG.E.U8 R78, desc[UR32][R90.64] ;  /* 0x000000205a4e7981 */ /* 0x0000e2000c1e1100 */
[CC--:B-1----:R-:W-:Y:S02]  /*19e0*/  IADD3 R86, P1, PT, R81.reuse, R3.reuse, RZ ;  /* 0x0000000351567210 */ /* 0x0c2fe40007f3e0ff */
[----:B------:R-:W-:Y:S01]  /*19f0*/  IADD3 R96, P0, PT, R82, R3, RZ ;  /* 0x0000000352607210 */ /* 0x000fe20007f1e0ff */
[----:B------:R1:W3:Y:S01]  /*1a00*/  LDG.E.U8 R79, desc[UR32][R92.64] ;  /* 0x000000205c4f7981 */ /* 0x0002e2000c1e1100 */
[----:B0-----:R-:W-:Y:S01]  /*1a10*/  IMAD R89, R20, 0x5, RZ ;  /* 0x0000000514597824 */ /* 0x001fe200078e02ff */
[----:B------:R-:W-:-:S02]  /*1a20*/  LEA.HI.X.SX32 R87, R81, R2, 0x1, P1 ;  /* 0x0000000251577211 */ /* 0x000fc400008f0eff */
[----:B------:R0:W3:Y:S01]  /*1a30*/  LDG.E.U8 R80, desc[UR32][R94.64] ;  /* 0x000000205e507981 */ /* 0x0000e2000c1e1100 */
[-C--:B------:R-:W-:Y:S01]  /*1a40*/  IADD3 R98, P1, PT, R83, R3.reuse, RZ ;  /* 0x0000000353627210 */ /* 0x080fe20007f3e0ff */
[----:B------:R-:W-:Y:S01]  /*1a50*/  IMAD R91, R20, 0xd, RZ ;  /* 0x0000000d145b7824 */ /* 0x000fe200078e02ff */
[-C--:B------:R-:W-:Y:S01]  /*1a60*/  LEA.HI.X.SX32 R97, R82, R2.reuse, 0x1, P0 ;  /* 0x0000000252617211 */ /* 0x080fe200000f0eff */
[----:B------:R-:W3:Y:S01]  /*1a70*/  LDG.E.U8 R81, desc[UR32][R84.64] ;  /* 0x0000002054517981 */ /* 0x000ee2000c1e1100 */
[-C--:B------:R-:W-:Y:S01]  /*1a80*/  IADD3 R88, P0, PT, R89, R3.reuse, RZ ;  /* 0x0000000359587210 */ /* 0x080fe20007f1e0ff */
[C---:B-1----:R-:W-:Y:S01]  /*1a90*/  IMAD R93, R20.reuse, 0x15, RZ ;  /* 0x00000015145d7824 */ /* 0x042fe200078e02ff */
[-C--:B------:R-:W-:Y:S01]  /*1aa0*/  LEA.HI.X.SX32 R99, R83, R2.reuse, 0x1, P1 ;  /* 0x0000000253637211 */ /* 0x080fe200008f0eff */
[----:B------:R-:W3:Y:S01]  /*1ab0*/  LDG.E.U8 R82, desc[UR32][R86.64] ;  /* 0x0000002056527981 */ /* 0x000ee2000c1e1100 */
[-C--:B------:R-:W-:Y:S01]  /*1ac0*/  IADD3 R90, P1, PT, R91, R3.reuse, RZ ;  /* 0x000000035b5a7210 */ /* 0x080fe20007f3e0ff */
[----:B0-----:R-:W-:Y:S01]  /*1ad0*/  IMAD R95, R20, 0x1d, RZ ;  /* 0x0000001d145f7824 */ /* 0x001fe200078e02ff */
[----:B------:R-:W-:Y:S01]  /*1ae0*/  LEA.HI.X.SX32 R89, R89, R2, 0x1, P0 ;  /* 0x0000000259597211 */ /* 0x000fe200000f0eff */
[----:B------:R0:W3:Y:S01]  /*1af0*/  LDG.E.U8 R83, desc[UR32][R96.64] ;  /* 0x0000002060537981 */ /* 0x0000e2000c1e1100 */
[----:B------:R-:W-:-:S02]  /*1b00*/  IADD3 R92, P0, PT, R93, R3, RZ ;  /* 0x000000035d5c7210 */ /* 0x000fc40007f1e0ff */
[-C--:B------:R-:W-:Y:S01]  /*1b10*/  LEA.HI.X.SX32 R91, R91, R2.reuse, 0x1, P1 ;  /* 0x000000025b5b7211 */ /* 0x080fe200008f0eff */
[----:B------:R1:W3:Y:S01]  /*1b20*/  LDG.E.U8 R84, desc[UR32][R98.64] ;  /* 0x0000002062547981 */ /* 0x0002e2000c1e1100 */
[-C--:B------:R-:W-:Y:S02]  /*1b30*/  IADD3 R94, P1, PT, R95, R3.reuse, RZ ;  /* 0x000000035f5e7210 */ /* 0x080fe40007f3e0ff */
[-C--:B------:R-:W-:Y:S01]  /*1b40*/  LEA.HI.X.SX32 R93, R93, R2.reuse, 0x1, P0 ;  /* 0x000000025d5d7211 */ /* 0x080fe200000f0eff */
[----:B------:R-:W3:Y:S01]  /*1b50*/  LDG.E.U8 R85, desc[UR32][R88.64] ;  /* 0x0000002058557981 */ /* 0x000ee2000c1e1100 */
        /* <DEDUP_REMOVED lines=9> */
[-C--:B------:R-:W-:Y:S02]  /*1bf0*/  IADD3 R102, P1, PT, R104, R3.reuse, RZ ;  /* 0x0000000368667210 */ /* 0x080fe40007f3e0ff */
[----:B------:R-:W-:Y:S01]  /*1c00*/  LEA.HI.X.SX32 R101, R103, R2, 0x1, P0 ;  /* 0x0000000267657211 */ /* 0x000fe200000f0eff */
[----:B------:R1:W3:Y:S01]  /*1c10*/  LDG.E.U8 R89, desc[UR32][R96.64] ;  /* 0x0000002060597981 */ /* 0x0002e2000c1e1100 */
[----:B0-----:R-:W-:-:S02]  /*1c20*/  IADD3 R92, P0, PT, R105, R3, RZ ;  /* 0x00000003695c7210 */ /* 0x001fc40007f1e0ff */
[-C--:B------:R-:W-:Y:S01]  /*1c30*/  LEA.HI.X.SX32 R103, R104, R2.reuse, 0x1, P1 ;  /* 0x0000000268677211 */ /* 0x080fe200008f0eff */
[----:B------:R0:W3:Y:S01]  /*1c40*/  LDG.E.U8 R90, desc[UR32][R98.64] ;  /* 0x00000020625a7981 */ /* 0x0000e2000c1e1100 */
[-C--:B------:R-:W-:Y:S02]  /*1c50*/  LEA.HI.X.SX32 R93, R105, R2.reuse, 0x1, P0 ;  /* 0x00000002695d7211 */ /* 0x080fe400000f0eff */
[CC--:B-1----:R-:W-:Y:S01]  /*1c60*/  IADD3 R94, P1, PT, R106.reuse, R3.reuse, RZ ;  /* 0x000000036a5e7210 */ /* 0x0c2fe20007f3e0ff */
[----:B------:R1:W3:Y:S01]  /*1c70*/  LDG.E.U8 R91, desc[UR32][R100.64] ;  /* 0x00000020645b7981 */ /* 0x0002e2000c1e1100 */
[-C--:B------:R-:W-:Y:S02]  /*1c80*/  IADD3 R96, P0, PT, R107, R3.reuse, RZ ;  /* 0x000000036b607210 */ /* 0x080fe40007f1e0ff */
[----:B------:R-:W-:Y:S01]  /*1c90*/  LEA.HI.X.SX32 R95, R106, R2, 0x1, P1 ;  /* 0x000000026a5f7211 */ /* 0x000fe200008f0eff */
[----:B------:R1:W3:Y:S01]  /*1ca0*/  LDG.E.U8 R104, desc[UR32][R102.64] ;  /* 0x0000002066687981 */ /* 0x0002e2000c1e1100 */
[----:B0-----:R-:W-:-:S02]  /*1cb0*/  IADD3 R98, P1, PT, R108, R3, RZ ;  /* 0x000000036c627210 */ /* 0x001fc40007f3e0ff */
[-C--:B------:R-:W-:Y:S01]  /*1cc0*/  LEA.HI.X.SX32 R97, R107, R2.reuse, 0x1, P0 ;  /* 0x000000026b617211 */ /* 0x080fe200000f0eff */
[----:B------:R0:W3:Y:S01]  /*1cd0*/  LDG.E.U8 R105, desc[UR32][R92.64] ;  /* 0x000000205c697981 */ /* 0x0000e2000c1e1100 */
[CC--:B-1----:R-:W-:Y:S02]  /*1ce0*/  IADD3 R100, P0, PT, R109.reuse, R3.reuse, RZ ;  /* 0x000000036d647210 */ /* 0x0c2fe40007f1e0ff */
[-C--:B------:R-:W-:Y:S01]  /*1cf0*/  LEA.HI.X.SX32 R99, R108, R2.reuse, 0x1, P1 ;  /* 0x000000026c637211 */ /* 0x080fe200008f0eff */
[----:B------:R1:W3:Y:S01]  /*1d00*/  LDG.E.U8 R106, desc[UR32][R94.64] ;  /* 0x000000205e6a7981 */ /* 0x0002e2000c1e1100 */
[-C--:B------:R-:W-:Y:S02]  /*1d10*/  LEA.HI.X.SX32 R101, R109, R2.reuse, 0x1, P0 ;  /* 0x000000026d657211 */ /* 0x080fe400000f0eff */
[-C--:B------:R-:W-:Y:S01]  /*1d20*/  IADD3 R102, P1, PT, R111, R3.reuse, RZ ;  /* 0x000000036f667210 */ /* 0x080fe20007f3e0ff */
[----:B------:R1:W3:Y:S01]  /*1d30*/  LDG.E.U8 R107, desc[UR32][R96.64] ;  /* 0x00000020606b7981 */ /* 0x0002e2000c1e1100 */
[-C--:B------:R-:W-:Y:S01]  /*1d40*/  IADD3 R108, P0, PT, R113, R3.reuse, RZ ;  /* 0x00000003716c7210 */ /* 0x080fe20007f1e0ff */
[C---:B0-----:R-:W-:Y:S01]  /*1d50*/  IMAD R93, R20.reuse, 0x6, RZ ;  /* 0x00000006145d7824 */ /* 0x041fe200078e02ff */
[-C--:B------:R-:W-:Y:S01]  /*1d60*/  LEA.HI.X.SX32 R103, R111, R2.reuse, 0x1, P1 ;  /* 0x000000026f677211 */ /* 0x080fe200008f0eff */
[----:B------:R0:W3:Y:S01]  /*1d70*/  LDG.E.U8 R110, desc[UR32][R98.64] ;  /* 0x00000020626e7981 */ /* 0x0000e2000c1e1100 */
[-C--:B------:R-:W-:Y:S01]  /*1d80*/  IADD3 R114, P1, PT, R115, R3.reuse, RZ ;  /* 0x0000000373727210 */ /* 0x080fe20007f3e0ff */
[C---:B-1----:R-:W-:Y:S01]  /*1d90*/  IMAD R95, R20.reuse, 0xe, RZ ;  /* 0x0000000e145f7824 */ /* 0x042fe200078e02ff */
[-C--:B------:R-:W-:Y:S01]  /*1da0*/  LEA.HI.X.SX32 R109, R113, R2.reuse, 0x1, P0 ;  /* 0x00000002716d7211 */ /* 0x080fe200000f0eff */
[----:B------:R1:W3:Y:S01]  /*1db0*/  LDG.E.U8 R111, desc[UR32][R100.64] ;  /* 0x00000020646f7981 */ /* 0x0002e2000c1e1100 */
[-C--:B------:R-:W-:Y:S01]  /*1dc0*/  IADD3 R92, P0, PT, R93, R3.reuse, RZ ;  /* 0x000000035d5c7210 */ /* 0x080fe20007f1e0ff */
[C---:B------:R-:W-:Y:S01]  /*1dd0*/  IMAD R97, R20.reuse, 0x16, RZ ;  /* 0x0000001614617824 */ /* 0x040fe200078e02ff */
[-C--:B------:R-:W-:Y:S01]  /*1de0*/  LEA.HI.X.SX32 R115, R115, R2.reuse, 0x1, P1 ;  /* 0x0000000273737211 */ /* 0x080fe200008f0eff */
        /* <DEDUP_REMOVED lines=12> */
[C---:B------:R-:W-:Y:S01]  /*1eb0*/  IMAD R113, R20.reuse, 0x46, RZ ;  /* 0x0000004614717824 */ /* 0x040fe200078e02ff */
[-C--:B------:R-:W-:Y:S01]  /*1ec0*/  IADD3 R100, P0, PT, R101, R3.reuse, RZ ;  /* 0x0000000365647210 */ /* 0x080fe20007f1e0ff */
[C---:B0-----:R-:W-:Y:S01]  /*1ed0*/  IMAD R108, R20.reuse, 0x36, RZ ;  /* 0x00000036146c7824 */ /* 0x041fe200078e02ff */
[-C--:B------:R-:W-:Y:S01]  /*1ee0*/  LEA.HI.X.SX32 R99, R99, R2.reuse, 0x1, P1 ;  /* 0x0000000263637211 */ /* 0x080fe200008f0eff */
[----:B------:R-:W-:Y:S01]  /*1ef0*/  IMAD R109, R20, 0x3e, RZ ;  /* 0x0000003e146d7824 */ /* 0x000fe200078e02ff */
[----:B------:R-:W-:Y:S01]  /*1f00*/  IADD3 R102, P1, PT, R103, R3, RZ ;  /* 0x0000000367667210 */ /* 0x000fe20007f3e0ff */
[----:B------:R0:W3:Y:S01]  /*1f10*/  LDG.E.U8 R145, desc[UR32][R114.64] ;  /* 0x0000002072917981 */ /* 0x0000e2000c1e1100 */
[----:B------:R-:W-:-:S02]  /*1f20*/  LEA.HI.X.SX32 R101, R101, R2, 0x1, P0 ;  /* 0x0000000265657211 */ /* 0x000fc400000f0eff */
[C---:B-1----:R-:W-:Y:S01]  /*1f30*/  IADD3 R92, P0, PT, R108.reuse, R3, RZ ;  /* 0x000000036c5c7210 */ /* 0x042fe20007f1e0ff */
[----:B------:R1:W3:Y:S01]  /*1f40*/  LDG.E.U8 R117, desc[UR32][R94.64] ;  /* 0x000000205e757981 */ /* 0x0002e2000c1e1100 */
[-C--:B------:R-:W-:Y:S02]  /*1f50*/  LEA.HI.X.SX32 R103, R103, R2.reuse, 0x1, P1 ;  /* 0x0000000267677211 */ /* 0x080fe400008f0eff */
[----:B------:R-:W-:Y:S01]  /*1f60*/  LEA.HI.X.SX32 R93, R108, R2, 0x1, P0 ;  /* 0x000000026c5d7211 */ /* 0x000fe200000f0eff */
[----:B------:R1:W3:Y:S01]  /*1f70*/  LDG.E.U8 R119, desc[UR32][R96.64] ;  /* 0x0000002060777981 */ /* 0x0002e2000c1e1100 */
[----:B0-----:R-:W-:-:S03]  /*1f80*/  IMAD R114, R20, 0x4e, RZ ;  /* 0x0000004e14727824 */ /* 0x001fc600078e02ff */
[----:B------:R0:W3:Y:S01]  /*1f90*/  LDG.E.U8 R121, desc[UR32][R98.64] ;  /* 0x0000002062797981 */ /* 0x0000e2000c1e1100 */
[----:B-1----:R-:W-:-:S03]  /*1fa0*/  IADD3 R94, P1, PT, R109, R3, RZ ;  /* 0x000000036d5e7210 */ /* 0x002fc60007f3e0ff */
[----:B------:R1:W3:Y:S01]  /*1fb0*/  LDG.E.U8 R122, desc[UR32][R100.64] ;  /* 0x00000020647a7981 */ /* 0x0002e2000c1e1100 */
[----:B------:R-:W-:-:S03]  /*1fc0*/  IADD3 R96, P0, PT, R113, R3, RZ ;  /* 0x0000000371607210 */ /* 0x000fc60007f1e0ff */
[----:B------:R1:W3:Y:S01]  /*1fd0*/  LDG.E.U8 R124, desc[UR32][R102.64] ;  /* 0x00000020667c7981 */ /* 0x0002e2000c1e1100 */
[C---:B0-----:R-:W-:Y:S01]  /*1fe0*/  IMAD R98, R20.reuse, 0x56, RZ ;  /* 0x0000005614627824 */ /* 0x041fe200078e02ff */
[-C--:B------:R-:W-:Y:S01]  /*1ff0*/  LEA.HI.X.SX32 R95, R109, R2.reuse, 0x1, P1 ;  /* 0x000000026d5f7211 */ /* 0x080fe200008f0eff */
[----:B------:R-:W-:Y:S01]  /*2000*/  IMAD R99, R20, 0x5e, RZ ;  /* 0x0000005e14637824 */ /* 0x000fe200078e02ff */
[-C--:B------:R-:W-:Y:S01]  /*2010*/  IADD3 R108, P1, PT, R114, R3.reuse, RZ ;  /* 0x00000003726c7210 */ /* 0x080fe20007f3e0ff */
[----:B------:R0:W3:Y:S01]  /*2020*/  LDG.E.U8 R126, desc[UR32][R92.64] ;  /* 0x000000205c7e7981 */ /* 0x0000e2000c1e1100 */
[-C--:B------:R-:W-:Y:S02]  /*2030*/  LEA.HI.X.SX32 R97, R113, R2.reuse, 0x1, P0 ;  /* 0x0000000271617211 */ /* 0x080fe400000f0eff */
[-C--:B-1----:R-:W-:Y:S01]  /*2040*/  IADD3 R100, P0, PT, R98, R3.reuse, RZ ;  /* 0x0000000362647210 */ /* 0x082fe20007f1e0ff */
[----:B------:R-:W-:Y:S01]  /*2050*/  IMAD R103, R20, 0x66, RZ ;  /* 0x0000006614677824 */ /* 0x000fe200078e02ff */
[----:B------:R-:W-:Y:S01]  /*2060*/  LEA.HI.X.SX32 R109, R114, R2, 0x1, P1 ;  /* 0x00000002726d7211 */ /* 0x000fe200008f0eff */
[----:B------:R1:W3:Y:S01]  /*2070*/  LDG.E.U8 R128, desc[UR32][R94.64] ;  /* 0x000000205e807981 */ /* 0x0002e2000c1e1100 */
[----:B------:R-:W-:-:S02]  /*2080*/  IADD3 R114, P1, PT, R99, R3, RZ ;  /* 0x0000000363727210 */ /* 0x000fc40007f3e0ff */
[-C--:B------:R-:W-:Y:S01]  /*2090*/  LEA.HI.X.SX32 R101, R98, R2.reuse, 0x1, P0 ;  /* 0x0000000262657211 */ /* 0x080fe200000f0eff */
[C---:B0-----:R-:W-:Y:S01]  /*20a0*/  IMAD R92, R20.reuse, 0x6e, RZ ;  /* 0x0000006e145c7824 */ /* 0x041fe200078e02ff */
[-C--:B------:R-:W-:Y:S01]  /*20b0*/  IADD3 R98, P0, PT, R103, R3.reuse, RZ ;  /* 0x0000000367627210 */ /* 0x080fe20007f1e0ff */
[----:B------:R0:W3:Y:S01]  /*20c0*/  LDG.E.U8 R131, desc[UR32][R96.64] ;  /* 0x0000002060837981 */ /* 0x0000e2000c1e1100 */
[-C--:B------:R-:W-:Y:S01]  /*20d0*/  LEA.HI.X.SX32 R115, R99, R2.reuse, 0x1, P1 ;  /* 0x0000000263737211 */ /* 0x080fe200008f0eff */
[C---:B-1----:R-:W-:Y:S01]  /*20e0*/  IMAD R95, R20.reuse, 0x76, RZ ;  /* 0x00000076145f7824 */ /* 0x042fe200078e02ff */
[----:B------:R-:W-:Y:S01]  /*20f0*/  LEA.HI.X.SX32 R99, R103, R2, 0x1, P0 ;  /* 0x0000000267637211 */ /* 0x000fe200000f0eff */
[----:B------:R-:W-:Y:S01]  /*2100*/  IMAD R113, R20, 0x7e, RZ ;  /* 0x0000007e14717824 */ /* 0x000fe200078e02ff */
[-C--:B------:R-:W-:Y:S01]  /*2110*/  IADD3 R102, P1, PT, R92, R3.reuse, RZ ;  /* 0x000000035c667210 */ /* 0x080fe20007f3e0ff */
[----:B------:R-:W-:Y:S01]  /*2120*/  IMAD R93, R20, 0x7, RZ ;  /* 0x00000007145d7824 */ /* 0x000fe200078e02ff */
[----:B------:R1:W3:Y:S01]  /*2130*/  LDG.E.U8 R135, desc[UR32][R108.64] ;  /* 0x000000206c877981 */ /* 0x0002e2000c1e1100 */
[----:B0-----:R-:W-:-:S02]  /*2140*/  IADD3 R96, P0, PT, R95, R3, RZ ;  /* 0x000000035f607210 */ /* 0x001fc40007f1e0ff */
[-C--:B------:R-:W-:Y:S01]  /*2150*/  LEA.HI.X.SX32 R103, R92, R2.reuse, 0x1, P1 ;  /* 0x000000025c677211 */ /* 0x080fe200008f0eff */
[----:B------:R0:W3:Y:S01]  /*2160*/  LDG.E.U8 R138, desc[UR32][R100.64] ;  /* 0x00000020648a7981 */ /* 0x0000e2000c1e1100 */
[----:B------:R-:W-:Y:S02]  /*2170*/  LEA.HI.X.SX32 R97, R95, R2, 0x1, P0 ;  /* 0x000000025f617211 */ /* 0x000fe400000f0eff */
[-C--:B------:R-:W-:Y:S01]  /*2180*/  IADD3 R94, P1, PT, R113, R3.reuse, RZ ;  /* 0x00000003715e7210 */ /* 0x080fe20007f3e0ff */
[----:B------:R0:W3:Y:S01]  /*2190*/  LDG.E.U8 R139, desc[UR32][R114.64] ;  /* 0x00000020728b7981 */ /* 0x0000e2000c1e1100 */
[C---:B-1----:R-:W-:Y:S02]  /*21a0*/  IMAD R108, R20.reuse, 0xf, RZ ;  /* 0x0000000f146c7824 */ /* 0x042fe400078e02ff */
[----:B------:R-:W-:Y:S01]  /*21b0*/  IMAD R109, R20, 0x17, RZ ;  /* 0x00000017146d7824 */ /* 0x000fe200078e02ff */
[----:B------:R1:W3:Y:S01]  /*21c0*/  LDG.E.U8 R140, desc[UR32][R98.64] ;  /* 0x00000020628c7981 */ /* 0x0002e2000c1e1100 */
[----:B0-----:R-:W-:-:S02]  /*21d0*/  IADD3 R100, P0, PT, R93, R3, RZ ;  /* 0x000000035d647210 */ /* 0x001fc40007f1e0ff */
[-C--:B------:R-:W-:Y:S01]  /*21e0*/  LEA.HI.X.SX32 R95, R113, R2.reuse, 0x1, P1 ;  /* 0x00000002715f7211 */ /* 0x080fe200008f0eff */
[----:B------:R-:W3:Y:S01]  /*21f0*/  LDG.E.U8 R142, desc[UR32][R102.64] ;  /* 0x00000020668e7981 */ /* 0x000ee2000c1e1100 */
[-C--:B------:R-:W-:Y:S01]  /*2200*/  LEA.HI.X.SX32 R101, R93, R2.reuse, 0x1, P0 ;  /* 0x000000025d657211 */ /* 0x080fe200000f0eff */
[----:B------:R-:W-:Y:S01]  /*2210*/  IMAD R114, R20, 0x27, RZ ;  /* 0x0000002714727824 */ /* 0x000fe200078e02ff */
[-C--:B------:R-:W-:Y:S01]  /*2220*/  IADD3 R92, P1, PT, R108, R3.reuse, RZ ;  /* 0x000000036c5c7210 */ /* 0x080fe20007f3e0ff */
[----:B------:R-:W-:Y:S01]  /*2230*/  IMAD R113, R20, 0x1f, RZ ;  /* 0x0000001f14717824 */ /* 0x000fe200078e02ff */
[----:B------:R0:W3:Y:S01]  /*2240*/  LDG.E.U8 R146, desc[UR32][R94.64] ;  /* 0x000000205e927981 */ /* 0x0000e2000c1e1100 */
[C---:B-1----:R-:W-:Y:S02]  /*2250*/  IADD3 R98, P0, PT, R109.reuse, R3, RZ ;  /* 0x000000036d627210 */ /* 0x042fe40007f1e0ff */
[-C--:B------:R-:W-:Y:S01]  /*2260*/  LEA.HI.X.SX32 R93, R108, R2.reuse, 0x1, P1 ;  /* 0x000000026c5d7211 */ /* 0x080fe200008f0eff */
[----:B------:R1:W3:Y:S01]  /*2270*/  LDG.E.U8 R144, desc[UR32][R96.64] ;  /* 0x0000002060907981 */ /* 0x0002e2000c1e1100 */
[----:B------:R-:W-:-:S02]  /*2280*/  LEA.HI.X.SX32 R99, R109, R2, 0x1, P0 ;  /* 0x000000026d637211 */ /* 0x000fc400000f0eff */
[-C--:B------:R-:W-:Y:S01]  /*2290*/  IADD3 R108, P0, PT, R114, R3.reuse, RZ ;  /* 0x00000003726c7210 */ /* 0x080fe20007f1e0ff */
[----:B------:R1:W3:Y:S01]  /*22a0*/  LDG.E.U8 R115, desc[UR32][R100.64] ;  /* 0x0000002064737981 */ /* 0x0002e2000c1e1100 */
[----:B0-----:R-:W-:Y:S01]  /*22b0*/  IMAD R95, R20, 0x2f, RZ ;  /* 0x0000002f145f7824 */ /* 0x001fe200078e02ff */
[-C--:B------:R-:W-:Y:S02]  /*22c0*/  IADD3 R102, P1, PT, R113, R3.reuse, RZ ;  /* 0x0000000371667210 */ /* 0x080fe40007f3e0ff */
[----:B------:R0:W4:Y:S01]  /*22d0*/  LDG.E.U8 R118, desc[UR32][R92.64] ;  /* 0x000000205c767981 */ /* 0x000122000c1e1100 */
[-C--:B------:R-:W-:Y:S01]  /*22e0*/  LEA.HI.X.SX32 R109, R114, R2.reuse, 0x1, P0 ;  /* 0x00000002726d7211 */ /* 0x080fe200000f0eff */
[C---:B-1----:R-:W-:Y:S01]  /*22f0*/  IMAD R97, R20.reuse, 0x37, RZ ;  /* 0x0000003714617824 */ /* 0x042fe200078e02ff */
[----:B------:R-:W-:Y:S01]  /*2300*/  IADD3 R94, P0, PT, R95, R3, RZ ;  /* 0x000000035f5e7210 */ /* 0x000fe20007f1e0ff */
[----:B------:R1:W4:Y:S01]  /*2310*/  LDG.E.U8 R120, desc[UR32][R98.64] ;  /* 0x0000002062787981 */ /* 0x000322000c1e1100 */
[----:B------:R-:W-:Y:S01]  /*2320*/  IMAD R101, R20, 0x3f, RZ ;  /* 0x0000003f14657824 */ /* 0x000fe200078e02ff */
[----:B------:R-:W-:-:S02]  /*2330*/  LEA.HI.X.SX32 R103, R113, R2, 0x1, P1 ;  /* 0x0000000271677211 */ /* 0x000fc400008f0eff */
[----:B------:R1:W4:Y:S01]  /*2340*/  LDG.E.U8 R123, desc[UR32][R108.64] ;  /* 0x000000206c7b7981 */ /* 0x000322000c1e1100 */
[C---:B0-----:R-:W-:Y:S01]  /*2350*/  IMAD R93, R20.reuse, 0x47, RZ ;  /* 0x00000047145d7824 */ /* 0x041fe200078e02ff */
[-C--:B------:R-:W-:Y:S02]  /*2360*/  IADD3 R96, P1, PT, R97, R3.reuse, RZ ;  /* 0x0000000361607210 */ /* 0x080fe40007f3e0ff */
[----:B------:R0:W4:Y:S01]  /*2370*/  LDG.E.U8 R114, desc[UR32][R102.64] ;  /* 0x0000002066727981 */ /* 0x000122000c1e1100 */
[-C--:B------:R-:W-:Y:S01]  /*2380*/  LEA.HI.X.SX32 R95, R95, R2.reuse, 0x1, P0 ;  /* 0x000000025f5f7211 */ /* 0x080fe200000f0eff */
[C---:B-1----:R-:W-:Y:S01]  /*2390*/  IMAD R98, R20.reuse, 0x4f, RZ ;  /* 0x0000004f14627824 */ /* 0x042fe200078e02ff */
[-C--:B------:R-:W-:Y:S01]  /*23a0*/  IADD3 R100, P0, PT, R101, R3.reuse, RZ ;  /* 0x0000000365647210 */ /* 0x080fe20007f1e0ff */
[C---:B------:R-:W-:Y:S01]  /*23b0*/  IMAD R99, R20.reuse, 0x57, RZ ;  /* 0x0000005714637824 */ /* 0x040fe200078e02ff */
[-C--:B------:R-:W-:Y:S01]  /*23c0*/  IADD3 R92, P2, PT, R93, R3.reuse, RZ ;  /* 0x000000035d5c7210 */ /* 0x080fe20007f5e0ff */
[C---:B------:R-:W-:Y:S01]  /*23d0*/  IMAD R108, R20.reuse, 0x5f, RZ ;  /* 0x0000005f146c7824 */ /* 0x040fe200078e02ff */
[-C--:B------:R-:W-:Y:S01]  /*23e0*/  LEA.HI.X.SX32 R97, R97, R2.reuse, 0x1, P1 ;  /* 0x0000000261617211 */ /* 0x080fe200008f0eff */
[C---:B------:R-:W-:Y:S01]  /*23f0*/  IMAD R109, R20.reuse, 0x67, RZ ;  /* 0x00000067146d7824 */ /* 0x040fe200078e02ff */
[-C--:B------:R-:W-:Y:S01]  /*2400*/  LEA.HI.X.SX32 R101, R101, R2.reuse, 0x1, P0 ;  /* 0x0000000265657211 */ /* 0x080fe200000f0eff */
[----:B------:R-:W-:Y:S01]  /*2410*/  IMAD R113, R20, 0x6f, RZ ;  /* 0x0000006f14717824 */ /* 0x000fe200078e02ff */
[-C--:B0-----:R-:W-:Y:S01]  /*2420*/  IADD3 R102, P1, PT, R98, R3.reuse, RZ ;  /* 0x0000000362667210 */ /* 0x081fe20007f3e0ff */
[----:B------:R0:W5:Y:S01]  /*2430*/  LDG.E.U8 R125, desc[UR32][R94.64] ;  /* 0x000000205e7d7981 */ /* 0x000162000c1e1100 */
[-C--:B------:R-:W-:Y:S01]  /*2440*/  LEA.HI.X.SX32 R93, R93, R2.reuse, 0x1, P2 ;  /* 0x000000025d5d7211 */ /* 0x080fe200010f0eff */
[----:B------:R-:W-:Y:S01]  /*2450*/  IMAD R20, R20, 0x77, RZ ;  /* 0x0000007714147824 */ /* 0x000fe200078e02ff */
[----:B------:R-:W-:Y:S01]  /*2460*/  LEA.HI.X.SX32 R103, R98, R2, 0x1, P1 ;  /* 0x0000000262677211 */ /* 0x000fe200008f0eff */
[----:B------:R1:W5:Y:S01]  /*2470*/  LDG.E.U8 R127, desc[UR32][R96.64] ;  /* 0x00000020607f7981 */ /* 0x000362000c1e1100 */
[----:B------:R-:W-:-:S03]  /*2480*/  IADD3 R98, P2, PT, R109, R3, RZ ;  /* 0x000000036d627210 */ /* 0x000fc60007f5e0ff */
[----:B------:R1:W5:Y:S01]  /*2490*/  LDG.E.U8 R130, desc[UR32][R100.64] ;  /* 0x0000002064827981 */ /* 0x000362000c1e1100 */
[----:B0-----:R-:W-:-:S03]  /*24a0*/  IADD3 R94, P0, PT, R99, R3, RZ ;  /* 0x00000003635e7210 */ /* 0x001fc60007f1e0ff */
[----:B------:R0:W5:Y:S01]  /*24b0*/  LDG.E.U8 R132, desc[UR32][R92.64] ;  /* 0x000000205c847981 */ /* 0x000162000c1e1100 */
[CC--:B-1----:R-:W-:Y:S02]  /*24c0*/  IADD3 R96, P1, PT, R108.reuse, R3.reuse, RZ ;  /* 0x000000036c607210 */ /* 0x0c2fe40007f3e0ff */
[-C--:B------:R-:W-:Y:S01]  /*24d0*/  LEA.HI.X.SX32 R95, R99, R2.reuse, 0x1, P0 ;  /* 0x00000002635f7211 */ /* 0x080fe200000f0eff */
[----:B------:R-:W5:Y:S01]  /*24e0*/  LDG.E.U8 R102, desc[UR32][R102.64] ;  /* 0x0000002066667981 */ /* 0x000f62000c1e1100 */
[-C--:B------:R-:W-:Y:S02]  /*24f0*/  IADD3 R100, P3, PT, R113, R3.reuse, RZ ;  /* 0x0000000371647210 */ /* 0x080fe40007f7e0ff */
[-C--:B------:R-:W-:Y:S01]  /*2500*/  LEA.HI.X.SX32 R97, R108, R2.reuse, 0x1, P1 ;  /* 0x000000026c617211 */ /* 0x080fe200008f0eff */
[----:B------:R1:W5:Y:S01]  /*2510*/  LDG.E.U8 R94, desc[UR32][R94.64] ;  /* 0x000000205e5e7981 */ /* 0x000362000c1e1100 */
[----:B0-----:R-:W-:Y:S02]  /*2520*/  IADD3 R92, P4, PT, R20, R3, RZ ;  /* 0x00000003145c7210 */ /* 0x001fe40007f9e0ff */
[-C--:B------:R-:W-:Y:S01]  /*2530*/  LEA.HI.X.SX32 R99, R109, R2.reuse, 0x1, P2 ;  /* 0x000000026d637211 */ /* 0x080fe200010f0eff */
[----:B------:R-:W5:Y:S01]  /*2540*/  LDG.E.U8 R96, desc[UR32][R96.64] ;  /* 0x0000002060607981 */ /* 0x000f62000c1e1100 */
[----:B------:R-:W-:-:S02]  /*2550*/  LEA.HI.X.SX32 R101, R113, R2, 0x1, P3 ;  /* 0x0000000271657211 */ /* 0x000fc400018f0eff */
[----:B------:R-:W-:Y:S01]  /*2560*/  LEA.HI.X.SX32 R93, R20, R2, 0x1, P4 ;  /* 0x00000002145d7211 */ /* 0x000fe200020f0eff */
[----:B------:R-:W5:Y:S04]  /*2570*/  LDG.E.U8 R98, desc[UR32][R98.64] ;  /* 0x0000002062627981 */ /* 0x000f68000c1e1100 */
[----:B------:R-:W5:Y:S04]  /*2580*/  LDG.E.U8 R100, desc[UR32][R100.64] ;  /* 0x0000002064647981 */ /* 0x000f68000c1e1100 */
[----:B------:R0:W-:Y:S01]  /*2590*/  STS.U8 [R155+UR23], R4 ;  /* 0x000000049b007988 */ /* 0x0001e20008000017 */
[----:B------:R-:W-:-:S02]  /*25a0*/  LOP3.LUT R154, R155, 0x10, RZ, 0x3c, !PT ;  /* 0x000000109b9a7812 */ /* 0x000fc400078e3cff */
[C---:B------:R-:W-:Y:S01]  /*25b0*/  LOP3.LUT R153, R155.reuse, 0x20, RZ, 0x3c, !PT ;  /* 0x000000209b997812 */ /* 0x040fe200078e3cff */
[----:B------:R-:W5:Y:S01]  /*25c0*/  LDG.E.U8 R92, desc[UR32][R92.64] ;  /* 0x000000205c5c7981 */ /* 0x000f62000c1e1100 */
[C---:B------:R-:W-:Y:S02]  /*25d0*/  LOP3.LUT R152, R155.reuse, 0x30, RZ, 0x3c, !PT ;  /* 0x000000309b987812 */ /* 0x040fe400078e3cff */
[C---:B------:R-:W-:Y:S01]  /*25e0*/  LOP3.LUT R151, R155.reuse, 0x40, RZ, 0x3c, !PT ;  /* 0x000000409b977812 */ /* 0x040fe200078e3cff */
[----:B------:R-:W-:Y:S01]  /*25f0*/  STS.U8 [R155+UR23+0x400], R5 ;  /* 0x000400059b007988 */ /* 0x000fe20008000017 */
[C---:B------:R-:W-:Y:S02]  /*2600*/  LOP3.LUT R149, R155.reuse, 0x50, RZ, 0x3c, !PT ;  /* 0x000000509b957812 */ /* 0x040fe400078e3cff */
[----:B------:R-:W-:Y:S01]  /*2610*/  LOP3.LUT R148, R155, 0x60, RZ, 0x3c, !PT ;  /* 0x000000609b947812 */ /* 0x000fe200078e3cff */
[----:B--2---:R2:W-:Y:S01]  /*2620*/  STS.U8 [R155+UR23+0x800], R6 ;  /* 0x000800069b007988 */ /* 0x0045e20008000017 */
[----:B-1----:R-:W-:-:S02]  /*2630*/  SHF.R.U32.HI R95, RZ, 0x5, R156 ;  /* 0x00000005ff5f7819 */ /* 0x002fc4000001169c */
[----:B------:R-:W-:Y:S01]  /*2640*/  R2UR UR22, R112 ;  /* 0x00000000701672ca */ /* 0x000fe200000e0000 */
[----:B------:R1:W-:Y:S01]  /*2650*/  STS.U8 [R155+UR23+0xc00], R7 ;  /* 0x000c00079b007988 */ /* 0x0003e20008000017 */
[----:B------:R-:W-:Y:S01]  /*2660*/  LOP3.LUT R147, R155, 0x70, RZ, 0x3c, !PT ;  /* 0x000000709b937812 */ /* 0x000fe200078e3cff */
[----:B------:R-:W-:Y:S01]  /*2670*/  IMAD R20, R129, UR4, RZ ;  /* 0x0000000481147c24 */ /* 0x000fe2000f8e02ff */
[----:B------:R-:W-:Y:S01]  /*2680*/  LOP3.LUT P5, RZ, R156, 0x7f, RZ, 0xc0, !PT ;  /* 0x0000007f9cff7812 */ /* 0x000fe200078ac0ff */
[----:B------:R-:W-:Y:S01]  /*2690*/  STS.U8 [R155+UR23+0x1000], R8 ;  /* 0x001000089b007988 */ /* 0x000fe20008000017 */
[----:B------:R-:W1:Y:S03]  /*26a0*/  LDC.64 R2, c[0x0][0x3c0] ;  /* 0x0000f000ff027b82 */ /* 0x000e660000000a00 */
[----:B------:R1:W-:Y:S04]  /*26b0*/  STS.U8 [R155+UR23+0x1400], R9 ;  /* 0x001400099b007988 */ /* 0x0003e80008000017 */
[----:B------:R-:W-:Y:S01]  /*26c0*/  STS.U8 [R155+UR23+0x1800], R10 ;  /* 0x0018000a9b007988 */ /* 0x000fe20008000017 */
[----:B------:R-:W-:Y:S01]  /*26d0*/  UMOV UR6, 0x1 ;  /* 0x0000000100067882 */ /* 0x000fe20000000000 */
[----:B------:R-:W-:Y:S01]  /*26e0*/  UIADD3 UR20, UPT, UPT, UR23, 0x14000, URZ ;  /* 0x0001400017147890 */ /* 0x000fe2000fffe0ff */
[----:B0-----:R-:W0:Y:S01]  /*26f0*/  LDC R4, c[0x0][0x3c4] ;  /* 0x0000f100ff047b82 */ /* 0x001e220000000800 */
[----:B------:R-:W-:Y:S04]  /*2700*/  STS.U8 [R155+UR23+0x1c00], R11 ;  /* 0x001c000b9b007988 */ /* 0x000fe80008000017 */
[----:B------:R-:W-:Y:S01]  /*2710*/  STS.U8 [R155+UR23+0x2000], R14 ;  /* 0x0020000e9b007988 */ /* 0x000fe20008000017 */
[----:B------:R-:W-:-:S02]  /*2720*/  UIADD3 UR59, UPT, UPT, UR24, 0x80, URZ ;  /* 0x00000080183b7890 */ /* 0x000fc4000fffe0ff */
[----:B------:R-:W-:Y:S01]  /*2730*/  USHF.L.U32 UR7, UR5, 0x3, URZ ;  /* 0x0000000305077899 */ /* 0x000fe200080006ff */
[----:B------:R-:W-:Y:S01]  /*2740*/  STS.U8 [R155+UR23+0x2400], R15 ;  /* 0x0024000f9b007988 */ /* 0x000fe20008000017 */
[----:B--2---:R-:W2:Y:S03]  /*2750*/  LDC R6, c[0x0][0x3c4] ;  /* 0x0000f100ff067b82 */ /* 0x004ea60000000800 */
[----:B------:R-:W-:Y:S04]  /*2760*/  STS.U8 [R155+UR23+0x2800], R16 ;  /* 0x002800109b007988 */ /* 0x000fe80008000017 */
        /* <DEDUP_REMOVED lines=9> */
[----:B------:R0:W-:Y:S04]  /*2800*/  STS.U8 [R154+UR23+0x1080], R25 ;  /* 0x001080199a007988 */ /* 0x0001e80008000017 */
[----:B------:R-:W-:Y:S04]  /*2810*/  STS.U8 [R154+UR23+0x1480], R26 ;  /* 0x0014801a9a007988 */ /* 0x000fe80008000017 */
[----:B------:R-:W-:Y:S01]  /*2820*/  STS.U8 [R154+UR23+0x1880], R27 ;  /* 0x0018801b9a007988 */ /* 0x000fe20008000017 */
[----:B------:R-:W-:Y:S01]  /*2830*/  R2UR UR12, R95 ;  /* 0x000000005f0c72ca */ /* 0x000fe200000e0000 */
[----:B------:R-:W-:Y:S01]  /*2840*/  VOTEU.ALL UP1, P5 ;  /* 0x0000000000ff7886 */ /* 0x000fe20002820000 */
[----:B------:R-:W-:Y:S01]  /*2850*/  VOTEU.ALL UP2, P5 ;  /* 0x0000000000ff7886 */ /* 0x000fe20002840000 */
[----:B------:R-:W-:Y:S01]  /*2860*/  STS.U8 [R154+UR23+0x1c80], R28 ;  /* 0x001c801c9a007988 */ /* 0x000fe20008000017 */
[----:B-1----:R-:W-:-:S02]  /*2870*/  IMAD R103, R2, UR25, RZ ;  /* 0x0000001902677c24 */ /* 0x002fc4000f8e02ff */
[C---:B------:R-:W-:Y:S01]  /*2880*/  IMAD.SHL.U32 R7, R3.reuse, 0x8, RZ ;  /* 0x0000000803077824 */ /* 0x040fe200078e00ff */
[----:B------:R-:W-:Y:S01]  /*2890*/  STS.U8 [R154+UR23+0x2080], R29 ;  /* 0x0020801d9a007988 */ /* 0x000fe20008000017 */
[C---:B------:R-:W-:Y:S02]  /*28a0*/  IMAD.SHL.U32 R5, R3.reuse, 0x2, RZ ;  /* 0x0000000203057824 */ /* 0x040fe400078e00ff */
[----:B------:R-:W-:Y:S01]  /*28b0*/  IMAD R9, R3, 0x9, RZ ;  /* 0x0000000903097824 */ /* 0x000fe200078e02ff */
[----:B------:R-:W-:Y:S01]  /*28c0*/  STS.U8 [R154+UR23+0x2480], R31 ;  /* 0x0024801f9a007988 */ /* 0x000fe20008000017 */
[----:B------:R-:W-:Y:S01]  /*28d0*/  PRMT R112, RZ, 0x7610, R112 ;  /* 0x00007610ff707816 */ /* 0x000fe20000000070 */
[----:B0-----:R-:W0:Y:S02]  /*28e0*/  LDC R25, c[0x0][0x3c4] ;  /* 0x0000f100ff197b82 */ /* 0x001e240000000800 */
[----:B------:R-:W-:Y:S04]  /*28f0*/  STS.U8 [R154+UR23+0x2880], R36 ;  /* 0x002880249a007988 */ /* 0x000fe80008000017 */
[----:B------:R-:W-:Y:S04]  /*2900*/  STS.U8 [R154+UR23+0x2c80], R37 ;  /* 0x002c80259a007988 */ /* 0x000fe80008000017 */
[----:B------:R-:W-:Y:S04]  /*2910*/  STS.U8 [R154+UR23+0x3080], R30 ;  /* 0x0030801e9a007988 */ /* 0x000fe80008000017 */
[----:B------:R-:W-:Y:S04]  /*2920*/  STS.U8 [R154+UR23+0x3480], R32 ;  /* 0x003480209a007988 */ /* 0x000fe80008000017 */
[----:B------:R1:W-:Y:S04]  /*2930*/  STS.U8 [R154+UR23+0x3880], R33 ;  /* 0x003880219a007988 */ /* 0x0003e80008000017 */
[----:B------:R-:W-:Y:S04]  /*2940*/  STS.U8 [R154+UR23+0x3c80], R34 ;  /* 0x003c80229a007988 */ /* 0x000fe80008000017 */
[----:B------:R-:W-:Y:S01]  /*2950*/  STS.U8 [R153+UR23+0x100], R35 ;  /* 0x0001002399007988 */ /* 0x000fe20008000017 */
[----:B------:R-:W-:-:S02]  /*2960*/  USHF.L.U32 UR4, UR12, 0x15, URZ ;  /* 0x000000150c047899 */ /* 0x000fc400080006ff */
[----:B------:R-:W-:-:S04]  /*2970*/  @!UP1 UIADD3 UR8, UPT, UPT, -UR6, 0x100000, URZ ;  /* 0x0010000006089890 */ /* 0x000fc8000fffe1ff */
[----:B------:R-:W-:Y:S02]  /*2980*/  @!UP1 USHF.L.U32 UR9, UR8, 0xb, URZ ;  /* 0x0000000b08099899 */ /* 0x000fe400080006ff */
[----:B------:R-:W-:Y:S01]  /*2990*/  @!UP1 USHF.L.U32 UR8, UR8, 0x1, URZ ;  /* 0x0000000108089899 */ /* 0x000fe200080006ff */
[----:B-1----:R-:W1:Y:S01]  /*29a0*/  LDC R33, c[0x0][0x3c4] ;  /* 0x0000f100ff217b82 */ /* 0x002e620000000800 */
[----:B------:R-:W-:Y:S04]  /*29b0*/  STS.U8 [R153+UR23+0x500], R38 ;  /* 0x0005002699007988 */ /* 0x000fe80008000017 */
[----:B------:R-:W-:Y:S04]  /*29c0*/  STS.U8 [R153+UR23+0x900], R39 ;  /* 0x0009002799007988 */ /* 0x000fe80008000017 */
[----:B------:R-:W-:Y:S04]  /*29d0*/  STS.U8 [R153+UR23+0xd00], R40 ;  /* 0x000d002899007988 */ /* 0x000fe80008000017 */
[----:B------:R0:W-:Y:S04]  /*29e0*/  STS.U8 [R153+UR23+0x1100], R41 ;  /* 0x0011002999007988 */ /* 0x0001e80008000017 */
[----:B------:R-:W-:Y:S04]  /*29f0*/  STS.U8 [R153+UR23+0x1500], R42 ;  /* 0x0015002a99007988 */ /* 0x000fe80008000017 */
[----:B------:R-:W-:Y:S01]  /*2a00*/  STS.U8 [R153+UR23+0x1900], R43 ;  /* 0x0019002b99007988 */ /* 0x000fe20008000017 */
[----:B------:R-:W-:Y:S01]  /*2a10*/  ULOP3.LUT UR4, UR4, 0x600000, URZ, 0xc0, !UPT ;  /* 0x0060000004047892 */ /* 0x000fe2000f8ec0ff */
[----:B------:R-:W-:Y:S01]  /*2a20*/  IADD3 R136, P0, P1, R20, R136, R103 ;  /* 0x0000008814887210 */ /* 0x000fe2000791e067 */
[----:B0-----:R-:W0:Y:S01]  /*2a30*/  LDC R41, c[0x0][0x3c4] ;  /* 0x0000f100ff297b82 */ /* 0x001e220000000800 */
        /* <DEDUP_REMOVED lines=8> */
[----:B------:R-:W-:Y:S01]  /*2ac0*/  UIADD3 UR21, UPT, UPT, UR22, UR4, URZ ;  /* 0x0000000416157290 */ /* 0x000fe2000fffe0ff */
[----:B------:R-:W-:-:S02]  /*2ad0*/  SHF.R.S32.HI R20, RZ, 0x1f, R20 ;  /* 0x0000001fff147819 */ /* 0x000fc40000011414 */
[----:B------:R-:W-:Y:S01]  /*2ae0*/  SHF.R.S32.HI R2, RZ, 0x1f, R103 ;  /* 0x0000001fff027819 */ /* 0x000fe20000011467 */
[----:B------:R-:W-:Y:S01]  /*2af0*/  STS.U8 [R153+UR23+0x3d00], R52 ;  /* 0x003d003499007988 */ /* 0x000fe20008000017 */
[-C--:B------:R-:W-:Y:S01]  /*2b00*/  IADD3 RZ, P2, PT, R7, R136.reuse, RZ ;  /* 0x0000008807ff7210 */ /* 0x080fe20007f5e0ff */
[----:B------:R-:W-:Y:S01]  /*2b10*/  VIADD R14, R136, UR7 ;  /* 0x00000007880e7c36 */ /* 0x000fe20008000000 */
[----:B------:R-:W-:Y:S01]  /*2b20*/  IADD3 RZ, P3, PT, R9, R136, RZ ;  /* 0x0000008809ff7210 */ /* 0x000fe20007f7e0ff */
[----:B------:R-:W-:Y:S01]  /*2b30*/  STS.U8 [R152+UR23+0x180], R53 ;  /* 0x0001803598007988 */ /* 0x000fe20008000017 */
[----:B------:R-:W-:Y:S01]  /*2b40*/  PRMT R32, RZ, 0x7610, R32 ;  /* 0x00007610ff207816 */ /* 0x000fe20000000020 */
[----:B-1----:R-:W1:Y:S02]  /*2b50*/  LDC R49, c[0x0][0x3c4] ;  /* 0x0000f100ff317b82 */ /* 0x002e640000000800 */
[----:B------:R-:W-:Y:S04]  /*2b60*/  STS.U8 [R152+UR23+0x580], R54 ;  /* 0x0005803698007988 */ /* 0x000fe80008000017 */
[----:B------:R-:W-:Y:S04]  /*2b70*/  STS.U8 [R152+UR23+0x980], R55 ;  /* 0x0009803798007988 */ /* 0x000fe80008000017 */
[----:B------:R-:W-:Y:S04]  /*2b80*/  STS.U8 [R152+UR23+0xd80], R56 ;  /* 0x000d803898007988 */ /* 0x000fe80008000017 */
[----:B------:R-:W-:Y:S04]  /*2b90*/  STS.U8 [R152+UR23+0x1180], R57 ;  /* 0x0011803998007988 */ /* 0x000fe80008000017 */
[----:B------:R-:W-:Y:S04]  /*2ba0*/  STS.U8 [R152+UR23+0x1580], R58 ;  /* 0x0015803a98007988 */ /* 0x000fe80008000017 */
[----:B------:R-:W-:Y:S04]  /*2bb0*/  STS.U8 [R152+UR23+0x1980], R59 ;  /* 0x0019803b98007988 */ /* 0x000fe80008000017 */
[----:B---3--:R-:W-:Y:S04]  /*2bc0*/  STS.U8 [R152+UR23+0x1d80], R60 ;  /* 0x001d803c98007988 */ /* 0x008fe80008000017 */
[----:B------:R-:W-:Y:S04]  /*2bd0*/  STS.U8 [R152+UR23+0x2180], R61 ;  /* 0x0021803d98007988 */ /* 0x000fe80008000017 */
[----:B------:R-:W-:Y:S04]  /*2be0*/  STS.U8 [R152+UR23+0x2580], R62 ;  /* 0x0025803e98007988 */ /* 0x000fe80008000017 */
[----:B------:R-:W-:Y:S04]  /*2bf0*/  STS.U8 [R152+UR23+0x2980], R63 ;  /* 0x0029803f98007988 */ /* 0x000fe80008000017 */
[----:B------:R-:W-:Y:S04]  /*2c00*/  STS.U8 [R152+UR23+0x2d80], R64 ;  /* 0x002d804098007988 */ /* 0x000fe80008000017 */
[----:B----4-:R-:W-:Y:S04]  /*2c10*/  STS.U8 [R152+UR23+0x3180], R65 ;  /* 0x0031804198007988 */ /* 0x010fe80008000017 */
        /* <DEDUP_REMOVED lines=10> */
[----:B-----5:R-:W-:Y:S04]  /*2cc0*/  STS.U8 [R151+UR23+0x1e00], R76 ;  /* 0x001e004c97007988 */ /* 0x020fe80008000017 */
        /* <DEDUP_REMOVED lines=28> */
[----:B------:R-:W-:Y:S04]  /*2e90*/  STS.U8 [R148+UR23+0x1300], R122 ;  /* 0x0013007a94007988 */ /* 0x000fe80008000017 */
[----:B------:R-:W-:Y:S04]  /*2ea0*/  STS.U8 [R148+UR23+0x1700], R124 ;  /* 0x0017007c94007988 */ /* 0x000fe80008000017 */
[----:B------:R4:W-:Y:S04]  /*2eb0*/  STS.U8 [R148+UR23+0x1b00], R126 ;  /* 0x001b007e94007988 */ /* 0x0009e80008000017 */
[----:B------:R-:W-:Y:S04]  /*2ec0*/  STS.U8 [R148+UR23+0x1f00], R128 ;  /* 0x001f008094007988 */ /* 0x000fe80008000017 */
[----:B------:R-:W-:Y:S04]  /*2ed0*/  STS.U8 [R148+UR23+0x2300], R131 ;  /* 0x0023008394007988 */ /* 0x000fe80008000017 */
[----:B------:R5:W-:Y:S04]  /*2ee0*/  STS.U8 [R148+UR23+0x2700], R135 ;  /* 0x0027008794007988 */ /* 0x000be80008000017 */
[----:B------:R-:W-:Y:S04]  /*2ef0*/  STS.U8 [R148+UR23+0x2b00], R138 ;  /* 0x002b008a94007988 */ /* 0x000fe80008000017 */
[----:B------:R-:W-:Y:S01]  /*2f00*/  STS.U8 [R148+UR23+0x2f00], R139 ;  /* 0x002f008b94007988 */ /* 0x000fe20008000017 */
[----:B------:R-:W-:Y:S03]  /*2f10*/  STTM.x128 tmem[UR21], RZ ;  /* 0x000000ff000079ed */ /* 0x000fe600083c0015 */
[----:B------:R-:W-:Y:S01]  /*2f20*/  STS.U8 [R148+UR23+0x3300], R140 ;  /* 0x0033008c94007988 */ /* 0x000fe20008000017 */
[----:B------:R-:W-:Y:S01]  /*2f30*/  IADD3.X R137, PT, PT, R20, R137, R2, P0, P1 ;  /* 0x0000008914897210 */ /* 0x000fe200007e2402 */
[----:B------:R-:W-:Y:S01]  /*2f40*/  USHF.L.U32 UR4, UR5, 0x1, URZ ;  /* 0x0000000105047899 */ /* 0x000fe200080006ff */
[----:B---3--:R-:W-:Y:S01]  /*2f50*/  PRMT R119, RZ, 0x7610, R119 ;  /* 0x00007610ff777816 */ /* 0x008fe20000000077 */
[----:B------:R-:W-:Y:S01]  /*2f60*/  STS.U8 [R148+UR23+0x3700], R142 ;  /* 0x0037008e94007988 */ /* 0x000fe20008000017 */
[----:B------:R-:W-:Y:S01]  /*2f70*/  UIMAD UR7, UR5, 0xa, URZ ;  /* 0x0000000a050778a4 */ /* 0x000fe2000f8e02ff */
[----:B----4-:R-:W-:Y:S01]  /*2f80*/  PRMT R126, RZ, 0x7610, R126 ;  /* 0x00007610ff7e7816 */ /* 0x010fe2000000007e */
[----:B------:R-:W3:Y:S01]  /*2f90*/  LDC R2, c[0x0][0x3c4] ;  /* 0x0000f100ff027b82 */ /* 0x000ee20000000800 */
[----:B------:R-:W-:Y:S04]  /*2fa0*/  STS.U8 [R148+UR23+0x3b00], R144 ;  /* 0x003b009094007988 */ /* 0x000fe80008000017 */
[----:B------:R-:W-:Y:S01]  /*2fb0*/  STS.U8 [R148+UR23+0x3f00], R146 ;  /* 0x003f009294007988 */ /* 0x000fe20008000017 */
[----:B------:R-:W-:-:S02]  /*2fc0*/  PRMT R117, RZ, 0x7610, R117 ;  /* 0x00007610ff757816 */ /* 0x000fc40000000075 */
[----:B------:R-:W-:Y:S01]  /*2fd0*/  PRMT R116, RZ, 0x7610, R116 ;  /* 0x00007610ff747816 */ /* 0x000fe20000000074 */
[----:B------:R4:W-:Y:S01]  /*2fe0*/  STS.U8 [R147+UR23+0x3f80], R0 ;  /* 0x003f800093007988 */ /* 0x0009e20008000017 */
[----:B------:R-:W-:Y:S01]  /*2ff0*/  PRMT R121, RZ, 0x7610, R121 ;  /* 0x00007610ff797816 */ /* 0x000fe20000000079 */
[----:B-----5:R-:W5:Y:S02]  /*3000*/  LDC R135, c[0x0][0x3c4] ;  /* 0x0000f100ff877b82 */ /* 0x020f640000000800 */
[----:B------:R-:W-:Y:S04]  /*3010*/  STS.U8 [R147+UR23+0x380], R115 ;  /* 0x0003807393007988 */ /* 0x000fe80008000017 */
[----:B------:R-:W-:Y:S01]  /*3020*/  STS.U8 [R147+UR23+0x780], R118 ;  /* 0x0007807693007988 */ /* 0x000fe20008000017 */
[----:B------:R-:W-:-:S02]  /*3030*/  ISETP.LT.AND P0, PT, RZ, UR59, PT ;  /* 0x0000003bff007c0c */ /* 0x000fc4000bf01270 */
[----:B------:R-:W-:Y:S01]  /*3040*/  IADD3 RZ, P1, PT, R5, R136, RZ ;  /* 0x0000008805ff7210 */ /* 0x000fe20007f3e0ff */
[----:B------:R0:W-:Y:S01]  /*3050*/  STS.U8 [R147+UR23+0xb80], R120 ;  /* 0x000b807893007988 */ /* 0x0001e20008000017 */
[-C--:B------:R-:W-:Y:S01]  /*3060*/  LEA.HI.X.SX32 R15, R7, R137.reuse, 0x1, P2 ;  /* 0x00000089070f7211 */ /* 0x080fe200010f0eff */
[----:B------:R-:W-:Y:S01]  /*3070*/  VIADD R10, R136, UR4 ;  /* 0x00000004880a7c36 */ /* 0x000fe20008000000 */
[-C--:B------:R-:W-:Y:S01]  /*3080*/  LEA.HI.X.SX32 R13, R9, R137.reuse, 0x1, P3 ;  /* 0x00000089090d7211 */ /* 0x080fe200018f0eff */
[----:B------:R-:W-:Y:S01]  /*3090*/  STS.U8 [R147+UR23+0xf80], R114 ;  /* 0x000f807293007988 */ /* 0x000fe20008000017 */
[----:B----4-:R-:W4:Y:S03]  /*30a0*/  LDC R0, c[0x0][0x3c4] ;  /* 0x0000f100ff007b82 */ /* 0x010f260000000800 */
[----:B------:R-:W-:Y:S04]  /*30b0*/  STS.U8 [R147+UR23+0x1380], R123 ;  /* 0x0013807b93007988 */ /* 0x000fe80008000017 */
[----:B------:R-:W-:Y:S04]  /*30c0*/  STS.U8 [R147+UR23+0x1780], R125 ;  /* 0x0017807d93007988 */ /* 0x000fe80008000017 */
[----:B------:R-:W-:Y:S04]  /*30d0*/  STS.U8 [R147+UR23+0x1b80], R127 ;  /* 0x001b807f93007988 */ /* 0x000fe80008000017 */
[----:B------:R-:W-:Y:S04]  /*30e0*/  STS.U8 [R147+UR23+0x1f80], R130 ;  /* 0x001f808293007988 */ /* 0x000fe80008000017 */
[----:B------:R0:W-:Y:S04]  /*30f0*/  STS.U8 [R147+UR23+0x2380], R132 ;  /* 0x0023808493007988 */ /* 0x0001e80008000017 */
[----:B------:R-:W-:Y:S04]  /*3100*/  STS.U8 [R147+UR23+0x2780], R102 ;  /* 0x0027806693007988 */ /* 0x000fe80008000017 */
[----:B------:R-:W-:Y:S01]  /*3110*/  STS.U8 [R147+UR23+0x2b80], R94 ;  /* 0x002b805e93007988 */ /* 0x000fe20008000017 */
[----:B------:R-:W-:Y:S01]  /*3120*/  LEA.HI.X.SX32 R11, R5, R137, 0x1, P1 ;  /* 0x00000089050b7211 */ /* 0x000fe200008f0eff */
[C---:B------:R-:W-:Y:S01]  /*3130*/  IMAD R7, R3.reuse, 0xa, RZ ;  /* 0x0000000a03077824 */ /* 0x040fe200078e02ff */
[----:B0-----:R-:W-:Y:S01]  /*3140*/  PRMT R120, RZ, 0x7610, R120 ;  /* 0x00007610ff787816 */ /* 0x001fe20000000078 */
[----:B------:R-:W-:Y:S01]  /*3150*/  STS.U8 [R147+UR23+0x2f80], R96 ;  /* 0x002f806093007988 */ /* 0x000fe20008000017 */
[----:B------:R-:W-:Y:S01]  /*3160*/  UIMAD UR4, UR5, 0x3, URZ ;  /* 0x00000003050478a4 */ /* 0x000fe2000f8e02ff */
[----:B------:R-:W-:-:S02]  /*3170*/  IMAD R9, R3, 0xb, RZ ;  /* 0x0000000b03097824 */ /* 0x000fc400078e02ff */
[----:B------:R-:W-:Y:S01]  /*3180*/  STL.64 [R1+0x8d8], R14 ;  /* 0x0008d80e01007387 */ /* 0x000fe20000100a00 */
[----:B------:R-:W-:Y:S01]  /*3190*/  PRMT R118, RZ, 0x7610, R118 ;  /* 0x00007610ff767816 */ /* 0x000fe20000000076 */
[----:B------:R-:W0:Y:S02]  /*31a0*/  LDC R132, c[0x0][0x3c4] ;  /* 0x0000f100ff847b82 */ /* 0x000e240000000800 */
[----:B------:R-:W-:Y:S04]  /*31b0*/  STS.U8 [R147+UR23+0x3380], R98 ;  /* 0x0033806293007988 */ /* 0x000fe80008000017 */
[----:B------:R-:W-:Y:S04]  /*31c0*/  STS.U8 [R147+UR23+0x3780], R100 ;  /* 0x0037806493007988 */ /* 0x000fe80008000017 */
[----:B------:R-:W-:Y:S01]  /*31d0*/  STS.U8 [R147+UR23+0x3b80], R92 ;  /* 0x003b805c93007988 */ /* 0x000fe20008000017 */
[----:B------:R-:W1:Y:S02]  /*31e0*/  FENCE.VIEW.ASYNC.T ;  /* 0x00000000000073c6 */ /* 0x000e640000000200 */
[----:B-1----:R-:W-:Y:S01]  /*31f0*/  BAR.SYNC.DEFER_BLOCKING 0x0 ;  /* 0x0000000000007b1d */ /* 0x002fe20000010000 */
[----:B------:R-:W-:-:S05]  /*3200*/  IMAD R5, R3, 0x3, RZ ;  /* 0x0000000303057824 */ /* 0x000fca00078e02ff */
[----:B------:R-:W1:Y:S02]  /*3210*/  FENCE.VIEW.ASYNC.S ;  /* 0x00000000000073c6 */ /* 0x000e640000000000 */
[----:B-1----:R1:W1:Y:S02]  /*3220*/  @!UP2 SYNCS.EXCH.64 URZ, [UR20], UR8 ;  /* 0x0000000814ffa5b2 */ /* 0x0022640008000100 */
[----:B-1----:R-:W-:Y:S01]  /*3230*/  BAR.SYNC.DEFER_BLOCKING 0x0 ;  /* 0x0000000000007b1d */ /* 0x002fe20000010000 */
[-C--:B------:R-:W-:Y:S01]  /*3240*/  IADD3 RZ, P2, PT, R7, R136.reuse, RZ ;  /* 0x0000008807ff7210 */ /* 0x080fe20007f5e0ff */
[----:B------:R-:W-:Y:S01]  /*3250*/  UIMAD UR8, UR5, 0x9, URZ ;  /* 0x00000009050878a4 */ /* 0x000fe2000f8e02ff */
[----:B------:R-:W-:-:S05]  /*3260*/  IADD3 RZ, P1, PT, R5, R136, RZ ;  /* 0x0000008805ff7210 */ /* 0x000fca0007f3e0ff */
[----:B------:R-:W-:Y:S01]  /*3270*/  VIADD R12, R136, UR8 ;  /* 0x00000008880c7c36 */ /* 0x000fe20008000000 */
[----:B------:R-:W-:Y:S01]  /*3280*/  UIMAD UR8, UR5, 0xb, URZ ;  /* 0x0000000b050878a4 */ /* 0x000fe2000f8e02ff */
[----:B------:R-:W-:-:S03]  /*3290*/  IADD3 RZ, P3, PT, R9, R136, RZ ;  /* 0x0000008809ff7210 */ /* 0x000fc60007f7e0ff */
[----:B------:R1:W-:Y:S04]  /*32a0*/  STL.64 [R1+0x8d0], R12 ;  /* 0x0008d00c01007387 */ /* 0x0003e80000100a00 */
[----:B------:R1:W5:Y:S04]  /*32b0*/  @P0 LDG.E.U8 R119, desc[UR32][R12.64] ;  /* 0x000000200c770981 */ /* 0x000368000c1e1100 */
[----:B------:R0:W5:Y:S04]  /*32c0*/  @P0 LDG.E.U8 R120, desc[UR32][R14.64] ;  /* 0x000000200e780981 */ /* 0x000168000c1e1100 */
[----:B------:R2:W5:Y:S01]  /*32d0*/  @P0 LDG.E.U8 R126, desc[UR32][R10.64] ;  /* 0x000000200a7e0981 */ /* 0x000562000c1e1100 */
[C---:B-1----:R-:W-:Y:S01]  /*32e0*/  VIADD R12, R136.reuse, UR4 ;  /* 0x00000004880c7c36 */ /* 0x042fe20008000000 */
[-C--:B------:R-:W-:Y:S01]  /*32f0*/  LEA.HI.X.SX32 R13, R5, R137.reuse, 0x1, P1 ;  /* 0x00000089050d7211 */ /* 0x080fe200008f0eff */
[----:B------:R-:W-:Y:S01]  /*3300*/  USHF.L.U32 UR4, UR5, 0x2, URZ ;  /* 0x0000000205047899 */ /* 0x000fe200080006ff */
[----:B------:R-:W-:Y:S01]  /*3310*/  IMAD.SHL.U32 R5, R3, 0x4, RZ ;  /* 0x0000000403057824 */ /* 0x000fe200078e00ff */
[----:B0-----:R-:W-:Y:S01]  /*3320*/  LEA.HI.X.SX32 R15, R7, R137, 0x1, P2 ;  /* 0x00000089070f7211 */ /* 0x001fe200010f0eff */
[----:B------:R-:W-:Y:S01]  /*3330*/  IMAD R7, R3, 0x5, RZ ;  /* 0x0000000503077824 */ /* 0x000fe200078e02ff */
[----:B------:R2:W-:Y:S01]  /*3340*/  STL.64 [R1+0x908], R10 ;  /* 0x0009080a01007387 */ /* 0x0005e20000100a00 */
[----:B------:R-:W-:Y:S01]  /*3350*/  VIADD R14, R136, UR7 ;  /* 0x00000007880e7c36 */ /* 0x000fe20008000000 */
[----:B------:R-:W-:-:S02]  /*3360*/  IADD3 RZ, P1, PT, R5, R136, RZ ;  /* 0x0000008805ff7210 */ /* 0x000fc40007f3e0ff */
[----:B------:R-:W-:Y:S02]  /*3370*/  IADD3 RZ, P2, PT, R7, R136, RZ ;  /* 0x0000008807ff7210 */ /* 0x000fe40007f5e0ff */
[----:B------:R0:W-:Y:S01]  /*3380*/  STL.64 [R1+0x8c8], R14 ;  /* 0x0008c80e01007387 */ /* 0x0001e20000100a00 */
[----:B------:R-:W-:Y:S01]  /*3390*/  PRMT R125, RZ, 0x7610, R125 ;  /* 0x00007610ff7d7816 */ /* 0x000fe2000000007d */
[----:B--2---:R-:W-:Y:S01]  /*33a0*/  VIADD R10, R136, UR8 ;  /* 0x00000008880a7c36 */ /* 0x004fe20008000000 */
[----:B------:R-:W-:Y:S01]  /*33b0*/  LEA.HI.X.SX32 R11, R9, R137, 0x1, P3 ;  /* 0x00000089090b7211 */ /* 0x000fe200018f0eff */
[----:B------:R-:W-:Y:S01]  /*33c0*/  IMAD R9, R3, 0xc, RZ ;  /* 0x0000000c03097824 */ /* 0x000fe200078e02ff */
[----:B------:R-:W-:Y:S01]  /*33d0*/  STL.64 [R1+0x900], R12 ;  /* 0x0009000c01007387 */ /* 0x000fe20000100a00 */
[----:B------:R-:W-:-:S03]  /*33e0*/  UIMAD UR8, UR5, 0xc, URZ ;  /* 0x0000000c050878a4 */ /* 0x000fc6000f8e02ff */
[----:B------:R0:W2:Y:S01]  /*33f0*/  @P0 LDG.E.U8 R118, desc[UR32][R14.64] ;  /* 0x000000200e760981 */ /* 0x0000a2000c1e1100 */
[----:B------:R-:W-:-:S03]  /*3400*/  IADD3 RZ, P3, PT, R9, R136, RZ ;  /* 0x0000008809ff7210 */ /* 0x000fc60007f7e0ff */
[----:B------:R1:W-:Y:S01]  /*3410*/  STL.64 [R1+0x8c0], R10 ;  /* 0x0008c00a01007387 */ /* 0x0003e20000100a00 */
[----:B------:R-:W-:-:S03]  /*3420*/  UIMAD UR7, UR5, 0x5, URZ ;  /* 0x00000005050778a4 */ /* 0x000fc6000f8e02ff */
[----:B------:R1:W2:Y:S01]  /*3430*/  @P0 LDG.E.U8 R117, desc[UR32][R10.64] ;  /* 0x000000200a750981 */ /* 0x0002a2000c1e1100 */
[C---:B0-----:R-:W-:Y:S01]  /*3440*/  VIADD R14, R136.reuse, UR4 ;  /* 0x00000004880e7c36 */ /* 0x041fe20008000000 */
[-C--:B------:R-:W-:Y:S01]  /*3450*/  LEA.HI.X.SX32 R15, R5, R137.reuse, 0x1, P1 ;  /* 0x00000089050f7211 */ /* 0x080fe200008f0eff */
[----:B------:R-:W-:Y:S01]  /*3460*/  IMAD R5, R3, 0x6, RZ ;  /* 0x0000000603057824 */ /* 0x000fe200078e02ff */
[----:B------:R-:W0:Y:S01]  /*3470*/  LDCU UR4, c[0x0][0x3c4] ;  /* 0x00007880ff0477ac */ /* 0x000e220008000800 */
[----:B------:R3:W2:Y:S01]  /*3480*/  @P0 LDG.E.U8 R125, desc[UR32][R12.64] ;  /* 0x000000200c7d0981 */ /* 0x0006a2000c1e1100 */
[-C--:B-1----:R-:W-:Y:S01]  /*3490*/  LEA.HI.X.SX32 R11, R7, R137.reuse, 0x1, P2 ;  /* 0x00000089070b7211 */ /* 0x082fe200010f0eff */
[C---:B------:R-:W-:Y:S02]  /*34a0*/  IMAD R7, R3.reuse, 0xd, RZ ;  /* 0x0000000d03077824 */ /* 0x040fe400078e02ff */
[----:B------:R-:W-:Y:S02]  /*34b0*/  IMAD R3, R3, 0x7, RZ ;  /* 0x0000000703037824 */ /* 0x000fe400078e02ff */
[C---:B---3--:R-:W-:Y:S01]  /*34c0*/  VIADD R12, R136.reuse, UR8 ;  /* 0x00000008880c7c36 */ /* 0x048fe20008000000 */
[-C--:B------:R-:W-:Y:S01]  /*34d0*/  LEA.HI.X.SX32 R13, R9, R137.reuse, 0x1, P3 ;  /* 0x00000089090d7211 */ /* 0x080fe200018f0eff */
[----:B------:R-:W-:Y:S01]  /*34e0*/  VIADD R10, R136, UR7 ;  /* 0x00000007880a7c36 */ /* 0x000fe20008000000 */
[-C--:B------:R-:W-:Y:S01]  /*34f0*/  IADD3 RZ, P3, PT, R7, R136.reuse, RZ ;  /* 0x0000008807ff7210 */ /* 0x080fe20007f7e0ff */
[----:B------:R-:W-:Y:S01]  /*3500*/  UIMAD UR8, UR5, 0xd, URZ ;  /* 0x0000000d050878a4 */ /* 0x000fe2000f8e02ff */
[-C--:B------:R-:W-:Y:S01]  /*3510*/  IADD3 RZ, P2, PT, R3, R136.reuse, RZ ;  /* 0x0000008803ff7210 */ /* 0x080fe20007f5e0ff */
[----:B------:R-:W-:Y:S01]  /*3520*/  STL.64 [R1+0x8f8], R14 ;  /* 0x0008f80e01007387 */ /* 0x000fe20000100a00 */
[----:B------:R-:W-:Y:S01]  /*3530*/  PRMT R123, RZ, 0x7610, R123 ;  /* 0x00007610ff7b7816 */ /* 0x000fe2000000007b */
[----:B------:R-:W-:Y:S01]  /*3540*/  UIMAD UR7, UR5, 0x6, URZ ;  /* 0x00000006050778a4 */ /* 0x000fe2000f8e02ff */
[----:B------:R-:W-:Y:S01]  /*3550*/  IADD3 RZ, P1, PT, R5, R136, RZ ;  /* 0x0000008805ff7210 */ /* 0x000fe20007f3e0ff */
[----:B------:R1:W-:Y:S01]  /*3560*/  STL.64 [R1+0x8b8], R12 ;  /* 0x0008b80c01007387 */ /* 0x0003e20000100a00 */
[----:B------:R-:W-:Y:S01]  /*3570*/  UIMAD UR5, UR5, 0x7, URZ ;  /* 0x00000007050578a4 */ /* 0x000fe2000f8e02ff */
[----:B------:R-:W-:-:S02]  /*3580*/  LEA.HI.X.SX32 R9, R3, R137, 0x1, P2 ;  /* 0x0000008903097211 */ /* 0x000fc400010f0eff */
[----:B------:R1:W3:Y:S01]  /*3590*/  @P0 LDG.E.U8 R116, desc[UR32][R12.64] ;  /* 0x000000200c740981 */ /* 0x0002e2000c1e1100 */
[----:B----4-:R-:W-:Y:S02]  /*35a0*/  IMAD.SHL.U32 R3, R0, 0x10, RZ ;  /* 0x0000001000037824 */ /* 0x010fe400078e00ff */
[----:B------:R-:W4:Y:S01]  /*35b0*/  LDC R0, c[0x0][0x3c4] ;  /* 0x0000f100ff007b82 */ /* 0x000f220000000800 */
[----:B------:R0:W-:Y:S01]  /*35c0*/  STL.64 [R1+0x8f0], R10 ;  /* 0x0008f00a01007387 */ /* 0x0001e20000100a00 */
[----:B------:R-:W-:-:S03]  /*35d0*/  VIADD R8, R136, UR5 ;  /* 0x0000000588087c36 */ /* 0x000fc60008000000 */
[----:B------:R0:W2:Y:S01]  /*35e0*/  @P0 LDG.E.U8 R123, desc[UR32][R10.64] ;  /* 0x000000200a7b0981 */ /* 0x0000a2000c1e1100 */
[----:B------:R-:W-:Y:S02]  /*35f0*/  PRMT R122, RZ, 0x7610, R122 ;  /* 0x00007610ff7a7816 */ /* 0x000fe4000000007a */
[-C--:B-1----:R-:W-:Y:S01]  /*3600*/  LEA.HI.X.SX32 R13, R7, R137.reuse, 0x1, P3 ;  /* 0x00000089070d7211 */ /* 0x082fe200018f0eff */
[C---:B------:R-:W-:Y:S01]  /*3610*/  VIADD R12, R136.reuse, UR8 ;  /* 0x00000008880c7c36 */ /* 0x040fe20008000000 */
[----:B------:R-:W1:Y:S01]  /*3620*/  LDC R7, c[0x0][0x3c4] ;  /* 0x0000f100ff077b82 */ /* 0x000e620000000800 */
[----:B0-----:R-:W-:Y:S01]  /*3630*/  USHF.L.U32 UR4, UR4, 0x4, URZ ;  /* 0x0000000404047899 */ /* 0x001fe200080006ff */
[----:B------:R0:W2:Y:S01]  /*3640*/  @P0 LDG.E.U8 R121, desc[UR32][R8.64] ;  /* 0x0000002008790981 */ /* 0x0000a2000c1e1100 */
[----:B------:R-:W-:Y:S01]  /*3650*/  PRMT R104, RZ, 0x7610, R104 ;  /* 0x00007610ff687816 */ /* 0x000fe20000000068 */
[----:B------:R-:W0:Y:S01]  /*3660*/  LDCU UR5, c[0x0][0x3c4] ;  /* 0x00007880ff0577ac */ /* 0x000e220008000800 */
[----:B------:R-:W-:Y:S01]  /*3670*/  VIADD R10, R136, UR7 ;  /* 0x00000007880a7c36 */ /* 0x000fe20008000000 */
[-C--:B------:R-:W-:Y:S01]  /*3680*/  LEA.HI.X.SX32 R11, R5, R137.reuse, 0x1, P1 ;  /* 0x00000089050b7211 */ /* 0x080fe200008f0eff */
[----:B------:R-:W-:Y:S01]  /*3690*/  IMAD R5, R2, 0x18, RZ ;  /* 0x0000001802057824 */ /* 0x000fe200078e02ff */
[----:B------:R-:W-:Y:S01]  /*36a0*/  STL.64 [R1+0x8b0], R12 ;  /* 0x0008b00c01007387 */ /* 0x000fe20000100a00 */
[-C--:B------:R-:W-:Y:S01]  /*36b0*/  IADD3 RZ, P1, PT, R3, R136.reuse, RZ ;  /* 0x0000008803ff7210 */ /* 0x080fe20007f3e0ff */
[----:B------:R-:W1:Y:S01]  /*36c0*/  LDC R2, c[0x0][0x3c4] ;  /* 0x0000f100ff027b82 */ /* 0x000e620000000800 */
[----:B------:R-:W-:Y:S01]  /*36d0*/  PRMT R96, RZ, 0x7610, R96 ;  /* 0x00007610ff607816 */ /* 0x000fe20000000060 */
[----:B------:R-:W-:Y:S01]  /*36e0*/  STL.64 [R1+0x8e8], R10 ;  /* 0x0008e80a01007387 */ /* 0x000fe20000100a00 */
[----:B------:R-:W-:Y:S01]  /*36f0*/  PRMT R88, RZ, 0x7610, R88 ;  /* 0x00007610ff587816 */ /* 0x000fe20000000058 */
[----:B------:R-:W1:Y:S02]  /*3700*/  LDCU UR7, c[0x0][0x3c4] ;  /* 0x00007880ff0777ac */ /* 0x000e640008000800 */
[----:B------:R0:W-:Y:S04]  /*3710*/  STL.64 [R1+0x8e0], R8 ;  /* 0x0008e00801007387 */ /* 0x0001e80000100a00 */
[----:B------:R0:W2:Y:S02]  /*3720*/  @P0 LDG.E.U8 R122, desc[UR32][R10.64] ;  /* 0x000000200a7a0981 */ /* 0x0000a4000c1e1100 */
[-C--:B0-----:R-:W-:Y:S01]  /*3730*/  IADD3 R8, P2, PT, R5, R136.reuse, RZ ;  /* 0x0000008805087210 */ /* 0x081fe20007f5e0ff */
[----:B------:R-:W-:Y:S01]  /*3740*/  VIADD R10, R136, UR4 ;  /* 0x00000004880a7c36 */ /* 0x000fe20008000000 */
[-C--:B------:R-:W-:Y:S01]  /*3750*/  LEA.HI.X.SX32 R11, R3, R137.reuse, 0x1, P1 ;  /* 0x00000089030b7211 */ /* 0x080fe200008f0eff */
[----:B------:R-:W-:Y:S01]  /*3760*/  IMAD.SHL.U32 R3, R4, 0x20, RZ ;  /* 0x0000002004037824 */ /* 0x000fe200078e00ff */
[----:B------:R-:W-:Y:S01]  /*3770*/  LEA.HI.X.SX32 R9, R5, R137, 0x1, P2 ;  /* 0x0000008905097211 */ /* 0x000fe200010f0eff */
[----:B------:R-:W-:Y:S01]  /*3780*/  IMAD R5, R6, 0x28, RZ ;  /* 0x0000002806057824 */ /* 0x000fe200078e02ff */
[----:B------:R-:W0:Y:S01]  /*3790*/  LDC R4, c[0x0][0x3c4] ;  /* 0x0000f100ff047b82 */ /* 0x000e220000000800 */
[----:B------:R4:W-:Y:S01]  /*37a0*/  STL.64 [R1+0x898], R10 ;  /* 0x0008980a01007387 */ /* 0x0009e20000100a00 */
[----:B------:R-:W-:Y:S01]  /*37b0*/  PRMT R80, RZ, 0x7610, R80 ;  /* 0x00007610ff507816 */ /* 0x000fe20000000050 */
[----:B------:R-:W0:Y:S02]  /*37c0*/  LDCU UR4, c[0x0][0x3c4] ;  /* 0x00007880ff0477ac */ /* 0x000e240008000800 */
[----:B------:R4:W2:Y:S03]  /*37d0*/  @P0 LDG.E.U8 R112, desc[UR32][R10.64] ;  /* 0x000000200a700981 */ /* 0x0008a6000c1e1100 */
[----:B------:R-:W0:Y:S01]  /*37e0*/  LDC R6, c[0x0][0x3c4] ;  /* 0x0000f100ff067b82 */ /* 0x000e220000000800 */
[----:B------:R1:W-:Y:S04]  /*37f0*/  STL.64 [R1+0x1e8], R8 ;  /* 0x0001e80801007387 */ /* 0x0003e80000100a00 */
[----:B------:R1:W2:Y:S01]  /*3800*/  @P0 LDG.E.U8 R104, desc[UR32][R8.64] ;  /* 0x0000002008680981 */ /* 0x0002a2000c1e1100 */
[----:B----4-:R-:W-:-:S04]  /*3810*/  IADD3 R10, P1, PT, R3, R136, RZ ;  /* 0x00000088030a7210 */ /* 0x010fc80007f3e0ff */
[-C--:B------:R-:W-:Y:S02]  /*3820*/  LEA.HI.X.SX32 R11, R3, R137.reuse, 0x1, P1 ;  /* 0x00000089030b7211 */ /* 0x080fe400008f0eff */
[-C--:B-1----:R-:W-:Y:S01]  /*3830*/  IADD3 R8, P2, PT, R5, R136.reuse, RZ ;  /* 0x0000008805087210 */ /* 0x082fe20007f5e0ff */
[----:B------:R-:W-:Y:S02]  /*3840*/  IMAD R3, R7, 0x30, RZ ;  /* 0x0000003007037824 */ /* 0x000fe400078e02ff */
[----:B------:R1:W4:Y:S01]  /*3850*/  @P0 LDG.E.U8 R96, desc[UR32][R10.64] ;  /* 0x000000200a600981 */ /* 0x000322000c1e1100 */
[----:B------:R-:W0:Y:S01]  /*3860*/  LDC R7, c[0x0][0x3c4] ;  /* 0x0000f100ff077b82 */ /* 0x000e220000000800 */
[----:B------:R-:W-:Y:S01]  /*3870*/  LEA.HI.X.SX32 R9, R5, R137, 0x1, P2 ;  /* 0x0000008905097211 */ /* 0x000fe200010f0eff */
[----:B------:R-:W-:Y:S01]  /*3880*/  IMAD R5, R0, 0x38, RZ ;  /* 0x0000003800057824 */ /* 0x000fe200078e02ff */
[----:B------:R1:W-:Y:S04]  /*3890*/  STL.64 [R1+0x1a8], R10 ;  /* 0x0001a80a01007387 */ /* 0x0003e80000100a00 */
[----:B------:R1:W2:Y:S01]  /*38a0*/  @P0 LDG.E.U8 R88, desc[UR32][R8.64] ;  /* 0x0000002008580981 */ /* 0x0002a2000c1e1100 */
[----:B------:R-:W0:Y:S03]  /*38b0*/  LDC R0, c[0x0][0x3c4] ;  /* 0x0000f100ff007b82 */ /* 0x000e260000000800 */
[----:B------:R0:W-:Y:S01]  /*38c0*/  STL.64 [R1+0x168], R8 ;  /* 0x0001680801007387 */ /* 0x0001e20000100a00 */
[----:B-1----:R-:W-:-:S04]  /*38d0*/  IADD3 R10, P1, PT, R3, R136, RZ ;  /* 0x00000088030a7210 */ /* 0x002fc80007f3e0ff */
[-C--:B------:R-:W-:Y:S01]  /*38e0*/  LEA.HI.X.SX32 R11, R3, R137.reuse, 0x1, P1 ;  /* 0x00000089030b7211 */ /* 0x080fe200008f0eff */
[----:B------:R-:W-:Y:S01]  /*38f0*/  IMAD.SHL.U32 R3, R2, 0x40, RZ ;  /* 0x0000004002037824 */ /* 0x000fe200078e00ff */
[----:B------:R-:W-:Y:S01]  /*3900*/  PRMT R72, RZ, 0x7610, R72 ;  /* 0x00007610ff487816 */ /* 0x000fe20000000048 */
[----:B------:R-:W1:Y:S01]  /*3910*/  LDC R2, c[0x0][0x3c4] ;  /* 0x0000f100ff027b82 */ /* 0x000e620000000800 */
[C---:B0-----:R-:W-:Y:S01]  /*3920*/  IADD3 R8, P1, PT, R5.reuse, R136, RZ ;  /* 0x0000008805087210 */ /* 0x041fe20007f3e0ff */
[----:B------:R0:W-:Y:S03]  /*3930*/  STL.64 [R1+0x128], R10 ;  /* 0x0001280a01007387 */ /* 0x0001e60000100a00 */
[----:B------:R-:W-:Y:S01]  /*3940*/  LEA.HI.X.SX32 R9, R5, R137, 0x1, P1 ;  /* 0x0000008905097211 */ /* 0x000fe200008f0eff */
[----:B------:R0:W2:Y:S01]  /*3950*/  @P0 LDG.E.U8 R80, desc[UR32][R10.64] ;  /* 0x000000200a500981 */ /* 0x0000a2000c1e1100 */
[----:B------:R-:W-:-:S02]  /*3960*/  IMAD R5, R4, 0x48, RZ ;  /* 0x0000004804057824 */ /* 0x000fc400078e02ff */
[----:B------:R-:W1:Y:S01]  /*3970*/  LDC R4, c[0x0][0x3c4] ;  /* 0x0000f100ff047b82 */ /* 0x000e620000000800 */
[----:B------:R-:W-:Y:S01]  /*3980*/  PRMT R115, RZ, 0x7610, R115 ;  /* 0x00007610ff737816 */ /* 0x000fe20000000073 */
[----:B------:R0:W-:Y:S04]  /*3990*/  STL.64 [R1+0x858], R8 ;  /* 0x0008580801007387 */ /* 0x0001e80000100a00 */
[----:B------:R0:W2:Y:S02]  /*39a0*/  @P0 LDG.E.U8 R72, desc[UR32][R8.64] ;  /* 0x0000002008480981 */ /* 0x0000a4000c1e1100 */
[CC--:B0-----:R-:W-:Y:S02]  /*39b0*/  IADD3 R10, P2, PT, R3.reuse, R136.reuse, RZ ;  /* 0x00000088030a7210 */ /* 0x0c1fe40007f5e0ff */
[----:B------:R-:W-:Y:S01]  /*39c0*/  PRMT R64, RZ, 0x7610, R64 ;  /* 0x00007610ff407816 */ /* 0x000fe20000000040 */
[----:B------:R0:W2:Y:S01]  /*39d0*/  @P0 LDG.E.U8 R115, desc[UR32][R12.64] ;  /* 0x000000200c730981 */ /* 0x0000a2000c1e1100 */
[-C--:B------:R-:W-:Y:S01]  /*39e0*/  LEA.HI.X.SX32 R11, R3, R137.reuse, 0x1, P2 ;  /* 0x00000089030b7211 */ /* 0x080fe200010f0eff */
[----:B------:R-:W-:Y:S01]  /*39f0*/  IMAD R3, R6, 0x50, RZ ;  /* 0x0000005006037824 */ /* 0x000fe200078e02ff */
[----:B------:R-:W-:Y:S01]  /*3a00*/  PRMT R56, RZ, 0x7610, R56 ;  /* 0x00007610ff387816 */ /* 0x000fe20000000038 */
[----:B------:R-:W1:Y:S01]  /*3a10*/  LDC R6, c[0x0][0x3c4] ;  /* 0x0000f100ff067b82 */ /* 0x000e620000000800 */
[CC--:B------:R-:W-:Y:S01]  /*3a20*/  IADD3 R8, P1, PT, R5.reuse, R136.reuse, RZ ;  /* 0x0000008805087210 */ /* 0x0c0fe20007f3e0ff */
[----:B------:R0:W2:Y:S03]  /*3a30*/  @P0 LDG.E.U8 R64, desc[UR32][R10.64] ;  /* 0x000000200a400981 */ /* 0x0000a6000c1e1100 */
[-C--:B------:R-:W-:Y:S01]  /*3a40*/  LEA.HI.X.SX32 R9, R5, R137.reuse, 0x1, P1 ;  /* 0x0000008905097211 */ /* 0x080fe200008f0eff */
[----:B------:R-:W-:Y:S01]  /*3a50*/  IMAD R5, R7, 0x58, RZ ;  /* 0x0000005807057824 */ /* 0x000fe200078e02ff */
[C---:B0-----:R-:W-:Y:S01]  /*3a60*/  IADD3 R12, P1, PT, R3.reuse, R136, RZ ;  /* 0x00000088030c7210 */ /* 0x041fe20007f3e0ff */
[----:B------:R-:W-:Y:S01]  /*3a70*/  IMAD R7, R0, 0x60, RZ ;  /* 0x0000006000077824 */ /* 0x000fe200078e02ff */
[----:B------:R0:W-:Y:S01]  /*3a80*/  STL.64 [R1+0x818], R10 ;  /* 0x0008180a01007387 */ /* 0x0001e20000100a00 */
[----:B------:R-:W1:Y:S01]  /*3a90*/  LDC R0, c[0x0][0x3c4] ;  /* 0x0000f100ff007b82 */ /* 0x000e620000000800 */
[----:B------:R-:W-:-:S02]  /*3aa0*/  LEA.HI.X.SX32 R13, R3, R137, 0x1, P1 ;  /* 0x00000089030d7211 */ /* 0x000fc400008f0eff */
[----:B------:R0:W-:Y:S04]  /*3ab0*/  STL.64 [R1+0x7d8], R8 ;  /* 0x0007d80801007387 */ /* 0x0001e80000100a00 */
[----:B------:R0:W2:Y:S02]  /*3ac0*/  @P0 LDG.E.U8 R56, desc[UR32][R8.64] ;  /* 0x0000002008380981 */ /* 0x0000a4000c1e1100 */
[-C--:B0-----:R-:W-:Y:S02]  /*3ad0*/  IADD3 R10, P2, PT, R5, R136.reuse, RZ ;  /* 0x00000088050a7210 */ /* 0x081fe40007f5e0ff */
[----:B------:R-:W-:Y:S02]  /*3ae0*/  IADD3 R8, P1, PT, R7, R136, RZ ;  /* 0x0000008807087210 */ /* 0x000fe40007f3e0ff */
[----:B------:R-:W-:-:S02]  /*3af0*/  LEA.HI.X.SX32 R11, R5, R137, 0x1, P2 ;  /* 0x00000089050b7211 */ /* 0x000fc400010f0eff */
[----:B------:R-:W-:Y:S01]  /*3b00*/  LEA.HI.X.SX32 R9, R7, R137, 0x1, P1 ;  /* 0x0000008907097211 */ /* 0x000fe200008f0eff */
[----:B------:R-:W-:Y:S01]  /*3b10*/  STL.64 [R1+0x798], R12 ;  /* 0x0007980c01007387 */ /* 0x000fe20000100a00 */
[----:B------:R-:W-:Y:S02]  /*3b20*/  PRMT R124, RZ, 0x7610, R124 ;  /* 0x00007610ff7c7816 */ /* 0x000fe4000000007c */
[----:B------:R-:W-:Y:S01]  /*3b30*/  PRMT R48, RZ, 0x7610, R48 ;  /* 0x00007610ff307816 */ /* 0x000fe20000000030 */
[----:B------:R-:W-:Y:S01]  /*3b40*/  STL.64 [R1+0x758], R10 ;  /* 0x0007580a01007387 */ /* 0x000fe20000100a00 */
[----:B------:R-:W-:Y:S01]  /*3b50*/  PRMT R40, RZ, 0x7610, R40 ;  /* 0x00007610ff287816 */ /* 0x000fe20000000028 */
[----:B-1----:R-:W-:Y:S02]  /*3b60*/  IMAD R3, R2, 0x68, RZ ;  /* 0x0000006802037824 */ /* 0x002fe400078e02ff */
[----:B------:R0:W-:Y:S01]  /*3b70*/  STL.64 [R1+0x718], R8 ;  /* 0x0007180801007387 */ /* 0x0001e20000100a00 */
[----:B------:R-:W-:Y:S01]  /*3b80*/  IMAD R5, R4, 0x70, RZ ;  /* 0x0000007004057824 */ /* 0x000fe200078e02ff */
[----:B------:R-:W1:Y:S02]  /*3b90*/  LDC R2, c[0x0][0x3c4] ;  /* 0x0000f100ff027b82 */ /* 0x000e640000000800 */
[----:B------:R0:W2:Y:S04]  /*3ba0*/  @P0 LDG.E.U8 R32, desc[UR32][R8.64] ;  /* 0x0000002008200981 */ /* 0x0000a8000c1e1100 */
[----:B------:R0:W2:Y:S01]  /*3bb0*/  @P0 LDG.E.U8 R124, desc[UR32][R14.64] ;  /* 0x000000200e7c0981 */ /* 0x0000a2000c1e1100 */
[----:B------:R-:W-:Y:S01]  /*3bc0*/  IMAD R7, R6, 0x78, RZ ;  /* 0x0000007806077824 */ /* 0x000fe200078e02ff */
[----:B------:R-:W1:Y:S02]  /*3bd0*/  LDC R4, c[0x0][0x3c4] ;  /* 0x0000f100ff047b82 */ /* 0x000e640000000800 */
[----:B------:R0:W2:Y:S04]  /*3be0*/  @P0 LDG.E.U8 R48, desc[UR32][R12.64] ;  /* 0x000000200c300981 */ /* 0x0000a8000c1e1100 */
[----:B------:R0:W2:Y:S02]  /*3bf0*/  @P0 LDG.E.U8 R40, desc[UR32][R10.64] ;  /* 0x000000200a280981 */ /* 0x0000a4000c1e1100 */
[----:B0-----:R-:W0:Y:S01]  /*3c00*/  LDC R9, c[0x0][0x3c4] ;  /* 0x0000f100ff097b82 */ /* 0x001e220000000800 */
[----:B------:R-:W-:-:S07]  /*3c10*/  IADD3 R14, P1, PT, R3, R136, RZ ;  /* 0x00000088030e7210 */ /* 0x000fce0007f3e0ff */
[----:B------:R-:W1:Y:S01]  /*3c20*/  LDC R13, c[0x0][0x3c4] ;  /* 0x0000f100ff0d7b82 */ /* 0x000e620000000800 */
[-C--:B------:R-:W-:Y:S02]  /*3c30*/  IADD3 R10, P2, PT, R5, R136.reuse, RZ ;  /* 0x00000088050a7210 */ /* 0x080fe40007f5e0ff */
[-C--:B------:R-:W-:Y:S02]  /*3c40*/  LEA.HI.X.SX32 R15, R3, R137.reuse, 0x1, P1 ;  /* 0x00000089030f7211 */ /* 0x080fe400008f0eff */
[----:B------:R-:W-:Y:S02]  /*3c50*/  PRMT R3, RZ, 0x7610, R3 ;  /* 0x00007610ff037816 */ /* 0x000fe40000000003 */
[-C--:B------:R-:W-:Y:S01]  /*3c60*/  LEA.HI.X.SX32 R11, R5, R137.reuse, 0x1, P2 ;  /* 0x00000089050b7211 */ /* 0x080fe200010f0eff */
[----:B------:R-:W-:Y:S01]  /*3c70*/  STL.64 [R1+0x6d8], R14 ;  /* 0x0006d80e01007387 */ /* 0x000fe20000100a00 */
[C---:B------:R-:W-:Y:S01]  /*3c80*/  IADD3 R16, P2, PT, R7.reuse, R136, RZ ;  /* 0x0000008807107210 */ /* 0x040fe20007f5e0ff */
[----:B------:R-:W3:Y:S02]  /*3c90*/  LDC R6, c[0x0][0x3c4] ;  /* 0x0000f100ff067b82 */ /* 0x000ee40000000800 */
[----:B------:R0:W-:Y:S04]  /*3ca0*/  STL.64 [R1+0x698], R10 ;  /* 0x0006980a01007387 */ /* 0x0001e80000100a00 */
[----:B------:R0:W2:Y:S01]  /*3cb0*/  @P0 LDG.E.U8 R3, desc[UR32][R10.64] ;  /* 0x000000200a030981 */ /* 0x0000a2000c1e1100 */
[----:B------:R-:W-:Y:S01]  /*3cc0*/  LEA.HI.X.SX32 R17, R7, R137, 0x1, P2 ;  /* 0x0000008907117211 */ /* 0x000fe200010f0eff */
[----:B------:R-:W-:Y:S01]  /*3cd0*/  IMAD R7, R0, 0x11, RZ ;  /* 0x0000001100077824 */ /* 0x000fe200078e02ff */
[----:B------:R-:W-:Y:S01]  /*3ce0*/  PRMT R24, RZ, 0x7610, R24 ;  /* 0x00007610ff187816 */ /* 0x000fe20000000018 */
[----:B------:R-:W5:Y:S01]  /*3cf0*/  LDC R0, c[0x0][0x3c4] ;  /* 0x0000f100ff007b82 */ /* 0x000f620000000800 */
[----:B------:R-:W-:-:S07]  /*3d00*/  IADD3 RZ, P1, PT, R136, UR5, RZ ;  /* 0x0000000588ff7c10 */ /* 0x000fce000ff3e0ff */
[----:B0-----:R-:W0:Y:S01]  /*3d10*/  LDC R11, c[0x0][0x3c4] ;  /* 0x0000f100ff0b7b82 */ /* 0x001e220000000800 */
[----:B------:R-:W-:Y:S01]  /*3d20*/  IMAD R9, R9, 0x19, RZ ;  /* 0x0000001909097824 */ /* 0x000fe200078e02ff */
[----:B------:R1:W2:Y:S01]  /*3d30*/  @P0 LDG.E.U8 R24, desc[UR32][R14.64] ;  /* 0x000000200e180981 */ /* 0x0002a2000c1e1100 */
[----:B------:R-:W-:Y:S01]  /*3d40*/  PRMT R127, RZ, 0x7610, R127 ;  /* 0x00007610ff7f7816 */ /* 0x000fe2000000007f */
[----:B------:R-:W-:Y:S02]  /*3d50*/  UIMAD UR4, UR4, 0x11, URZ ;  /* 0x00000011040478a4 */ /* 0x000fe4000f8e02ff */
[----:B------:R-:W-:Y:S01]  /*3d60*/  IADD3 R12, P2, PT, R9, R136, RZ ;  /* 0x00000088090c7210 */ /* 0x000fe20007f5e0ff */
[----:B------:R-:W-:Y:S01]  /*3d70*/  STL.64 [R1+0x658], R16 ;  /* 0x0006581001007387 */ /* 0x000fe20000100a00 */
[----:B------:R-:W-:Y:S01]  /*3d80*/  PRMT R5, RZ, 0x7610, R5 ;  /* 0x00007610ff057816 */ /* 0x000fe20000000005 */
[----:B------:R-:W3:Y:S01]  /*3d90*/  LDC R8, c[0x0][0x3c4] ;  /* 0x0000f100ff087b82 */ /* 0x000ee20000000800 */
[----:B------:R-:W-:-:S02]  /*3da0*/  PRMT R111, RZ, 0x7610, R111 ;  /* 0x00007610ff6f7816 */ /* 0x000fc4000000006f */
[----:B------:R-:W-:Y:S01]  /*3db0*/  PRMT R103, RZ, 0x7610, R103 ;  /* 0x00007610ff677816 */ /* 0x000fe20000000067 */
[----:B-1----:R-:W-:Y:S01]  /*3dc0*/  VIADD R14, R136, UR7 ;  /* 0x00000007880e7c36 */ /* 0x002fe20008000000 */
[-C--:B------:R-:W-:Y:S01]  /*3dd0*/  LEA.HI.X.SX32 R15, R13, R137.reuse, 0x1, P1 ;  /* 0x000000890d0f7211 */ /* 0x080fe200008f0eff */
[----:B------:R-:W2:Y:S01]  /*3de0*/  @P0 LDG.E.U8 R5, desc[UR32][R16.64] ;  /* 0x0000002010050981 */ /* 0x000ea2000c1e1100 */
[----:B------:R-:W-:Y:S01]  /*3df0*/  IADD3 RZ, P1, PT, R7, R136, RZ ;  /* 0x0000008807ff7210 */ /* 0x000fe20007f3e0ff */
[----:B------:R-:W1:Y:S01]  /*3e00*/  LDC R10, c[0x0][0x3c4] ;  /* 0x0000f100ff0a7b82 */ /* 0x000e620000000800 */
[----:B------:R-:W-:Y:S01]  /*3e10*/  LEA.HI.X.SX32 R13, R9, R137, 0x1, P2 ;  /* 0x00000089090d7211 */ /* 0x000fe200010f0eff */
[----:B------:R0:W-:Y:S01]  /*3e20*/  STL.64 [R1+0x910], R14 ;  /* 0x0009100e01007387 */ /* 0x0001e20000100a00 */
[----:B------:R-:W-:Y:S01]  /*3e30*/  IMAD R9, R4, 0x29, RZ ;  /* 0x0000002904097824 */ /* 0x000fe200078e02ff */
[----:B------:R-:W-:Y:S02]  /*3e40*/  PRMT R87, RZ, 0x7610, R87 ;  /* 0x00007610ff577816 */ /* 0x000fe40000000057 */
[----:B------:R-:W-:Y:S01]  /*3e50*/  PRMT R79, RZ, 0x7610, R79 ;  /* 0x00007610ff4f7816 */ /* 0x000fe2000000004f */
[----:B------:R0:W2:Y:S01]  /*3e60*/  @P0 LDG.E.U8 R127, desc[UR32][R14.64] ;  /* 0x000000200e7f0981 */ /* 0x0000a2000c1e1100 */
[----:B------:R-:W1:Y:S01]  /*3e70*/  LDC R4, c[0x0][0x3c4] ;  /* 0x0000f100ff047b82 */ /* 0x000e620000000800 */
[----:B0-----:R-:W-:Y:S01]  /*3e80*/  IMAD R11, R11, 0x31, RZ ;  /* 0x000000310b0b7824 */ /* 0x001fe200078e02ff */
[----:B------:R-:W-:Y:S01]  /*3e90*/  PRMT R71, RZ, 0x7610, R71 ;  /* 0x00007610ff477816 */ /* 0x000fe20000000047 */
[----:B------:R-:W2:Y:S01]  /*3ea0*/  @P0 LDG.E.U8 R103, desc[UR32][R12.64] ;  /* 0x000000200c670981 */ /* 0x000ea2000c1e1100 */
[----:B------:R-:W-:-:S02]  /*3eb0*/  PRMT R63, RZ, 0x7610, R63 ;  /* 0x00007610ff3f7816 */ /* 0x000fc4000000003f */
[----:B------:R-:W-:Y:S02]  /*3ec0*/  PRMT R95, RZ, 0x7610, R95 ;  /* 0x00007610ff5f7816 */ /* 0x000fe4000000005f */
[----:B------:R-:W-:Y:S01]  /*3ed0*/  PRMT R55, RZ, 0x7610, R55 ;  /* 0x00007610ff377816 */ /* 0x000fe20000000037 */
[----:B------:R-:W-:Y:S01]  /*3ee0*/  VIADD R14, R136, UR4 ;  /* 0x00000004880e7c36 */ /* 0x000fe20008000000 */
[-C--:B------:R-:W-:Y:S01]  /*3ef0*/  LEA.HI.X.SX32 R15, R7, R137.reuse, 0x1, P1 ;  /* 0x00000089070f7211 */ /* 0x080fe200008f0eff */
[----:B------:R-:W-:Y:S01]  /*3f00*/  IMAD R7, R2, 0x21, RZ ;  /* 0x0000002102077824 */ /* 0x000fe200078e02ff */
[----:B------:R-:W-:Y:S01]  /*3f10*/  PRMT R47, RZ, 0x7610, R47 ;  /* 0x00007610ff2f7816 */ /* 0x000fe2000000002f */
[----:B------:R-:W0:Y:S01]  /*3f20*/  LDC R2, c[0x0][0x3c4] ;  /* 0x0000f100ff027b82 */ /* 0x000e220000000800 */
[----:B------:R-:W-:Y:S01]  /*3f30*/  PRMT R31, RZ, 0x7610, R31 ;  /* 0x00007610ff1f7816 */ /* 0x000fe2000000001f */
[----:B------:R1:W-:Y:S01]  /*3f40*/  STL.64 [R1+0x890], R14 ;  /* 0x0008900e01007387 */ /* 0x0003e20000100a00 */
[C---:B------:R-:W-:Y:S01]  /*3f50*/  IADD3 R16, P1, PT, R7.reuse, R136, RZ ;  /* 0x0000008807107210 */ /* 0x040fe20007f3e0ff */
[----:B------:R-:W0:Y:S02]  /*3f60*/  LDCU UR4, c[0x0][0x3c4] ;  /* 0x00007880ff0477ac */ /* 0x000e240008000800 */
[----:B------:R1:W2:Y:S01]  /*3f70*/  @P0 LDG.E.U8 R111, desc[UR32][R14.64] ;  /* 0x000000200e6f0981 */ /* 0x0002a2000c1e1100 */
[----:B------:R-:W-:Y:S01]  /*3f80*/  LEA.HI.X.SX32 R17, R7, R137, 0x1, P1 ;  /* 0x0000008907117211 */ /* 0x000fe200008f0eff */
[----:B-----5:R-:W-:Y:S01]  /*3f90*/  IMAD R7, R0, 0x39, RZ ;  /* 0x0000003900077824 */ /* 0x020fe200078e02ff */
[----:B------:R-:W-:Y:S01]  /*3fa0*/  PRMT R23, RZ, 0x7610, R23 ;  /* 0x00007610ff177816 */ /* 0x000fe20000000017 */
[----:B------:R5:W-:Y:S01]  /*3fb0*/  STL.64 [R1+0x1e0], R12 ;  /* 0x0001e00c01007387 */ /* 0x000be20000100a00 */
[----:B------:R-:W0:Y:S01]  /*3fc0*/  LDC R0, c[0x0][0x3c4] ;  /* 0x0000f100ff007b82 */ /* 0x000e220000000800 */
[----:B------:R-:W-:-:S02]  /*3fd0*/  PRMT R39, RZ, 0x7610, R39 ;  /* 0x00007610ff277816 */ /* 0x000fc40000000027 */
[----:B------:R-:W-:Y:S02]  /*3fe0*/  PRMT R110, RZ, 0x7610, R110 ;  /* 0x00007610ff6e7816 */ /* 0x000fe4000000006e */
[----:B------:R-:W-:Y:S01]  /*3ff0*/  PRMT R102, RZ, 0x7610, R102 ;  /* 0x00007610ff667816 */ /* 0x000fe20000000066 */
[----:B------:R-:W2:Y:S01]  /*4000*/  @P0 LDG.E.U8 R95, desc[UR32][R16.64] ;  /* 0x00000020105f0981 */ /* 0x000ea2000c1e1100 */
[----:B-1----:R-:W-:Y:S02]  /*4010*/  IADD3 R14, P2, PT, R9, R136, RZ ;  /* 0x00000088090e7210 */ /* 0x002fe40007f5e0ff */
[----:B------:R-:W-:Y:S02]  /*4020*/  PRMT R86, RZ, 0x7610, R86 ;  /* 0x00007610ff567816 */ /* 0x000fe40000000056 */
[----:B------:R-:W-:Y:S02]  /*4030*/  PRMT R78, RZ, 0x7610, R78 ;  /* 0x00007610ff4e7816 */ /* 0x000fe4000000004e */
[----:B------:R-:W-:-:S02]  /*4040*/  PRMT R62, RZ, 0x7610, R62 ;  /* 0x00007610ff3e7816 */ /* 0x000fc4000000003e */
[----:B------:R-:W-:Y:S02]  /*4050*/  PRMT R94, RZ, 0x7610, R94 ;  /* 0x00007610ff5e7816 */ /* 0x000fe4000000005e */
[----:B------:R-:W-:Y:S02]  /*4060*/  PRMT R70, RZ, 0x7610, R70 ;  /* 0x00007610ff467816 */ /* 0x000fe40000000046 */
[----:B------:R-:W-:Y:S02]  /*4070*/  PRMT R46, RZ, 0x7610, R46 ;  /* 0x00007610ff2e7816 */ /* 0x000fe4000000002e */
        /* <DEDUP_REMOVED lines=59> */
[----:B------:R-:W-:Y:S01]  /*4430*/  PRMT R57, RZ, 0x7610, R57 ;  /* 0x00007610ff397816 */ /* 0x000fe20000000039 */
[----:B------:R-:W-:Y:S01]  /*4440*/  VOTEU.ALL UP2, P5 ;  /* 0x0000000000ff7886 */ /* 0x000fe20002840000 */
[----:B-----5:R-:W-:Y:S01]  /*4450*/  IADD3 R12, P1, PT, R11, R136, RZ ;  /* 0x000000880b0c7210 */ /* 0x020fe20007f3e0ff */
[----:B------:R-:W-:Y:S01]  /*4460*/  STL.64 [R1+0x1a0], R16 ;  /* 0x0001a01001007387 */ /* 0x000fe20000100a00 */
[----:B------:R-:W-:Y:S01]  /*4470*/  LEA.HI.X.SX32 R15, R9, R137, 0x1, P2 ;  /* 0x00000089090f7211 */ /* 0x000fe200010f0eff */
[----:B---3--:R-:W-:Y:S01]  /*4480*/  IMAD R9, R6, 0x41, RZ ;  /* 0x0000004106097824 */ /* 0x008fe200078e02ff */
[----:B------:R-:W-:-:S04]  /*4490*/  @!UP1 UIADD3 UR8, UPT, UPT, -UR6, 0x100000, URZ ;  /* 0x0010000006089890 */ /* 0x000fc8000fffe1ff */
[----:B------:R-:W-:Y:S02]  /*44a0*/  @!UP1 USHF.L.U32 UR9, UR8, 0xb, URZ ;  /* 0x0000000b08099899 */ /* 0x000fe400080006ff */
[----:B------:R-:W-:Y:S01]  /*44b0*/  @!UP1 USHF.L.U32 UR8, UR8, 0x1, URZ ;  /* 0x0000000108089899 */ /* 0x000fe200080006ff */
[----:B------:R-:W1:Y:S01]  /*44c0*/  LDC R6, c[0x0][0x3c4] ;  /* 0x0000f100ff067b82 */ /* 0x000e620000000800 */
[----:B------:R-:W-:Y:S01]  /*44d0*/  LEA.HI.X.SX32 R13, R11, R137, 0x1, P1 ;  /* 0x000000890b0d7211 */ /* 0x000fe200008f0eff */
[----:B------:R3:W-:Y:S01]  /*44e0*/  STL.64 [R1+0x160], R14 ;  /* 0x0001600e01007387 */ /* 0x0007e20000100a00 */
[----:B------:R-:W5:Y:S03]  /*44f0*/  LDCU UR5, c[0x0][0x3d4] ;  /* 0x00007a80ff0577ac */ /* 0x000f660008000800 */
[----:B------:R3:W2:Y:S01]  /*4500*/  @P0 LDG.E.U8 R87, desc[UR32][R14.64] ;  /* 0x000000200e570981 */ /* 0x0006a2000c1e1100 */
[----:B------:R-:W1:Y:S01]  /*4510*/  LDCU UR7, c[0x0][0x3d8] ;  /* 0x00007b00ff0777ac */ /* 0x000e620008000800 */
[----:B------:R-:W1:Y:S02]  /*4520*/  LDC R11, c[0x0][0x3c4] ;  /* 0x0000f100ff0b7b82 */ /* 0x000e640000000800 */
[----:B------:R4:W-:Y:S04]  /*4530*/  STL.64 [R1+0x120], R12 ;  /* 0x0001200c01007387 */ /* 0x0009e80000100a00 */
[----:B------:R4:W2:Y:S01]  /*4540*/  @P0 LDG.E.U8 R79, desc[UR32][R12.64] ;  /* 0x000000200c4f0981 */ /* 0x0008a2000c1e1100 */
[----:B---3--:R-:W-:Y:S01]  /*4550*/  IADD3 R14, P1, PT, R7, R136, RZ ;  /* 0x00000088070e7210 */ /* 0x008fe20007f3e0ff */
[----:B0-----:R-:W-:-:S02]  /*4560*/  UIMAD UR4, UR4, 0x12, URZ ;  /* 0x00000012040478a4 */ /* 0x001fc4000f8e02ff */
[----:B------:R-:W3:Y:S01]  /*4570*/  @P0 LDG.E.U8 R128, desc[UR32][R136.64] ;  /* 0x0000002088800981 */ /* 0x000ee2000c1e1100 */
[----:B------:R0:W0:Y:S01]  /*4580*/  @!UP2 SYNCS.EXCH.64 URZ, [UR23+0x14008], UR8 ;  /* 0x0140080817ffa5b2 */ /* 0x0000220008000100 */
[-C--:B------:R-:W-:Y:S02]  /*4590*/  LEA.HI.X.SX32 R15, R7, R137.reuse, 0x1, P1 ;  /* 0x00000089070f7211 */ /* 0x080fe400008f0eff */
[CC--:B----4-:R-:W-:Y:S01]  /*45a0*/  IADD3 R12, P2, PT, R9.reuse, R136.reuse, RZ ;  /* 0x00000088090c7210 */ /* 0x0d0fe20007f5e0ff */
[----:B------:R-:W-:Y:S02]  /*45b0*/  IMAD R7, R2, 0x49, RZ ;  /* 0x0000004902077824 */ /* 0x000fe400078e02ff */
[----:B------:R4:W2:Y:S01]  /*45c0*/  @P0 LDG.E.U8 R71, desc[UR32][R14.64] ;  /* 0x000000200e470981 */ /* 0x0008a2000c1e1100 */
[----:B------:R-:W-:Y:S01]  /*45d0*/  LEA.HI.X.SX32 R13, R9, R137, 0x1, P2 ;  /* 0x00000089090d7211 */ /* 0x000fe200010f0eff */
[----:B------:R-:W-:Y:S02]  /*45e0*/  IMAD R9, R4, 0x51, RZ ;  /* 0x0000005104097824 */ /* 0x000fe400078e02ff */
[----:B------:R4:W-:Y:S04]  /*45f0*/  STL.64 [R1+0x850], R14 ;  /* 0x0008500e01007387 */ /* 0x0009e80000100a00 */
[----:B------:R0:W2:Y:S01]  /*4600*/  @P0 LDG.E.U8 R63, desc[UR32][R12.64] ;  /* 0x000000200c3f0981 */ /* 0x0000a2000c1e1100 */
[----:B------:R-:W5:Y:S03]  /*4610*/  LDC R4, c[0x0][0x3c4] ;  /* 0x0000f100ff047b82 */ /* 0x000f660000000800 */
[----:B------:R0:W-:Y:S01]  /*4620*/  STL.64 [R1+0x810], R12 ;  /* 0x0008100c01007387 */ /* 0x0001e20000100a00 */
[----:B----4-:R-:W-:-:S04]  /*4630*/  IADD3 R14, P1, PT, R7, R136, RZ ;  /* 0x00000088070e7210 */ /* 0x010fc80007f3e0ff */
[----:B------:R-:W4:Y:S01]  /*4640*/  LDC R2, c[0x0][0x3c4] ;  /* 0x0000f100ff027b82 */ /* 0x000f220000000800 */
[-C--:B------:R-:W-:Y:S02]  /*4650*/  LEA.HI.X.SX32 R15, R7, R137.reuse, 0x1, P1 ;  /* 0x00000089070f7211 */ /* 0x080fe400008f0eff */
[CC--:B0-----:R-:W-:Y:S01]  /*4660*/  IADD3 R12, P2, PT, R9.reuse, R136.reuse, RZ ;  /* 0x00000088090c7210 */ /* 0x0c1fe20007f5e0ff */
[----:B------:R-:W-:Y:S02]  /*4670*/  IMAD R7, R0, 0x59, RZ ;  /* 0x0000005900077824 */ /* 0x000fe400078e02ff */
[----:B------:R0:W2:Y:S02]  /*4680*/  @P0 LDG.E.U8 R55, desc[UR32][R14.64] ;  /* 0x000000200e370981 */ /* 0x0000a4000c1e1100 */
[----:B------:R-:W4:Y:S01]  /*4690*/  LDC R0, c[0x0][0x3c4] ;  /* 0x0000f100ff007b82 */ /* 0x000f220000000800 */
[----:B------:R-:W-:Y:S01]  /*46a0*/  LEA.HI.X.SX32 R13, R9, R137, 0x1, P2 ;  /* 0x00000089090d7211 */ /* 0x000fe200010f0eff */
[----:B-1----:R-:W-:Y:S01]  /*46b0*/  IMAD R9, R6, 0x61, RZ ;  /* 0x0000006106097824 */ /* 0x002fe200078e02ff */
[----:B------:R0:W-:Y:S01]  /*46c0*/  STL.64 [R1+0x7d0], R14 ;  /* 0x0007d00e01007387 */ /* 0x0001e20000100a00 */
[----:B------:R-:W-:Y:S01]  /*46d0*/  IADD3 R16, P1, PT, R7, R136, RZ ;  /* 0x0000008807107210 */ /* 0x000fe20007f3e0ff */
[----:B------:R-:W-:-:S02]  /*46e0*/  IMAD R11, R11, 0x69, RZ ;  /* 0x000000690b0b7824 */ /* 0x000fc400078e02ff */
[----:B------:R1:W-:Y:S01]  /*46f0*/  STL.64 [R1+0x790], R12 ;  /* 0x0007900c01007387 */ /* 0x0003e20000100a00 */
[----:B------:R-:W-:-:S03]  /*4700*/  LEA.HI.X.SX32 R17, R7, R137, 0x1, P1 ;  /* 0x0000008907117211 */ /* 0x000fc600008f0eff */
[----:B------:R1:W2:Y:S01]  /*4710*/  @P0 LDG.E.U8 R47, desc[UR32][R12.64] ;  /* 0x000000200c2f0981 */ /* 0x0002a2000c1e1100 */
[CC--:B0-----:R-:W-:Y:S01]  /*4720*/  IADD3 R14, P2, PT, R9.reuse, R136.reuse, RZ ;  /* 0x00000088090e7210 */ /* 0x0c1fe20007f5e0ff */
[----:B-----5:R-:W-:Y:S01]  /*4730*/  IMAD R7, R4, 0x71, RZ ;  /* 0x0000007104077824 */ /* 0x020fe200078e02ff */
[----:B------:R-:W-:Y:S01]  /*4740*/  PRMT R6, RZ, 0x7610, R6 ;  /* 0x00007610ff067816 */ /* 0x000fe20000000006 */
[----:B------:R-:W5:Y:S01]  /*4750*/  @P0 LDG.E.U8 R39, desc[UR32][R16.64] ;  /* 0x0000002010270981 */ /* 0x000f62000c1e1100 */
[-C--:B------:R-:W-:Y:S01]  /*4760*/  LEA.HI.X.SX32 R15, R9, R137.reuse, 0x1, P2 ;  /* 0x00000089090f7211 */ /* 0x080fe200010f0eff */
[----:B------:R-:W-:Y:S01]  /*4770*/  IMAD R9, R8, 0x79, RZ ;  /* 0x0000007908097824 */ /* 0x000fe200078e02ff */
[C---:B-1----:R-:W-:Y:S01]  /*4780*/  IADD3 R12, P1, PT, R11.reuse, R136, RZ ;  /* 0x000000880b0c7210 */ /* 0x042fe20007f3e0ff */
[----:B------:R-:W0:Y:S01]  /*4790*/  LDC R8, c[0x0][0x3c4] ;  /* 0x0000f100ff087b82 */ /* 0x000e220000000800 */
[----:B------:R-:W-:Y:S02]  /*47a0*/  STL.64 [R1+0x750], R16 ;  /* 0x0007501001007387 */ /* 0x000fe40000100a00 */
[----:B------:R-:W-:-:S02]  /*47b0*/  LEA.HI.X.SX32 R13, R11, R137, 0x1, P1 ;  /* 0x000000890b0d7211 */ /* 0x000fc400008f0eff */
[----:B------:R1:W-:Y:S03]  /*47c0*/  STL.64 [R1+0x710], R14 ;  /* 0x0007100e01007387 */ /* 0x0003e60000100a00 */
[----:B------:R-:W0:Y:S01]  /*47d0*/  LDC R11, c[0x0][0x3c4] ;  /* 0x0000f100ff0b7b82 */ /* 0x000e220000000800 */
[----:B------:R1:W2:Y:S04]  /*47e0*/  @P0 LDG.E.U8 R31, desc[UR32][R14.64] ;  /* 0x000000200e1f0981 */ /* 0x0002a8000c1e1100 */
[----:B------:R4:W-:Y:S04]  /*47f0*/  STL.64 [R1+0x6d0], R12 ;  /* 0x0006d00c01007387 */ /* 0x0009e80000100a00 */
[----:B------:R4:W2:Y:S01]  /*4800*/  @P0 LDG.E.U8 R23, desc[UR32][R12.64] ;  /* 0x000000200c170981 */ /* 0x0008a2000c1e1100 */
[----:B-1----:R-:W-:-:S04]  /*4810*/  IADD3 R14, P1, PT, R7, R136, RZ ;  /* 0x00000088070e7210 */ /* 0x002fc80007f3e0ff */
[-C--:B------:R-:W-:Y:S02]  /*4820*/  LEA.HI.X.SX32 R15, R7, R137.reuse, 0x1, P1 ;  /* 0x00000089070f7211 */ /* 0x080fe400008f0eff */
[CC--:B----4-:R-:W-:Y:S01]  /*4830*/  IADD3 R12, P2, PT, R9.reuse, R136.reuse, RZ ;  /* 0x00000088090c7210 */ /* 0x0d0fe20007f5e0ff */
[----:B------:R-:W-:Y:S01]  /*4840*/  IMAD R7, R0, 0x12, RZ ;  /* 0x0000001200077824 */ /* 0x000fe200078e02ff */
[----:B------:R-:W-:Y:S01]  /*4850*/  PRMT R4, RZ, 0x7610, R4 ;  /* 0x00007610ff047816 */ /* 0x000fe20000000004 */
[----:B------:R-:W1:Y:S01]  /*4860*/  LDC R0, c[0x0][0x3c4] ;  /* 0x0000f100ff007b82 */ /* 0x000e620000000800 */
[-C--:B------:R-:W-:Y:S01]  /*4870*/  LEA.HI.X.SX32 R13, R9, R137.reuse, 0x1, P2 ;  /* 0x00000089090d7211 */ /* 0x080fe200010f0eff */
[----:B------:R-:W-:Y:S01]  /*4880*/  IMAD R9, R2, 0x1a, RZ ;  /* 0x0000001a02097824 */ /* 0x000fe200078e02ff */
[C---:B------:R-:W-:Y:S01]  /*4890*/  IADD3 RZ, P1, PT, R7.reuse, R136, RZ ;  /* 0x0000008807ff7210 */ /* 0x040fe20007f3e0ff */
[----:B------:R4:W-:Y:S04]  /*48a0*/  STL.64 [R1+0x690], R14 ;  /* 0x0006900e01007387 */ /* 0x0009e80000100a00 */
[----:B------:R-:W1:Y:S01]  /*48b0*/  LDC R2, c[0x0][0x3c4] ;  /* 0x0000f100ff027b82 */ /* 0x000e620000000800 */
[----:B------:R4:W2:Y:S04]  /*48c0*/  @P0 LDG.E.U8 R6, desc[UR32][R14.64] ;  /* 0x000000200e060981 */ /* 0x0008a8000c1e1100 */
[----:B------:R0:W-:Y:S04]  /*48d0*/  STL.64 [R1+0x650], R12 ;  /* 0x0006500c01007387 */ /* 0x0001e80000100a00 */
[----:B------:R0:W2:Y:S01]  /*48e0*/  @P0 LDG.E.U8 R4, desc[UR32][R12.64] ;  /* 0x000000200c040981 */ /* 0x0000a2000c1e1100 */
[----:B----4-:R-:W-:Y:S01]  /*48f0*/  LEA.HI.X.SX32 R15, R7, R137, 0x1, P1 ;  /* 0x00000089070f7211 */ /* 0x010fe200008f0eff */
[----:B0-----:R-:W-:-:S02]  /*4900*/  IMAD R7, R8, 0x22, RZ ;  /* 0x0000002208077824 */ /* 0x001fc400078e02ff */
[----:B------:R-:W-:Y:S01]  /*4910*/  VIADD R14, R136, UR4 ;  /* 0x00000004880e7c36 */ /* 0x000fe20008000000 */
[----:B------:R-:W0:Y:S01]  /*4920*/  LDC R8, c[0x0][0x3c4] ;  /* 0x0000f100ff087b82 */ /* 0x000e220000000800 */
[----:B------:R-:W-:Y:S01]  /*4930*/  IMAD R11, R11, 0x32, RZ ;  /* 0x000000320b0b7824 */ /* 0x000fe200078e02ff */
[-C--:B------:R-:W-:Y:S02]  /*4940*/  IADD3 R12, P2, PT, R9, R136.reuse, RZ ;  /* 0x00000088090c7210 */ /* 0x080fe40007f5e0ff */
[----:B------:R4:W2:Y:S01]  /*4950*/  @P0 LDG.E.U8 R110, desc[UR32][R14.64] ;  /* 0x000000200e6e0981 */ /* 0x0008a2000c1e1100 */
[-C--:B------:R-:W-:Y:S01]  /*4960*/  IADD3 R16, P1, PT, R7, R136.reuse, RZ ;  /* 0x0000008807107210 */ /* 0x080fe20007f3e0ff */
[----:B------:R-:W0:Y:S01]  /*4970*/  LDCU UR4, c[0x0][0x3c4] ;  /* 0x00007880ff0477ac */ /* 0x000e220008000800 */
[-C--:B------:R-:W-:Y:S01]  /*4980*/  LEA.HI.X.SX32 R13, R9, R137.reuse, 0x1, P2 ;  /* 0x00000089090d7211 */ /* 0x080fe200010f0eff */
[----:B------:R-:W-:Y:S01]  /*4990*/  IMAD R9, R10, 0x2a, RZ ;  /* 0x0000002a0a097824 */ /* 0x000fe200078e02ff */
[----:B------:R4:W-:Y:S01]  /*49a0*/  STL.64 [R1+0x888], R14 ;  /* 0x0008880e01007387 */ /* 0x0009e20000100a00 */
[----:B------:R-:W-:Y:S01]  /*49b0*/  LEA.HI.X.SX32 R17, R7, R137, 0x1, P1 ;  /* 0x0000008907117211 */ /* 0x000fe200008f0eff */
[----:B------:R-:W0:Y:S02]  /*49c0*/  LDC R10, c[0x0][0x3c4] ;  /* 0x0000f100ff0a7b82 */ /* 0x000e240000000800 */
[----:B------:R1:W-:Y:S04]  /*49d0*/  STL.64 [R1+0x1d8], R12 ;  /* 0x0001d80c01007387 */ /* 0x0003e80000100a00 */
[----:B------:R1:W2:Y:S01]  /*49e0*/  @P0 LDG.E.U8 R102, desc[UR32][R12.64] ;  /* 0x000000200c660981 */ /* 0x0002a2000c1e1100 */
[----:B----4-:R-:W-:Y:S01]  /*49f0*/  IADD3 R14, P2, PT, R9, R136, RZ ;  /* 0x00000088090e7210 */ /* 0x010fe20007f5e0ff */
[----:B-1----:R-:W-:-:S02]  /*4a00*/  IMAD R7, R0, 0x3a, RZ ;  /* 0x0000003a00077824 */ /* 0x002fc400078e02ff */
[----:B------:R-:W-:Y:S01]  /*4a10*/  STL.64 [R1+0x198], R16 ;  /* 0x0001981001007387 */ /* 0x000fe20000100a00 */
[----:B------:R-:W1:Y:S01]  /*4a20*/  LDC R0, c[0x0][0x3c4] ;  /* 0x0000f100ff007b82 */ /* 0x000e620000000800 */
[-C--:B------:R-:W-:Y:S02]  /*4a30*/  IADD3 R12, P1, PT, R11, R136.reuse, RZ ;  /* 0x000000880b0c7210 */ /* 0x080fe40007f3e0ff */
[----:B------:R-:W4:Y:S01]  /*4a40*/  @P0 LDG.E.U8 R94, desc[UR32][R16.64] ;  /* 0x00000020105e0981 */ /* 0x000f22000c1e1100 */
[-C--:B------:R-:W-:Y:S01]  /*4a50*/  LEA.HI.X.SX32 R15, R9, R137.reuse, 0x1, P2 ;  /* 0x00000089090f7211 */ /* 0x080fe200010f0eff */
[----:B------:R-:W-:Y:S01]  /*4a60*/  IMAD R9, R2, 0x42, RZ ;  /* 0x0000004202097824 */ /* 0x000fe200078e02ff */
[----:B------:R-:W-:Y:S02]  /*4a70*/  LEA.HI.X.SX32 R13, R11, R137, 0x1, P1 ;  /* 0x000000890b0d7211 */ /* 0x000fe400008f0eff */
[----:B------:R-:W1:Y:S01]  /*4a80*/  LDC R2, c[0x0][0x3c4] ;  /* 0x0000f100ff027b82 */ /* 0x000e620000000800 */
[----:B------:R0:W-:Y:S04]  /*4a90*/  STL.64 [R1+0x158], R14 ;  /* 0x0001580e01007387 */ /* 0x0001e80000100a00 */
[----:B------:R0:W2:Y:S03]  /*4aa0*/  @P0 LDG.E.U8 R86, desc[UR32][R14.64] ;  /* 0x000000200e560981 */ /* 0x0000a6000c1e1100 */
[----:B------:R-:W1:Y:S01]  /*4ab0*/  LDC R11, c[0x0][0x3c4] ;  /* 0x0000f100ff0b7b82 */ /* 0x000e620000000800 */
[----:B------:R0:W-:Y:S04]  /*4ac0*/  STL.64 [R1+0x118], R12 ;  /* 0x0001180c01007387 */ /* 0x0001e80000100a00 */
[----:B------:R0:W2:Y:S02]  /*4ad0*/  @P0 LDG.E.U8 R78, desc[UR32][R12.64] ;  /* 0x000000200c4e0981 */ /* 0x0000a4000c1e1100 */
[----:B0-----:R-:W-:-:S04]  /*4ae0*/  IADD3 R14, P1, PT, R7, R136, RZ ;  /* 0x00000088070e7210 */ /* 0x001fc80007f3e0ff */
[-C--:B------:R-:W-:Y:S02]  /*4af0*/  LEA.HI.X.SX32 R15, R7, R137.reuse, 0x1, P1 ;  /* 0x00000089070f7211 */ /* 0x080fe400008f0eff */
[CC--:B------:R-:W-:Y:S01]  /*4b00*/  IADD3 R12, P2, PT, R9.reuse, R136.reuse, RZ ;  /* 0x00000088090c7210 */ /* 0x0c0fe20007f5e0ff */
[----:B------:R-:W-:Y:S02]  /*4b10*/  IMAD R7, R8, 0x4a, RZ ;  /* 0x0000004a08077824 */ /* 0x000fe400078e02ff */
[----:B------:R-:W-:Y:S01]  /*4b20*/  STL.64 [R1+0x848], R14 ;  /* 0x0008480e01007387 */ /* 0x000fe20000100a00 */
[----:B------:R-:W0:Y:S01]  /*4b30*/  LDC R8, c[0x0][0x3c4] ;  /* 0x0000f100ff087b82 */ /* 0x000e220000000800 */
[-C--:B------:R-:W-:Y:S02]  /*4b40*/  LEA.HI.X.SX32 R13, R9, R137.reuse, 0x1, P2 ;  /* 0x00000089090d7211 */ /* 0x080fe400010f0eff */
[----:B------:R-:W2:Y:S04]  /*4b50*/  @P0 LDG.E.U8 R70, desc[UR32][R14.64] ;  /* 0x000000200e460981 */ /* 0x000ea8000c1e1100 */
[----:B------:R1:W-:Y:S04]  /*4b60*/  STL.64 [R1+0x808], R12 ;  /* 0x0008080c01007387 */ /* 0x0003e80000100a00 */
[----:B------:R1:W2:Y:S01]  /*4b70*/  @P0 LDG.E.U8 R62, desc[UR32][R12.64] ;  /* 0x000000200c3e0981 */ /* 0x0002a2000c1e1100 */
[----:B------:R-:W-:Y:S01]  /*4b80*/  IMAD R9, R10, 0x52, RZ ;  /* 0x000000520a097824 */ /* 0x000fe200078e02ff */
[-C--:B------:R-:W-:Y:S01]  /*4b90*/  IADD3 R16, P1, PT, R7, R136.reuse, RZ ;  /* 0x0000008807107210 */ /* 0x080fe20007f3e0ff */
[----:B-1----:R-:W-:Y:S01]  /*4ba0*/  IMAD R11, R11, 0x6a, RZ ;  /* 0x0000006a0b0b7824 */ /* 0x002fe200078e02ff */
[----:B------:R-:W1:Y:S08]  /*4bb0*/  LDC R10, c[0x0][0x3c4] ;  /* 0x0000f100ff0a7b82 */ /* 0x000e700000000800 */
[----:B------:R-:W0:Y:S01]  /*4bc0*/  LDC R12, c[0x0][0x3c4] ;  /* 0x0000f100ff0c7b82 */ /* 0x000e220000000800 */
[----:B------:R-:W-:Y:S01]  /*4bd0*/  LEA.HI.X.SX32 R17, R7, R137, 0x1, P1 ;  /* 0x0000008907117211 */ /* 0x000fe200008f0eff */
[----:B------:R-:W-:Y:S01]  /*4be0*/  IMAD R7, R0, 0x5a, RZ ;  /* 0x0000005a00077824 */ /* 0x000fe200078e02ff */
[----:B------:R-:W-:-:S03]  /*4bf0*/  IADD3 R14, P2, PT, R9, R136, RZ ;  /* 0x00000088090e7210 */ /* 0x000fc60007f5e0ff */
[----:B------:R1:W2:Y:S02]  /*4c00*/  @P0 LDG.E.U8 R54, desc[UR32][R16.64] ;  /* 0x0000002010360981 */ /* 0x0002a4000c1e1100 */
[----:B------:R-:W0:Y:S01]  /*4c10*/  LDC R13, c[0x0][0x3c4] ;  /* 0x0000f100ff0d7b82 */ /* 0x000e220000000800 */
[-C--:B------:R-:W-:Y:S02]  /*4c20*/  LEA.HI.X.SX32 R15, R9, R137.reuse, 0x1, P2 ;  /* 0x00000089090f7211 */ /* 0x080fe400010f0eff */
[CC--:B------:R-:W-:Y:S01]  /*4c30*/  IADD3 R18, P1, PT, R7.reuse, R136.reuse, RZ ;  /* 0x0000008807127210 */ /* 0x0c0fe20007f3e0ff */
[----:B------:R1:W-:Y:S01]  /*4c40*/  STL.64 [R1+0x7c8], R16 ;  /* 0x0007c81001007387 */ /* 0x0003e20000100a00 */
[----:B------:R-:W-:Y:S02]  /*4c50*/  IMAD R9, R2, 0x62, RZ ;  /* 0x0000006202097824 */ /* 0x000fe400078e02ff */
[----:B------:R-:W-:Y:S01]  /*4c60*/  LEA.HI.X.SX32 R19, R7, R137, 0x1, P1 ;  /* 0x0000008907137211 */ /* 0x000fe200008f0eff */
[----:B------:R0:W-:Y:S04]  /*4c70*/  STL.64 [R1+0x788], R14 ;  /* 0x0007880e01007387 */ /* 0x0001e80000100a00 */
[----:B------:R0:W2:Y:S01]  /*4c80*/  @P0 LDG.E.U8 R46, desc[UR32][R14.64] ;  /* 0x000000200e2e0981 */ /* 0x0000a2000c1e1100 */
[-C--:B-1----:R-:W-:Y:S01]  /*4c90*/  IADD3 R16, P2, PT, R9, R136.reuse, RZ ;  /* 0x0000008809107210 */ /* 0x082fe20007f5e0ff */
[----:B0-----:R-:W-:Y:S01]  /*4ca0*/  IMAD R7, R12, 0x72, RZ ;  /* 0x000000720c077824 */ /* 0x001fe200078e02ff */
[----:B------:R-:W-:Y:S01]  /*4cb0*/  PRMT R2, RZ, 0x7610, R2 ;  /* 0x00007610ff027816 */ /* 0x000fe20000000002 */
[----:B------:R-:W0:Y:S01]  /*4cc0*/  LDC R12, c[0x0][0x3c4] ;  /* 0x0000f100ff0c7b82 */ /* 0x000e220000000800 */
[----:B------:R-:W-:Y:S01]  /*4cd0*/  PRMT R0, RZ, 0x7610, R0 ;  /* 0x00007610ff007816 */ /* 0x000fe20000000000 */
[----:B------:R-:W2:Y:S01]  /*4ce0*/  @P0 LDG.E.U8 R38, desc[UR32][R18.64] ;  /* 0x0000002012260981 */ /* 0x000ea2000c1e1100 */
[----:B------:R-:W-:-:S04]  /*4cf0*/  IADD3 R14, P1, PT, R11, R136, RZ ;  /* 0x000000880b0e7210 */ /* 0x000fc80007f3e0ff */
[-C--:B------:R-:W-:Y:S02]  /*4d00*/  LEA.HI.X.SX32 R15, R11, R137.reuse, 0x1, P1 ;  /* 0x000000890b0f7211 */ /* 0x080fe400008f0eff */
[----:B------:R-:W1:Y:S01]  /*4d10*/  LDC R11, c[0x0][0x3c4] ;  /* 0x0000f100ff0b7b82 */ /* 0x000e620000000800 */
[----:B------:R-:W-:Y:S01]  /*4d20*/  LEA.HI.X.SX32 R17, R9, R137, 0x1, P2 ;  /* 0x0000008909117211 */ /* 0x000fe200010f0eff */
[----:B------:R-:W-:Y:S01]  /*4d30*/  IMAD R9, R13, 0x7a, RZ ;  /* 0x0000007a0d097824 */ /* 0x000fe200078e02ff */
[----:B------:R-:W-:Y:S04]  /*4d40*/  STL.64 [R1+0x748], R18 ;  /* 0x0007481201007387 */ /* 0x000fe80000100a00 */
[----:B------:R3:W2:Y:S01]  /*4d50*/  @P0 LDG.E.U8 R30, desc[UR32][R16.64] ;  /* 0x00000020101e0981 */ /* 0x0006a2000c1e1100 */
[----:B------:R-:W0:Y:S03]  /*4d60*/  LDC R13, c[0x0][0x3c4] ;  /* 0x0000f100ff0d7b82 */ /* 0x000e260000000800 */
[----:B------:R3:W-:Y:S04]  /*4d70*/  STL.64 [R1+0x708], R16 ;  /* 0x0007081001007387 */ /* 0x0007e80000100a00 */
[----:B------:R3:W-:Y:S04]  /*4d80*/  STL.64 [R1+0x6c8], R14 ;  /* 0x0006c80e01007387 */ /* 0x0007e80000100a00 */
[----:B------:R3:W2:Y:S02]  /*4d90*/  @P0 LDG.E.U8 R22, desc[UR32][R14.64] ;  /* 0x000000200e160981 */ /* 0x0006a4000c1e1100 */
[----:B---3--:R-:W-:-:S02]  /*4da0*/  IADD3 R16, P1, PT, R7, R136, RZ ;  /* 0x0000008807107210 */ /* 0x008fc40007f3e0ff */
[-C--:B------:R-:W-:Y:S02]  /*4db0*/  IADD3 R14, P2, PT, R9, R136.reuse, RZ ;  /* 0x00000088090e7210 */ /* 0x080fe40007f5e0ff */
[-C--:B------:R-:W-:Y:S01]  /*4dc0*/  LEA.HI.X.SX32 R17, R7, R137.reuse, 0x1, P1 ;  /* 0x0000008907117211 */ /* 0x080fe200008f0eff */
[----:B------:R-:W-:Y:S01]  /*4dd0*/  IMAD R7, R8, 0x13, RZ ;  /* 0x0000001308077824 */ /* 0x000fe200078e02ff */
[----:B------:R-:W-:Y:S01]  /*4de0*/  LEA.HI.X.SX32 R15, R9, R137, 0x1, P2 ;  /* 0x00000089090f7211 */ /* 0x000fe200010f0eff */
[----:B------:R-:W-:Y:S01]  /*4df0*/  IMAD R9, R10, 0x1b, RZ ;  /* 0x0000001b0a097824 */ /* 0x000fe200078e02ff */
[----:B------:R-:W3:Y:S01]  /*4e00*/  LDC R8, c[0x0][0x3c4] ;  /* 0x0000f100ff087b82 */ /* 0x000ee20000000800 */
[----:B------:R1:W-:Y:S04]  /*4e10*/  STL.64 [R1+0x688], R16 ;  /* 0x0006881001007387 */ /* 0x0003e80000100a00 */
[----:B------:R1:W2:Y:S03]  /*4e20*/  @P0 LDG.E.U8 R2, desc[UR32][R16.64] ;  /* 0x0000002010020981 */ /* 0x0002a6000c1e1100 */
[----:B------:R-:W5:Y:S01]  /*4e30*/  LDC R10, c[0x0][0x3c4] ;  /* 0x0000f100ff0a7b82 */ /* 0x000f620000000800 */
[----:B------:R0:W-:Y:S04]  /*4e40*/  STL.64 [R1+0x648], R14 ;  /* 0x0006480e01007387 */ /* 0x0001e80000100a00 */
[----:B------:R0:W2:Y:S01]  /*4e50*/  @P0 LDG.E.U8 R0, desc[UR32][R14.64] ;  /* 0x000000200e000981 */ /* 0x0000a2000c1e1100 */
[----:B-1----:R-:W-:-:S04]  /*4e60*/  IADD3 R16, P1, PT, R7, R136, RZ ;  /* 0x0000008807107210 */ /* 0x002fc80007f3e0ff */
[-C--:B------:R-:W-:Y:S02]  /*4e70*/  LEA.HI.X.SX32 R17, R7, R137.reuse, 0x1, P1 ;  /* 0x0000008907117211 */ /* 0x080fe400008f0eff */
[-C--:B0-----:R-:W-:Y:S01]  /*4e80*/  IADD3 R14, P2, PT, R9, R136.reuse, RZ ;  /* 0x00000088090e7210 */ /* 0x081fe20007f5e0ff */
[----:B------:R-:W-:Y:S02]  /*4e90*/  IMAD R7, R11, 0x23, RZ ;  /* 0x000000230b077824 */ /* 0x000fe400078e02ff */
[----:B------:R0:W2:Y:S01]  /*4ea0*/  @P0 LDG.E.U8 R109, desc[UR32][R16.64] ;  /* 0x00000020106d0981 */ /* 0x0000a2000c1e1100 */
[-C--:B------:R-:W-:Y:S01]  /*4eb0*/  LEA.HI.X.SX32 R15, R9, R137.reuse, 0x1, P2 ;  /* 0x00000089090f7211 */ /* 0x080fe200010f0eff */
[----:B------:R-:W-:Y:S02]  /*4ec0*/  IMAD R9, R12, 0x2b, RZ ;  /* 0x0000002b0c097824 */ /* 0x000fe400078e02ff */
[----:B------:R-:W1:Y:S01]  /*4ed0*/  LDC R12, c[0x0][0x3c4] ;  /* 0x0000f100ff0c7b82 */ /* 0x000e620000000800 */
[----:B------:R-:W-:Y:S01]  /*4ee0*/  IADD3 R18, P1, PT, R7, R136, RZ ;  /* 0x0000008807127210 */ /* 0x000fe20007f3e0ff */
[----:B------:R-:W-:Y:S01]  /*4ef0*/  IMAD R11, R13, 0x33, RZ ;  /* 0x000000330d0b7824 */ /* 0x000fe200078e02ff */
[----:B------:R0:W-:Y:S02]  /*4f00*/  STL.64 [R1+0x210], R16 ;  /* 0x0002101001007387 */ /* 0x0001e40000100a00 */
[----:B------:R-:W-:-:S02]  /*4f10*/  LEA.HI.X.SX32 R19, R7, R137, 0x1, P1 ;  /* 0x0000008907137211 */ /* 0x000fc400008f0eff */
[----:B------:R3:W2:Y:S01]  /*4f20*/  @P0 LDG.E.U8 R101, desc[UR32][R14.64] ;  /* 0x000000200e650981 */ /* 0x0006a2000c1e1100 */
[----:B------:R-:W1:Y:S03]  /*4f30*/  LDC R13, c[0x0][0x3c4] ;  /* 0x0000f100ff0d7b82 */ /* 0x000e660000000800 */
[----:B------:R5:W-:Y:S01]  /*4f40*/  STL.64 [R1+0x1d0], R14 ;  /* 0x0001d00e01007387 */ /* 0x000be20000100a00 */
[C---:B0-----:R-:W-:Y:S01]  /*4f50*/  IADD3 R16, P2, PT, R9.reuse, R136, RZ ;  /* 0x0000008809107210 */ /* 0x041fe20007f5e0ff */
[----:B---3--:R-:W-:Y:S02]  /*4f60*/  IMAD R7, R8, 0x3b, RZ ;  /* 0x0000003b08077824 */ /* 0x008fe400078e02ff */
[----:B------:R-:W3:Y:S01]  /*4f70*/  @P0 LDG.E.U8 R93, desc[UR32][R18.64] ;  /* 0x00000020125d0981 */ /* 0x000ee2000c1e1100 */
[----:B------:R-:W0:Y:S01]  /*4f80*/  LDC R8, c[0x0][0x3c4] ;  /* 0x0000f100ff087b82 */ /* 0x000e220000000800 */
[----:B------:R-:W-:-:S02]  /*4f90*/  LEA.HI.X.SX32 R17, R9, R137, 0x1, P2 ;  /* 0x0000008909117211 */ /* 0x000fc400010f0eff */
[CC--:B-----5:R-:W-:Y:S01]  /*4fa0*/  IADD3 R14, P1, PT, R11.reuse, R136.reuse, RZ ;  /* 0x000000880b0e7210 */ /* 0x0e0fe20007f3e0ff */
[----:B------:R-:W-:Y:S01]  /*4fb0*/  IMAD R9, R10, 0x43, RZ ;  /* 0x000000430a097824 */ /* 0x000fe200078e02ff */
[----:B------:R-:W-:Y:S03]  /*4fc0*/  STL.64 [R1+0x190], R18 ;  /* 0x0001901201007387 */ /* 0x000fe60000100a00 */
[----:B------:R-:W5:Y:S01]  /*4fd0*/  LDC R10, c[0x0][0x3c4] ;  /* 0x0000f100ff0a7b82 */ /* 0x000f620000000800 */
[----:B------:R-:W-:Y:S01]  /*4fe0*/  LEA.HI.X.SX32 R15, R11, R137, 0x1, P1 ;  /* 0x000000890b0f7211 */ /* 0x000fe200008f0eff */
[----:B------:R-:W-:Y:S04]  /*4ff0*/  STL.64 [R1+0x150], R16 ;  /* 0x0001501001007387 */ /* 0x000fe80000100a00 */
[----:B------:R1:W-:Y:S02]  /*5000*/  STL.64 [R1+0x110], R14 ;  /* 0x0001100e01007387 */ /* 0x0003e40000100a00 */
[----:B------:R-:W5:Y:S02]  /*5010*/  LDC R11, c[0x0][0x3c4] ;  /* 0x0000f100ff0b7b82 */ /* 0x000f640000000800 */
[----:B------:R1:W2:Y:S04]  /*5020*/  @P0 LDG.E.U8 R77, desc[UR32][R14.64] ;  /* 0x000000200e4d0981 */ /* 0x0002a8000c1e1100 */
[----:B------:R1:W2:Y:S02]  /*5030*/  @P0 LDG.E.U8 R85, desc[UR32][R16.64] ;  /* 0x0000002010550981 */ /* 0x0002a4000c1e1100 */
[----:B-1----:R-:W-:-:S04]  /*5040*/  IADD3 R14, P1, PT, R7, R136, RZ ;  /* 0x00000088070e7210 */ /* 0x002fc80007f3e0ff */
[-C--:B------:R-:W-:Y:S01]  /*5050*/  LEA.HI.X.SX32 R15, R7, R137.reuse, 0x1, P1 ;  /* 0x00000089070f7211 */ /* 0x080fe200008f0eff */
[----:B------:R-:W-:Y:S01]  /*5060*/  IMAD R7, R12, 0x4b, RZ ;  /* 0x0000004b0c077824 */ /* 0x000fe200078e02ff */
[CC--:B------:R-:W-:Y:S01]  /*5070*/  IADD3 R16, P2, PT, R9.reuse, R136.reuse, RZ ;  /* 0x0000008809107210 */ /* 0x0c0fe20007f5e0ff */
[----:B------:R-:W1:Y:S02]  /*5080*/  LDC R12, c[0x0][0x3c4] ;  /* 0x0000f100ff0c7b82 */ /* 0x000e640000000800 */
[----:B------:R0:W-:Y:S01]  /*5090*/  STL.64 [R1+0x840], R14 ;  /* 0x0008400e01007387 */ /* 0x0001e20000100a00 */
[----:B------:R-:W-:Y:S01]  /*50a0*/  LEA.HI.X.SX32 R17, R9, R137, 0x1, P2 ;  /* 0x0000008909117211 */ /* 0x000fe200010f0eff */
[----:B------:R-:W-:Y:S02]  /*50b0*/  IMAD R9, R13, 0x53, RZ ;  /* 0x000000530d097824 */ /* 0x000fe400078e02ff */
[----:B------:R0:W2:Y:S02]  /*50c0*/  @P0 LDG.E.U8 R69, desc[UR32][R14.64] ;  /* 0x000000200e450981 */ /* 0x0000a4000c1e1100 */
[----:B------:R-:W1:Y:S02]  /*50d0*/  LDC R13, c[0x0][0x3c4] ;  /* 0x0000f100ff0d7b82 */ /* 0x000e640000000800 */
[----:B------:R5:W-:Y:S04]  /*50e0*/  STL.64 [R1+0x800], R16 ;  /* 0x0008001001007387 */ /* 0x000be80000100a00 */
[----:B------:R5:W2:Y:S01]  /*50f0*/  @P0 LDG.E.U8 R61, desc[UR32][R16.64] ;  /* 0x00000020103d0981 */ /* 0x000aa2000c1e1100 */
[----:B0-----:R-:W-:-:S04]  /*5100*/  IADD3 R14, P1, PT, R7, R136, RZ ;  /* 0x00000088070e7210 */ /* 0x001fc80007f3e0ff */
[----:B------:R-:W-:Y:S02]  /*5110*/  LEA.HI.X.SX32 R15, R7, R137, 0x1, P1 ;  /* 0x00000089070f7211 */ /* 0x000fe400008f0eff */
[----:B-----5:R-:W-:-:S03]  /*5120*/  IADD3 R16, P2, PT, R9, R136, RZ ;  /* 0x0000008809107210 */ /* 0x020fc60007f5e0ff */
[----:B------:R0:W-:Y:S01]  /*5130*/  STL.64 [R1+0x7c0], R14 ;  /* 0x0007c00e01007387 */ /* 0x0001e20000100a00 */
[----:B------:R-:W-:Y:S01]  /*5140*/  IMAD R7, R8, 0x5b, RZ ;  /* 0x0000005b08077824 */ /* 0x000fe200078e02ff */
[----:B------:R-:W-:Y:S02]  /*5150*/  LEA.HI.X.SX32 R17, R9, R137, 0x1, P2 ;  /* 0x0000008909117211 */ /* 0x000fe400010f0eff */
[----:B------:R0:W5:Y:S01]  /*5160*/  @P0 LDG.E.U8 R53, desc[UR32][R14.64] ;  /* 0x000000200e350981 */ /* 0x000162000c1e1100 */
[----:B------:R-:W-:Y:S02]  /*5170*/  IMAD R9, R10, 0x63, RZ ;  /* 0x000000630a097824 */ /* 0x000fe400078e02ff */
[----:B------:R-:W4:Y:S01]  /*5180*/  LDC R10, c[0x0][0x3c4] ;  /* 0x0000f100ff0a7b82 */ /* 0x000f220000000800 */
[-C--:B------:R-:W-:Y:S01]  /*5190*/  IADD3 R130, P1, PT, R7, R136.reuse, RZ ;  /* 0x0000008807827210 */ /* 0x080fe20007f3e0ff */
[----:B------:R-:W-:Y:S01]  /*51a0*/  IMAD R11, R11, 0x6b, RZ ;  /* 0x0000006b0b0b7824 */ /* 0x000fe200078e02ff */
[----:B------:R1:W2:Y:S05]  /*51b0*/  @P0 LDG.E.U8 R45, desc[UR32][R16.64] ;  /* 0x00000020102d0981 */ /* 0x0002aa000c1e1100 */
[----:B0-----:R-:W0:Y:S01]  /*51c0*/  LDC R14, c[0x0][0x3c4] ;  /* 0x0000f100ff0e7b82 */ /* 0x001e220000000800 */
[----:B------:R1:W-:Y:S01]  /*51d0*/  STL.64 [R1+0x780], R16 ;  /* 0x0007801001007387 */ /* 0x0003e20000100a00 */
[----:B------:R-:W-:-:S02]  /*51e0*/  IADD3 R18, P2, PT, R9, R136, RZ ;  /* 0x0000008809127210 */ /* 0x000fc40007f5e0ff */
[-C--:B------:R-:W-:Y:S02]  /*51f0*/  LEA.HI.X.SX32 R131, R7, R137.reuse, 0x1, P1 ;  /* 0x0000008907837211 */ /* 0x080fe400008f0eff */
[-C--:B------:R-:W-:Y:S01]  /*5200*/  LEA.HI.X.SX32 R19, R9, R137.reuse, 0x1, P2 ;  /* 0x0000008909137211 */ /* 0x080fe200010f0eff */
[----:B-1----:R-:W-:Y:S01]  /*5210*/  IMAD R9, R13, 0x73, RZ ;  /* 0x000000730d097824 */ /* 0x002fe200078e02ff */
[----:B------:R-:W-:Y:S01]  /*5220*/  PRMT R8, RZ, 0x7610, R8 ;  /* 0x00007610ff087816 */ /* 0x000fe20000000008 */
[----:B------:R-:W1:Y:S01]  /*5230*/  LDC R13, c[0x0][0x3c4] ;  /* 0x0000f100ff0d7b82 */ /* 0x000e620000000800 */
[C---:B------:R-:W-:Y:S01]  /*5240*/  IADD3 R16, P1, PT, R11.reuse, R136, RZ ;  /* 0x000000880b107210 */ /* 0x040fe20007f3e0ff */
[----:B------:R-:W-:Y:S03]  /*5250*/  STL.64 [R1+0x740], R130 ;  /* 0x0007408201007387 */ /* 0x000fe60000100a00 */
[----:B------:R-:W-:Y:S01]  /*5260*/  LEA.HI.X.SX32 R17, R11, R137, 0x1, P1 ;  /* 0x000000890b117211 */ /* 0x000fe200008f0eff */
[----:B------:R-:W-:Y:S02]  /*5270*/  STL.64 [R1+0x700], R18 ;  /* 0x0007001201007387 */ /* 0x000fe40000100a00 */
[----:B------:R-:W1:Y:S02]  /*5280*/  LDC R15, c[0x0][0x3c4] ;  /* 0x0000f100ff0f7b82 */ /* 0x000e640000000800 */
[----:B------:R0:W-:Y:S04]  /*5290*/  STL.64 [R1+0x6c0], R16 ;  /* 0x0006c01001007387 */ /* 0x0001e80000100a00 */
[----:B------:R0:W2:Y:S02]  /*52a0*/  @P0 LDG.E.U8 R21, desc[UR32][R16.64] ;  /* 0x0000002010150981 */ /* 0x0000a4000c1e1100 */
[----:B0-----:R-:W-:-:S02]  /*52b0*/  IMAD R11, R14, 0x7b, RZ ;  /* 0x0000007b0e0b7824 */ /* 0x001fc400078e02ff */
[----:B------:R-:W0:Y:S01]  /*52c0*/  LDC R14, c[0x0][0x3c4] ;  /* 0x0000f100ff0e7b82 */ /* 0x000e220000000800 */
[----:B------:R4:W2:Y:S01]  /*52d0*/  @P0 LDG.E.U8 R29, desc[UR32][R18.64] ;  /* 0x00000020121d0981 */ /* 0x0008a2000c1e1100 */
[----:B------:R-:W-:-:S03]  /*52e0*/  PRMT R7, RZ, 0x7610, R7 ;  /* 0x00007610ff077816 */ /* 0x000fc60000000007 */
[----:B------:R-:W2:Y:S01]  /*52f0*/  @P0 LDG.E.U8 R37, desc[UR32][R130.64] ;  /* 0x0000002082250981 */ /* 0x000ea2000c1e1100 */
[----:B------:R-:W-:-:S04]  /*5300*/  IADD3 R16, P1, PT, R9, R136, RZ ;  /* 0x0000008809107210 */ /* 0x000fc80007f3e0ff */
[-C--:B------:R-:W-:Y:S01]  /*5310*/  LEA.HI.X.SX32 R17, R9, R137.reuse, 0x1, P1 ;  /* 0x0000008909117211 */ /* 0x080fe200008f0eff */
[----:B----4-:R-:W-:Y:S01]  /*5320*/  IMAD R9, R10, 0x14, RZ ;  /* 0x000000140a097824 */ /* 0x010fe200078e02ff */
[----:B------:R-:W-:Y:S01]  /*5330*/  IADD3 R18, P2, PT, R11, R136, RZ ;  /* 0x000000880b127210 */ /* 0x000fe20007f5e0ff */
[----:B-1----:R-:W-:Y:S01]  /*5340*/  IMAD R15, R15, 0x34, RZ ;  /* 0x000000340f0f7824 */ /* 0x002fe200078e02ff */
[----:B------:R-:W1:Y:S01]  /*5350*/  LDC R10, c[0x0][0x3c4] ;  /* 0x0000f100ff0a7b82 */ /* 0x000e620000000800 */
[----:B------:R4:W-:Y:S04]  /*5360*/  STL.64 [R1+0x680], R16 ;  /* 0x0006801001007387 */ /* 0x0009e80000100a00 */
[----:B------:R4:W2:Y:S01]  /*5370*/  @P0 LDG.E.U8 R8, desc[UR32][R16.64] ;  /* 0x0000002010080981 */ /* 0x0008a2000c1e1100 */
[----:B------:R-:W-:Y:S01]  /*5380*/  LEA.HI.X.SX32 R19, R11, R137, 0x1, P2 ;  /* 0x000000890b137211 */ /* 0x000fe200010f0eff */
[----:B------:R-:W-:-:S02]  /*5390*/  IMAD R11, R12, 0x1c, RZ ;  /* 0x0000001c0c0b7824 */ /* 0x000fc400078e02ff */
[----:B------:R-:W1:Y:S01]  /*53a0*/  LDC R12, c[0x0][0x3c4] ;  /* 0x0000f100ff0c7b82 */ /* 0x000e620000000800 */
[CC--:B----4-:R-:W-:Y:S01]  /*53b0*/  IADD3 R16, P1, PT, R9.reuse, R136.reuse, RZ ;  /* 0x0000008809107210 */ /* 0x0d0fe20007f3e0ff */
[----:B------:R4:W2:Y:S03]  /*53c0*/  @P0 LDG.E.U8 R7, desc[UR32][R18.64] ;  /* 0x0000002012070981 */ /* 0x0008a6000c1e1100 */
[----:B------:R-:W-:Y:S01]  /*53d0*/  LEA.HI.X.SX32 R17, R9, R137, 0x1, P1 ;  /* 0x0000008909117211 */ /* 0x000fe200008f0eff */
[----:B------:R4:W-:Y:S01]  /*53e0*/  STL.64 [R1+0x640], R18 ;  /* 0x0006401201007387 */ /* 0x0009e20000100a00 */
[----:B------:R-:W-:Y:S02]  /*53f0*/  IMAD R9, R13, 0x24, RZ ;  /* 0x000000240d097824 */ /* 0x000fe400078e02ff */
[----:B------:R-:W1:Y:S01]  /*5400*/  LDC R13, c[0x0][0x3c4] ;  /* 0x0000f100ff0d7b82 */ /* 0x000e620000000800 */
[----:B------:R0:W-:Y:S04]  /*5410*/  STL.64 [R1+0x208], R16 ;  /* 0x0002081001007387 */ /* 0x0001e80000100a00 */
[----:B------:R0:W2:Y:S01]  /*5420*/  @P0 LDG.E.U8 R108, desc[UR32][R16.64] ;  /* 0x00000020106c0981 */ /* 0x0000a2000c1e1100 */
[----:B----4-:R-:W-:-:S02]  /*5430*/  IADD3 R18, P2, PT, R11, R136, RZ ;  /* 0x000000880b127210 */ /* 0x010fc40007f5e0ff */
[----:B0-----:R-:W0:Y:S02]  /*5440*/  LDC R17, c[0x0][0x3c4] ;  /* 0x0000f100ff117b82 */ /* 0x001e240000000800 */
[----:B------:R-:W-:Y:S01]  /*5450*/  LEA.HI.X.SX32 R19, R11, R137, 0x1, P2 ;  /* 0x000000890b137211 */ /* 0x000fe200010f0eff */
[----:B------:R-:W-:Y:S01]  /*5460*/  IMAD R11, R14, 0x2c, RZ ;  /* 0x0000002c0e0b7824 */ /* 0x000fe200078e02ff */
[----:B------:R-:W-:-:S03]  /*5470*/  IADD3 R138, P1, PT, R9, R136, RZ ;  /* 0x00000088098a7210 */ /* 0x000fc60007f3e0ff */
[----:B------:R4:W-:Y:S01]  /*5480*/  STL.64 [R1+0x1c8], R18 ;  /* 0x0001c81201007387 */ /* 0x0009e20000100a00 */
[-C--:B------:R-:W-:Y:S02]  /*5490*/  LEA.HI.X.SX32 R139, R9, R137.reuse, 0x1, P1 ;  /* 0x00000089098b7211 */ /* 0x080fe400008f0eff */
[CC--:B------:R-:W-:Y:S01]  /*54a0*/  IADD3 R130, P2, PT, R11.reuse, R136.reuse, RZ ;  /* 0x000000880b827210 */ /* 0x0c0fe20007f5e0ff */
[----:B------:R4:W2:Y:S01]  /*54b0*/  @P0 LDG.E.U8 R100, desc[UR32][R18.64] ;  /* 0x0000002012640981 */ /* 0x0008a2000c1e1100 */
[----:B------:R-:W0:Y:S02]  /*54c0*/  LDC R9, c[0x0][0x3c4] ;  /* 0x0000f100ff097b82 */ /* 0x000e240000000800 */
[----:B------:R-:W-:Y:S01]  /*54d0*/  LEA.HI.X.SX32 R131, R11, R137, 0x1, P2 ;  /* 0x000000890b837211 */ /* 0x000fe200010f0eff */
[----:B------:R-:W-:Y:S01]  /*54e0*/  STL.64 [R1+0x188], R138 ;  /* 0x0001888a01007387 */ /* 0x000fe20000100a00 */
[----:B-1----:R-:W-:Y:S02]  /*54f0*/  IMAD R13, R13, 0x4c, RZ ;  /* 0x0000004c0d0d7824 */ /* 0x002fe400078e02ff */
[----:B------:R-:W-:Y:S01]  /*5500*/  IMAD R10, R10, 0x54, RZ ;  /* 0x000000540a0a7824 */ /* 0x000fe200078e02ff */
[----:B------:R-:W2:Y:S01]  /*5510*/  @P0 LDG.E.U8 R92, desc[UR32][R138.64] ;  /* 0x000000208a5c0981 */ /* 0x000ea2000c1e1100 */
[----:B------:R-:W1:Y:S01]  /*5520*/  LDC R11, c[0x0][0x3c4] ;  /* 0x0000f100ff0b7b82 */ /* 0x000e620000000800 */
[----:B----4-:R-:W-:-:S02]  /*5530*/  IADD3 R18, P1, PT, R15, R136, RZ ;  /* 0x000000880f127210 */ /* 0x010fc40007f3e0ff */
[----:B------:R4:W2:Y:S02]  /*5540*/  @P0 LDG.E.U8 R84, desc[UR32][R130.64] ;  /* 0x0000002082540981 */ /* 0x0008a4000c1e1100 */
[----:B------:R-:W-:Y:S01]  /*5550*/  LEA.HI.X.SX32 R19, R15, R137, 0x1, P1 ;  /* 0x000000890f137211 */ /* 0x000fe200008f0eff */
[----:B------:R-:W-:Y:S01]  /*5560*/  IMAD R15, R12, 0x3c, RZ ;  /* 0x0000003c0c0f7824 */ /* 0x000fe200078e02ff */
[----:B------:R4:W-:Y:S01]  /*5570*/  STL.64 [R1+0x148], R130 ;  /* 0x0001488201007387 */ /* 0x0009e20000100a00 */
[----:B0-----:R-:W-:Y:S01]  /*5580*/  IMAD R17, R17, 0x44, RZ ;  /* 0x0000004411117824 */ /* 0x001fe200078e02ff */
[----:B------:R-:W0:Y:S02]  /*5590*/  LDC R12, c[0x0][0x3c4] ;  /* 0x0000f100ff0c7b82 */ /* 0x000e240000000800 */
[----:B------:R4:W-:Y:S04]  /*55a0*/  STL.64 [R1+0x878], R18 ;  /* 0x0008781201007387 */ /* 0x0009e80000100a00 */
[----:B------:R4:W2:Y:S02]  /*55b0*/  @P0 LDG.E.U8 R76, desc[UR32][R18.64] ;  /* 0x00000020124c0981 */ /* 0x0008a4000c1e1100 */
[----:B----4-:R-:W-:-:S04]  /*55c0*/  IADD3 R130, P1, PT, R15, R136, RZ ;  /* 0x000000880f827210 */ /* 0x010fc80007f3e0ff */
[-C--:B------:R-:W-:Y:S02]  /*55d0*/  LEA.HI.X.SX32 R131, R15, R137.reuse, 0x1, P1 ;  /* 0x000000890f837211 */ /* 0x080fe400008f0eff */
[-C--:B------:R-:W-:Y:S02]  /*55e0*/  IADD3 R18, P2, PT, R17, R136.reuse, RZ ;  /* 0x0000008811127210 */ /* 0x080fe40007f5e0ff */
[-C--:B------:R-:W-:Y:S01]  /*55f0*/  IADD3 R14, P1, PT, R13, R136.reuse, RZ ;  /* 0x000000880d0e7210 */ /* 0x080fe20007f3e0ff */
[----:B------:R-:W-:Y:S01]  /*5600*/  IMAD R9, R9, 0x5c, RZ ;  /* 0x0000005c09097824 */ /* 0x000fe200078e02ff */
[-C--:B------:R-:W-:Y:S01]  /*5610*/  LEA.HI.X.SX32 R19, R17, R137.reuse, 0x1, P2 ;  /* 0x0000008911137211 */ /* 0x080fe200010f0eff */
[----:B-1----:R-:W-:Y:S01]  /*5620*/  IMAD R11, R11, 0x64, RZ ;  /* 0x000000640b0b7824 */ /* 0x002fe200078e02ff */
[----:B------:R-:W-:Y:S01]  /*5630*/  LEA.HI.X.SX32 R15, R13, R137, 0x1, P1 ;  /* 0x000000890d0f7211 */ /* 0x000fe200008f0eff */
[----:B------:R-:W4:Y:S01]  /*5640*/  @P0 LDG.E.U8 R68, desc[UR32][R130.64] ;  /* 0x0000002082440981 */ /* 0x000f22000c1e1100 */
[----:B------:R-:W1:Y:S03]  /*5650*/  LDC R13, c[0x0][0x3c4] ;  /* 0x0000f100ff0d7b82 */ /* 0x000e660000000800 */
[----:B------:R-:W-:Y:S01]  /*5660*/  STL.64 [R1+0x838], R130 ;  /* 0x0008388201007387 */ /* 0x000fe20000100a00 */
[----:B------:R-:W-:-:S03]  /*5670*/  IADD3 R16, P2, PT, R10, R136, RZ ;  /* 0x000000880a107210 */ /* 0x000fc60007f5e0ff */
[----:B------:R-:W-:Y:S04]  /*5680*/  STL.64 [R1+0x7f8], R18 ;  /* 0x0007f81201007387 */ /* 0x000fe80000100a00 */
[----:B------:R0:W-:Y:S04]  /*5690*/  STL.64 [R1+0x7b8], R14 ;  /* 0x0007b80e01007387 */ /* 0x0001e80000100a00 */
[----:B------:R0:W2:Y:S01]  /*56a0*/  @P0 LDG.E.U8 R52, desc[UR32][R14.64] ;  /* 0x000000200e340981 */ /* 0x0000a2000c1e1100 */
[----:B------:R-:W-:-:S03]  /*56b0*/  LEA.HI.X.SX32 R17, R10, R137, 0x1, P2 ;  /* 0x000000890a117211 */ /* 0x000fc600010f0eff */
[----:B------:R-:W2:Y:S01]  /*56c0*/  @P0 LDG.E.U8 R60, desc[UR32][R18.64] ;  /* 0x00000020123c0981 */ /* 0x000ea2000c1e1100 */
[----:B0-----:R-:W0:Y:S03]  /*56d0*/  LDC R14, c[0x0][0x3c4] ;  /* 0x0000f100ff0e7b82 */ /* 0x001e260000000800 */
[----:B------:R3:W-:Y:S04]  /*56e0*/  STL.64 [R1+0x778], R16 ;  /* 0x0007781001007387 */ /* 0x0007e80000100a00 */
[----:B------:R3:W2:Y:S01]  /*56f0*/  @P0 LDG.E.U8 R44, desc[UR32][R16.64] ;  /* 0x00000020102c0981 */ /* 0x0006a2000c1e1100 */
[----:B------:R-:W5:Y:S01]  /*5700*/  LDC R15, c[0x0][0x3c4] ;  /* 0x0000f100ff0f7b82 */ /* 0x000f620000000800 */
[----:B------:R-:W-:Y:S01]  /*5710*/  IADD3 R138, P1, PT, R9, R136, RZ ;  /* 0x00000088098a7210 */ /* 0x000fe20007f3e0ff */
[----:B------:R-:W-:-:S06]  /*5720*/  IMAD R10, R12, 0x6c, RZ ;  /* 0x0000006c0c0a7824 */ /* 0x000fcc00078e02ff */
[----:B---3--:R-:W3:Y:S01]  /*5730*/  LDC R16, c[0x0][0x3c4] ;  /* 0x0000f100ff107b82 */ /* 0x008ee20000000800 */
[-C--:B------:R-:W-:Y:S01]  /*5740*/  IADD3 R130, P2, PT, R11, R136.reuse, RZ ;  /* 0x000000880b827210 */ /* 0x080fe20007f5e0ff */
[----:B-1----:R-:W-:Y:S01]  /*5750*/  IMAD R12, R13, 0x74, RZ ;  /* 0x000000740d0c7824 */ /* 0x002fe200078e02ff */
[----:B------:R-:W-:Y:S02]  /*5760*/  LEA.HI.X.SX32 R139, R9, R137, 0x1, P1 ;  /* 0x00000089098b7211 */ /* 0x000fe400008f0eff */
[----:B------:R-:W-:-:S03]  /*5770*/  IADD3 R18, P1, PT, R10, R136, RZ ;  /* 0x000000880a127210 */ /* 0x000fc60007f3e0ff */
[----:B------:R-:W1:Y:S01]  /*5780*/  LDC R13, c[0x0][0x3c4] ;  /* 0x0000f100ff0d7b82 */ /* 0x000e620000000800 */
[-C--:B------:R-:W-:Y:S01]  /*5790*/  LEA.HI.X.SX32 R131, R11, R137.reuse, 0x1, P2 ;  /* 0x000000890b837211 */ /* 0x080fe200010f0eff */
[----:B0-----:R-:W-:Y:S01]  /*57a0*/  IMAD R11, R14, 0x7c, RZ ;  /* 0x0000007c0e0b7824 */ /* 0x001fe200078e02ff */
[----:B------:R-:W-:Y:S01]  /*57b0*/  LEA.HI.X.SX32 R19, R10, R137, 0x1, P1 ;  /* 0x000000890a137211 */ /* 0x000fe200008f0eff */
[----:B------:R-:W-:Y:S04]  /*57c0*/  STL.64 [R1+0x738], R138 ;  /* 0x0007388a01007387 */ /* 0x000fe80000100a00 */
[----:B------:R-:W0:Y:S01]  /*57d0*/  LDC R14, c[0x0][0x3c4] ;  /* 0x0000f100ff0e7b82 */ /* 0x000e220000000800 */
[----:B------:R3:W-:Y:S04]  /*57e0*/  STL.64 [R1+0x6f8], R130 ;  /* 0x0006f88201007387 */ /* 0x0007e80000100a00 */
[----:B------:R3:W2:Y:S03]  /*57f0*/  @P0 LDG.E.U8 R28, desc[UR32][R130.64] ;  /* 0x00000020821c0981 */ /* 0x0006a6000c1e1100 */
[----:B------:R-:W0:Y:S01]  /*5800*/  LDC R17, c[0x0][0x3c4] ;  /* 0x0000f100ff117b82 */ /* 0x000e220000000800 */
[----:B------:R1:W-:Y:S04]  /*5810*/  STL.64 [R1+0x6b8], R18 ;  /* 0x0006b81201007387 */ /* 0x0003e80000100a00 */
[----:B------:R1:W2:Y:S01]  /*5820*/  @P0 LDG.E.U8 R20, desc[UR32][R18.64] ;  /* 0x0000002012140981 */ /* 0x0002a2000c1e1100 */
[----:B---3--:R-:W-:-:S02]  /*5830*/  IADD3 R130, P1, PT, R12, R136, RZ ;  /* 0x000000880c827210 */ /* 0x008fc40007f3e0ff */
[----:B------:R-:W-:Y:S01]  /*5840*/  PRMT R9, RZ, 0x7610, R9 ;  /* 0x00007610ff097816 */ /* 0x000fe20000000009 */
[----:B------:R-:W3:Y:S01]  /*5850*/  @P0 LDG.E.U8 R36, desc[UR32][R138.64] ;  /* 0x000000208a240981 */ /* 0x000ee2000c1e1100 */
[----:B------:R-:W-:Y:S02]  /*5860*/  PRMT R10, RZ, 0x7610, R10 ;  /* 0x00007610ff0a7816 */ /* 0x000fe4000000000a */
[CC--:B-1----:R-:W-:Y:S02]  /*5870*/  IADD3 R18, P2, PT, R11.reuse, R136.reuse, RZ ;  /* 0x000000880b127210 */ /* 0x0c2fe40007f5e0ff */
[-C--:B------:R-:W-:Y:S01]  /*5880*/  LEA.HI.X.SX32 R131, R12, R137.reuse, 0x1, P1 ;  /* 0x000000890c837211 */ /* 0x080fe200008f0eff */
[----:B------:R-:W-:Y:S01]  /*5890*/  IMAD R12, R16, 0x15, RZ ;  /* 0x00000015100c7824 */ /* 0x000fe200078e02ff */
[----:B------:R-:W-:Y:S01]  /*58a0*/  LEA.HI.X.SX32 R19, R11, R137, 0x1, P2 ;  /* 0x000000890b137211 */ /* 0x000fe200010f0eff */
[----:B-----5:R-:W-:Y:S01]  /*58b0*/  IMAD R11, R15, 0x1d, RZ ;  /* 0x0000001d0f0b7824 */ /* 0x020fe200078e02ff */
[----:B------:R-:W1:Y:S01]  /*58c0*/  LDC R16, c[0x0][0x3c4] ;  /* 0x0000f100ff107b82 */ /* 0x000e620000000800 */
[----:B------:R5:W-:Y:S04]  /*58d0*/  STL.64 [R1+0x678], R130 ;  /* 0x0006788201007387 */ /* 0x000be80000100a00 */
[----:B------:R5:W2:Y:S03]  /*58e0*/  @P0 LDG.E.U8 R9, desc[UR32][R130.64] ;  /* 0x0000002082090981 */ /* 0x000aa6000c1e1100 */
[----:B------:R-:W1:Y:S01]  /*58f0*/  LDC R15, c[0x0][0x3c4] ;  /* 0x0000f100ff0f7b82 */ /* 0x000e620000000800 */
[----:B------:R0:W-:Y:S04]  /*5900*/  STL.64 [R1+0x638], R18 ;  /* 0x0006381201007387 */ /* 0x0001e80000100a00 */
[----:B------:R0:W2:Y:S01]  /*5910*/  @P0 LDG.E.U8 R10, desc[UR32][R18.64] ;  /* 0x00000020120a0981 */ /* 0x0000a2000c1e1100 */
[----:B-----5:R-:W-:-:S04]  /*5920*/  IADD3 R130, P1, PT, R12, R136, RZ ;  /* 0x000000880c827210 */ /* 0x020fc80007f3e0ff */
[-C--:B------:R-:W-:Y:S02]  /*5930*/  LEA.HI.X.SX32 R131, R12, R137.reuse, 0x1, P1 ;  /* 0x000000890c837211 */ /* 0x080fe400008f0eff */
[----:B0-----:R-:W-:Y:S01]  /*5940*/  IADD3 R18, P2, PT, R11, R136, RZ ;  /* 0x000000880b127210 */ /* 0x001fe20007f5e0ff */
[----:B------:R-:W-:Y:S02]  /*5950*/  IMAD R12, R17, 0x35, RZ ;  /* 0x00000035110c7824 */ /* 0x000fe400078e02ff */
[----:B------:R0:W-:Y:S01]  /*5960*/  STL.64 [R1+0x200], R130 ;  /* 0x0002008201007387 */ /* 0x0001e20000100a00 */
[----:B------:R-:W5:Y:S01]  /*5970*/  LDC R17, c[0x0][0x3c4] ;  /* 0x0000f100ff117b82 */ /* 0x000f620000000800 */
[----:B------:R-:W-:Y:S01]  /*5980*/  LEA.HI.X.SX32 R19, R11, R137, 0x1, P2 ;  /* 0x000000890b137211 */ /* 0x000fe200010f0eff */
[----:B------:R-:W-:Y:S01]  /*5990*/  IMAD R11, R13, 0x25, RZ ;  /* 0x000000250d0b7824 */ /* 0x000fe200078e02ff */
[----:B------:R0:W2:Y:S01]  /*59a0*/  @P0 LDG.E.U8 R107, desc[UR32][R130.64] ;  /* 0x00000020826b0981 */ /* 0x0000a2000c1e1100 */
[----:B------:R-:W-:-:S03]  /*59b0*/  IMAD R13, R14, 0x2d, RZ ;  /* 0x0000002d0e0d7824 */ /* 0x000fc600078e02ff */
[----:B------:R0:W-:Y:S01]  /*59c0*/  STL.64 [R1+0x1c0], R18 ;  /* 0x0001c01201007387 */ /* 0x0001e20000100a00 */
[CC--:B------:R-:W-:Y:S01]  /*59d0*/  IADD3 R140, P1, PT, R11.reuse, R136.reuse, RZ ;  /* 0x000000880b8c7210 */ /* 0x0c0fe20007f3e0ff */
[----:B------:R-:W5:Y:S02]  /*59e0*/  LDC R14, c[0x0][0x3c4] ;  /* 0x0000f100ff0e7b82 */ /* 0x000f640000000800 */
[----:B------:R0:W2:Y:S01]  /*59f0*/  @P0 LDG.E.U8 R99, desc[UR32][R18.64] ;  /* 0x0000002012630981 */ /* 0x0000a2000c1e1100 */
[----:B------:R-:W-:Y:S02]  /*5a00*/  LEA.HI.X.SX32 R141, R11, R137, 0x1, P1 ;  /* 0x000000890b8d7211 */ /* 0x000fe400008f0eff */
[----:B0-----:R-:W-:-:S03]  /*5a10*/  IADD3 R130, P1, PT, R12, R136, RZ ;  /* 0x000000880c827210 */ /* 0x001fc60007f3e0ff */
[----:B------:R-:W0:Y:S01]  /*5a20*/  LDC R18, c[0x0][0x3c4] ;  /* 0x0000f100ff127b82 */ /* 0x000e220000000800 */
[-C--:B------:R-:W-:Y:S01]  /*5a30*/  IADD3 R138, P2, PT, R13, R136.reuse, RZ ;  /* 0x000000880d8a7210 */ /* 0x080fe20007f5e0ff */
[----:B-1----:R-:W-:Y:S01]  /*5a40*/  IMAD R11, R15, 0x45, RZ ;  /* 0x000000450f0b7824 */ /* 0x002fe200078e02ff */
[-C--:B------:R-:W-:Y:S01]  /*5a50*/  LEA.HI.X.SX32 R131, R12, R137.reuse, 0x1, P1 ;  /* 0x000000890c837211 */ /* 0x080fe200008f0eff */
[----:B------:R-:W-:Y:S01]  /*5a60*/  IMAD R12, R16, 0x3d, RZ ;  /* 0x0000003d100c7824 */ /* 0x000fe200078e02ff */
[----:B------:R-:W-:Y:S01]  /*5a70*/  LEA.HI.X.SX32 R139, R13, R137, 0x1, P2 ;  /* 0x000000890d8b7211 */ /* 0x000fe200010f0eff */
[----:B------:R-:W-:Y:S01]  /*5a80*/  UIMAD UR4, UR4, 0xe, URZ ;  /* 0x0000000e040478a4 */ /* 0x000fe2000f8e02ff */
[----:B------:R-:W2:Y:S01]  /*5a90*/  @P0 LDG.E.U8 R91, desc[UR32][R140.64] ;  /* 0x000000208c5b0981 */ /* 0x000ea2000c1e1100 */
[----:B------:R-:W1:Y:S03]  /*5aa0*/  LDC R16, c[0x0][0x3c4] ;  /* 0x0000f100ff107b82 */ /* 0x000e660000000800 */
[----:B------:R-:W-:Y:S04]  /*5ab0*/  STL.64 [R1+0x180], R140 ;  /* 0x0001808c01007387 */ /* 0x000fe80000100a00 */
[----:B------:R-:W2:Y:S01]  /*5ac0*/  @P0 LDG.E.U8 R75, desc[UR32][R130.64] ;  /* 0x00000020824b0981 */ /* 0x000ea2000c1e1100 */
[----:B------:R-:W1:Y:S03]  /*5ad0*/  LDC R13, c[0x0][0x3c4] ;  /* 0x0000f100ff0d7b82 */ /* 0x000e660000000800 */
[----:B------:R5:W-:Y:S04]  /*5ae0*/  STL.64 [R1+0x140], R138 ;  /* 0x0001408a01007387 */ /* 0x000be80000100a00 */
[----:B------:R5:W2:Y:S01]  /*5af0*/  @P0 LDG.E.U8 R83, desc[UR32][R138.64] ;  /* 0x000000208a530981 */ /* 0x000aa2000c1e1100 */
[----:B------:R-:W1:Y:S03]  /*5b00*/  LDC R15, c[0x0][0x3c4] ;  /* 0x0000f100ff0f7b82 */ /* 0x000e660000000800 */
[----:B------:R0:W-:Y:S01]  /*5b10*/  STL.64 [R1+0x870], R130 ;  /* 0x0008708201007387 */ /* 0x0001e20000100a00 */
[----:B-----5:R-:W-:-:S02]  /*5b20*/  IADD3 R138, P2, PT, R11, R136, RZ ;  /* 0x000000880b8a7210 */ /* 0x020fc40007f5e0ff */
[-C--:B0-----:R-:W-:Y:S02]  /*5b30*/  IADD3 R130, P1, PT, R12, R136.reuse, RZ ;  /* 0x000000880c827210 */ /* 0x081fe40007f3e0ff */
[-C--:B------:R-:W-:Y:S01]  /*5b40*/  LEA.HI.X.SX32 R139, R11, R137.reuse, 0x1, P2 ;  /* 0x000000890b8b7211 */ /* 0x080fe200010f0eff */
[----:B------:R-:W-:Y:S01]  /*5b50*/  IMAD R11, R14, 0x55, RZ ;  /* 0x000000550e0b7824 */ /* 0x000fe200078e02ff */
[----:B------:R-:W-:Y:S01]  /*5b60*/  LEA.HI.X.SX32 R131, R12, R137, 0x1, P1 ;  /* 0x000000890c837211 */ /* 0x000fe200008f0eff */
[----:B------:R-:W-:Y:S01]  /*5b70*/  IMAD R12, R18, 0x4d, RZ ;  /* 0x0000004d120c7824 */ /* 0x000fe200078e02ff */
[----:B------:R-:W0:Y:S01]  /*5b80*/  LDC R14, c[0x0][0x3c4] ;  /* 0x0000f100ff0e7b82 */ /* 0x000e220000000800 */
[----:B------:R-:W5:Y:S01]  /*5b90*/  @P0 LDG.E.U8 R59, desc[UR32][R138.64] ;  /* 0x000000208a3b0981 */ /* 0x000f62000c1e1100 */
[----:B------:R-:W-:-:S03]  /*5ba0*/  IADD3 R18, P2, PT, R11, R136, RZ ;  /* 0x000000880b127210 */ /* 0x000fc60007f5e0ff */
[----:B------:R1:W-:Y:S04]  /*5bb0*/  STL.64 [R1+0x830], R130 ;  /* 0x0008308201007387 */ /* 0x0003e80000100a00 */
[----:B------:R1:W2:Y:S01]  /*5bc0*/  @P0 LDG.E.U8 R67, desc[UR32][R130.64] ;  /* 0x0000002082430981 */ /* 0x0002a2000c1e1100 */
[----:B------:R-:W-:Y:S01]  /*5bd0*/  LEA.HI.X.SX32 R19, R11, R137, 0x1, P2 ;  /* 0x000000890b137211 */ /* 0x000fe200010f0eff */
[----:B-1----:R-:W-:Y:S02]  /*5be0*/  IMAD R11, R16, 0x5d, RZ ;  /* 0x0000005d100b7824 */ /* 0x002fe400078e02ff */
[----:B------:R-:W1:Y:S01]  /*5bf0*/  LDC R16, c[0x0][0x3c4] ;  /* 0x0000f100ff107b82 */ /* 0x000e620000000800 */
[----:B------:R0:W-:Y:S04]  /*5c00*/  STL.64 [R1+0x7f0], R138 ;  /* 0x0007f08a01007387 */ /* 0x0001e80000100a00 */
[----:B------:R0:W2:Y:S01]  /*5c10*/  @P0 LDG.E.U8 R43, desc[UR32][R18.64] ;  /* 0x00000020122b0981 */ /* 0x0000a2000c1e1100 */
[----:B------:R-:W-:-:S04]  /*5c20*/  IADD3 R130, P1, PT, R12, R136, RZ ;  /* 0x000000880c827210 */ /* 0x000fc80007f3e0ff */
[----:B------:R-:W-:Y:S01]  /*5c30*/  LEA.HI.X.SX32 R131, R12, R137, 0x1, P1 ;  /* 0x000000890c837211 */ /* 0x000fe200008f0eff */
[----:B------:R-:W-:Y:S01]  /*5c40*/  IMAD R12, R13, 0x65, RZ ;  /* 0x000000650d0c7824 */ /* 0x000fe200078e02ff */
[----:B0-----:R-:W-:-:S03]  /*5c50*/  IADD3 R138, P1, PT, R11, R136, RZ ;  /* 0x000000880b8a7210 */ /* 0x001fc60007f3e0ff */
[----:B------:R-:W-:Y:S04]  /*5c60*/  STL.64 [R1+0x7b0], R130 ;  /* 0x0007b08201007387 */ /* 0x000fe80000100a00 */
[----:B------:R0:W-:Y:S01]  /*5c70*/  STL.64 [R1+0x770], R18 ;  /* 0x0007701201007387 */ /* 0x0001e20000100a00 */
[----:B------:R-:W-:Y:S01]  /*5c80*/  LEA.HI.X.SX32 R139, R11, R137, 0x1, P1 ;  /* 0x000000890b8b7211 */ /* 0x000fe200008f0eff */
[----:B------:R-:W-:Y:S02]  /*5c90*/  IMAD R13, R15, 0x6d, RZ ;  /* 0x0000006d0f0d7824 */ /* 0x000fe400078e02ff */
[----:B------:R0:W2:Y:S02]  /*5ca0*/  @P0 LDG.E.U8 R51, desc[UR32][R130.64] ;  /* 0x0000002082330981 */ /* 0x0000a4000c1e1100 */
[----:B0-----:R-:W-:-:S02]  /*5cb0*/  IADD3 R18, P2, PT, R12, R136, RZ ;  /* 0x000000880c127210 */ /* 0x001fc40007f5e0ff */
[----:B------:R-:W2:Y:S02]  /*5cc0*/  @P0 LDG.E.U8 R35, desc[UR32][R138.64] ;  /* 0x000000208a230981 */ /* 0x000ea4000c1e1100 */
[----:B------:R-:W-:Y:S02]  /*5cd0*/  LEA.HI.X.SX32 R19, R12, R137, 0x1, P2 ;  /* 0x000000890c137211 */ /* 0x000fe400010f0eff */
[----:B------:R-:W-:Y:S04]  /*5ce0*/  STL.64 [R1+0x730], R138 ;  /* 0x0007308a01007387 */ /* 0x000fe80000100a00 */
[----:B------:R0:W-:Y:S04]  /*5cf0*/  STL.64 [R1+0x6f0], R18 ;  /* 0x0006f01201007387 */ /* 0x0001e80000100a00 */
[----:B------:R0:W2:Y:S01]  /*5d00*/  @P0 LDG.E.U8 R27, desc[UR32][R18.64] ;  /* 0x00000020121b0981 */ /* 0x0000a2000c1e1100 */
[----:B------:R-:W-:-:S02]  /*5d10*/  IADD3 R130, P1, PT, R13, R136, RZ ;  /* 0x000000880d827210 */ /* 0x000fc40007f3e0ff */
[----:B------:R-:W-:Y:S01]  /*5d20*/  PRMT R11, RZ, 0x7610, R11 ;  /* 0x00007610ff0b7816 */ /* 0x000fe2000000000b */
[----:B0-----:R-:W0:Y:S01]  /*5d30*/  LDC R18, c[0x0][0x3c4] ;  /* 0x0000f100ff127b82 */ /* 0x001e220000000800 */
[----:B------:R-:W-:-:S07]  /*5d40*/  LEA.HI.X.SX32 R131, R13, R137, 0x1, P1 ;  /* 0x000000890d837211 */ /* 0x000fce00008f0eff */
[----:B------:R-:W0:Y:S01]  /*5d50*/  LDC R19, c[0x0][0x3c4] ;  /* 0x0000f100ff137b82 */ /* 0x000e220000000800 */
[----:B------:R-:W-:Y:S01]  /*5d60*/  IMAD R13, R14, 0x75, RZ ;  /* 0x000000750e0d7824 */ /* 0x000fe200078e02ff */
[----:B------:R4:W2:Y:S01]  /*5d70*/  @P0 LDG.E.U8 R11, desc[UR32][R130.64] ;  /* 0x00000020820b0981 */ /* 0x0008a2000c1e1100 */
[----:B-1----:R-:W-:-:S03]  /*5d80*/  IMAD R14, R16, 0x7d, RZ ;  /* 0x0000007d100e7824 */ /* 0x002fc600078e02ff */
[----:B------:R4:W-:Y:S02]  /*5d90*/  STL.64 [R1+0x6b0], R130 ;  /* 0x0006b08201007387 */ /* 0x0009e40000100a00 */
[----:B------:R-:W1:Y:S01]  /*5da0*/  LDC R16, c[0x0][0x3c4] ;  /* 0x0000f100ff107b82 */ /* 0x000e620000000800 */
[----:B------:R-:W-:Y:S01]  /*5db0*/  IMAD R15, R17, 0xe, RZ ;  /* 0x0000000e110f7824 */ /* 0x000fe200078e02ff */
[----:B------:R-:W-:Y:S02]  /*5dc0*/  PRMT R12, RZ, 0x7610, R12 ;  /* 0x00007610ff0c7816 */ /* 0x000fe4000000000c */
[----:B------:R-:W-:-:S04]  /*5dd0*/  IADD3 R138, P2, PT, R14, R136, RZ ;  /* 0x000000880e8a7210 */ /* 0x000fc80007f5e0ff */
[----:B------:R-:W1:Y:S01]  /*5de0*/  LDC R17, c[0x0][0x3c4] ;  /* 0x0000f100ff117b82 */ /* 0x000e620000000800 */
[----:B----4-:R-:W-:-:S04]  /*5df0*/  IADD3 R130, P1, PT, R13, R136, RZ ;  /* 0x000000880d827210 */ /* 0x010fc80007f3e0ff */
[-C--:B------:R-:W-:Y:S02]  /*5e00*/  LEA.HI.X.SX32 R131, R13, R137.reuse, 0x1, P1 ;  /* 0x000000890d837211 */ /* 0x080fe400008f0eff */
[----:B------:R-:W-:Y:S02]  /*5e10*/  IADD3 RZ, P1, PT, R15, R136, RZ ;  /* 0x000000880fff7210 */ /* 0x000fe40007f3e0ff */
[----:B------:R-:W-:Y:S01]  /*5e20*/  PRMT R13, RZ, 0x7610, R13 ;  /* 0x00007610ff0d7816 */ /* 0x000fe2000000000d */
[----:B------:R4:W-:Y:S01]  /*5e30*/  STL.64 [R1+0x670], R130 ;  /* 0x0006708201007387 */ /* 0x0009e20000100a00 */
[----:B------:R-:W-:-:S03]  /*5e40*/  LEA.HI.X.SX32 R139, R14, R137, 0x1, P2 ;  /* 0x000000890e8b7211 */ /* 0x000fc600010f0eff */
[----:B------:R4:W2:Y:S01]  /*5e50*/  @P0 LDG.E.U8 R12, desc[UR32][R130.64] ;  /* 0x00000020820c0981 */ /* 0x0008a2000c1e1100 */
[----:B0-----:R-:W-:Y:S02]  /*5e60*/  IMAD R14, R19, 0x1e, RZ ;  /* 0x0000001e130e7824 */ /* 0x001fe400078e02ff */
[----:B------:R-:W0:Y:S01]  /*5e70*/  LDC R19, c[0x0][0x3c4] ;  /* 0x0000f100ff137b82 */ /* 0x000e220000000800 */
[----:B------:R1:W-:Y:S04]  /*5e80*/  STL.64 [R1+0x630], R138 ;  /* 0x0006308a01007387 */ /* 0x0003e80000100a00 */
[----:B------:R1:W2:Y:S01]  /*5e90*/  @P0 LDG.E.U8 R13, desc[UR32][R138.64] ;  /* 0x000000208a0d0981 */ /* 0x0002a2000c1e1100 */
[----:B----4-:R-:W-:Y:S01]  /*5ea0*/  LEA.HI.X.SX32 R131, R15, R137, 0x1, P1 ;  /* 0x000000890f837211 */ /* 0x010fe200008f0eff */
[----:B------:R-:W-:Y:S01]  /*5eb0*/  VIADD R130, R136, UR4 ;  /* 0x0000000488827c36 */ /* 0x000fe20008000000 */
[----:B------:R-:W4:Y:S01]  /*5ec0*/  LDCU UR4, c[0x0][0x3c4] ;  /* 0x00007880ff0477ac */ /* 0x000f220008000800 */
[----:B------:R-:W-:-:S02]  /*5ed0*/  IMAD R15, R18, 0x16, RZ ;  /* 0x00000016120f7824 */ /* 0x000fc400078e02ff */
[----:B------:R-:W0:Y:S01]  /*5ee0*/  LDC R18, c[0x0][0x3c4] ;  /* 0x0000f100ff127b82 */ /* 0x000e220000000800 */
[----:B------:R4:W-:Y:S02]  /*5ef0*/  STL.64 [R1+0x8a8], R130 ;  /* 0x0008a88201007387 */ /* 0x0009e40000100a00 */
[CC--:B-1----:R-:W-:Y:S02]  /*5f00*/  IADD3 R138, P1, PT, R15.reuse, R136.reuse, RZ ;  /* 0x000000880f8a7210 */ /* 0x0c2fe40007f3e0ff */
[----:B------:R4:W2:Y:S02]  /*5f10*/  @P0 LDG.E.U8 R114, desc[UR32][R130.64] ;  /* 0x0000002082720981 */ /* 0x0008a4000c1e1100 */
[-C--:B------:R-:W-:Y:S01]  /*5f20*/  LEA.HI.X.SX32 R139, R15, R137.reuse, 0x1, P1 ;  /* 0x000000890f8b7211 */ /* 0x080fe200008f0eff */
[----:B------:R-:W-:Y:S02]  /*5f30*/  IMAD R15, R25, 0x26, RZ ;  /* 0x00000026190f7824 */ /* 0x000fe400078e02ff */
[----:B------:R-:W1:Y:S01]  /*5f40*/  LDC R25, c[0x0][0x3c4] ;  /* 0x0000f100ff197b82 */ /* 0x000e620000000800 */
[C---:B----4-:R-:W-:Y:S01]  /*5f50*/  IADD3 R130, P2, PT, R14.reuse, R136, RZ ;  /* 0x000000880e827210 */ /* 0x050fe20007f5e0ff */
[----:B------:R4:W2:Y:S03]  /*5f60*/  @P0 LDG.E.U8 R106, desc[UR32][R138.64] ;  /* 0x000000208a6a0981 */ /* 0x0008a6000c1e1100 */
[----:B------:R-:W-:Y:S01]  /*5f70*/  LEA.HI.X.SX32 R131, R14, R137, 0x1, P2 ;  /* 0x000000890e837211 */ /* 0x000fe200010f0eff */
[----:B------:R-:W-:-:S02]  /*5f80*/  IMAD R14, R16, 0x2e, RZ ;  /* 0x0000002e100e7824 */ /* 0x000fc400078e02ff */
[----:B------:R-:W1:Y:S01]  /*5f90*/  LDC R16, c[0x0][0x3c4] ;  /* 0x0000f100ff107b82 */ /* 0x000e620000000800 */
[----:B------:R4:W-:Y:S04]  /*5fa0*/  STL.64 [R1+0x1f8], R138 ;  /* 0x0001f88a01007387 */ /* 0x0009e80000100a00 */
[----:B------:R4:W-:Y:S04]  /*5fb0*/  STL.64 [R1+0x1b8], R130 ;  /* 0x0001b88201007387 */ /* 0x0009e80000100a00 */
[----:B------:R4:W2:Y:S02]  /*5fc0*/  @P0 LDG.E.U8 R98, desc[UR32][R130.64] ;  /* 0x0000002082620981 */ /* 0x0008a4000c1e1100 */
[----:B----4-:R-:W-:-:S02]  /*5fd0*/  IADD3 R138, P1, PT, R15, R136, RZ ;  /* 0x000000880f8a7210 */ /* 0x010fc40007f3e0ff */
[CC--:B------:R-:W-:Y:S02]  /*5fe0*/  IADD3 R130, P2, PT, R14.reuse, R136.reuse, RZ ;  /* 0x000000880e827210 */ /* 0x0c0fe40007f5e0ff */
[-C--:B------:R-:W-:Y:S02]  /*5ff0*/  LEA.HI.X.SX32 R139, R15, R137.reuse, 0x1, P1 ;  /* 0x000000890f8b7211 */ /* 0x080fe400008f0eff */
[----:B------:R-:W-:Y:S01]  /*6000*/  LEA.HI.X.SX32 R131, R14, R137, 0x1, P2 ;  /* 0x000000890e837211 */ /* 0x000fe200010f0eff */
[----:B------:R-:W-:Y:S02]  /*6010*/  IMAD R14, R17, 0x36, RZ ;  /* 0x00000036110e7824 */ /* 0x000fe400078e02ff */
[----:B------:R4:W-:Y:S01]  /*6020*/  STL.64 [R1+0x178], R138 ;  /* 0x0001788a01007387 */ /* 0x0009e20000100a00 */
[----:B0-----:R-:W-:Y:S01]  /*6030*/  IMAD R15, R18, 0x3e, RZ ;  /* 0x0000003e120f7824 */ /* 0x001fe200078e02ff */
[----:B------:R-:W0:Y:S02]  /*6040*/  LDC R17, c[0x0][0x3c4] ;  /* 0x0000f100ff117b82 */ /* 0x000e240000000800 */
[----:B------:R4:W2:Y:S04]  /*6050*/  @P0 LDG.E.U8 R90, desc[UR32][R138.64] ;  /* 0x000000208a5a0981 */ /* 0x0008a8000c1e1100 */
[----:B------:R1:W-:Y:S02]  /*6060*/  STL.64 [R1+0x138], R130 ;  /* 0x0001388201007387 */ /* 0x0003e40000100a00 */
[----:B------:R-:W3:Y:S02]  /*6070*/  LDC R18, c[0x0][0x3c4] ;  /* 0x0000f100ff127b82 */ /* 0x000ee40000000800 */
[----:B------:R1:W2:Y:S01]  /*6080*/  @P0 LDG.E.U8 R82, desc[UR32][R130.64] ;  /* 0x0000002082520981 */ /* 0x0002a2000c1e1100 */
[----:B----4-:R-:W-:-:S04]  /*6090*/  IADD3 R138, P1, PT, R14, R136, RZ ;  /* 0x000000880e8a7210 */ /* 0x010fc80007f3e0ff */
[-C--:B------:R-:W-:Y:S02]  /*60a0*/  LEA.HI.X.SX32 R139, R14, R137.reuse, 0x1, P1 ;  /* 0x000000890e8b7211 */ /* 0x080fe400008f0eff */
[-C--:B-1----:R-:W-:Y:S01]  /*60b0*/  IADD3 R130, P1, PT, R15, R136.reuse, RZ ;  /* 0x000000880f827210 */ /* 0x082fe20007f3e0ff */
[----:B------:R-:W-:Y:S02]  /*60c0*/  IMAD R14, R19, 0x46, RZ ;  /* 0x00000046130e7824 */ /* 0x000fe400078e02ff */
[----:B------:R1:W4:Y:S01]  /*60d0*/  @P0 LDG.E.U8 R74, desc[UR32][R138.64] ;  /* 0x000000208a4a0981 */ /* 0x000322000c1e1100 */
[----:B------:R-:W3:Y:S01]  /*60e0*/  LDC R19, c[0x0][0x3c4] ;  /* 0x0000f100ff137b82 */ /* 0x000ee20000000800 */
[----:B------:R-:W-:Y:S01]  /*60f0*/  LEA.HI.X.SX32 R131, R15, R137, 0x1, P1 ;  /* 0x000000890f837211 */ /* 0x000fe200008f0eff */
[----:B------:R-:W-:Y:S02]  /*6100*/  IMAD R15, R16, 0x4e, RZ ;  /* 0x0000004e100f7824 */ /* 0x000fe400078e02ff */
[----:B------:R-:W-:Y:S01]  /*6110*/  IMAD R16, R25, 0x5e, RZ ;  /* 0x0000005e19107824 */ /* 0x000fe200078e02ff */
[----:B------:R1:W-:Y:S03]  /*6120*/  STL.64 [R1+0x868], R138 ;  /* 0x0008688a01007387 */ /* 0x0003e60000100a00 */
[----:B------:R-:W3:Y:S01]  /*6130*/  LDC R25, c[0x0][0x3c4] ;  /* 0x0000f100ff197b82 */ /* 0x000ee20000000800 */
[----:B------:R0:W-:Y:S04]  /*6140*/  STL.64 [R1+0x828], R130 ;  /* 0x0008288201007387 */ /* 0x0001e80000100a00 */
[----:B------:R0:W2:Y:S01]  /*6150*/  @P0 LDG.E.U8 R66, desc[UR32][R130.64] ;  /* 0x0000002082420981 */ /* 0x0000a2000c1e1100 */
[----:B-1----:R-:W-:-:S04]  /*6160*/  IADD3 R138, P2, PT, R14, R136, RZ ;  /* 0x000000880e8a7210 */ /* 0x002fc80007f5e0ff */
[-C--:B------:R-:W-:Y:S01]  /*6170*/  LEA.HI.X.SX32 R139, R14, R137.reuse, 0x1, P2 ;  /* 0x000000890e8b7211 */ /* 0x080fe200010f0eff */
[----:B0-----:R-:W-:Y:S01]  /*6180*/  IMAD R14, R17, 0x56, RZ ;  /* 0x00000056110e7824 */ /* 0x001fe200078e02ff */
[-C--:B------:R-:W-:Y:S01]  /*6190*/  IADD3 R130, P1, PT, R15, R136.reuse, RZ ;  /* 0x000000880f827210 */ /* 0x080fe20007f3e0ff */
[----:B------:R-:W-:Y:S02]  /*61a0*/  IMAD R17, R33, 0x6e, RZ ;  /* 0x0000006e21117824 */ /* 0x000fe400078e02ff */
[----:B------:R-:W0:Y:S01]  /*61b0*/  LDC R33, c[0x0][0x3c4] ;  /* 0x0000f100ff217b82 */ /* 0x000e220000000800 */
[-C--:B------:R-:W-:Y:S01]  /*61c0*/  LEA.HI.X.SX32 R131, R15, R137.reuse, 0x1, P1 ;  /* 0x000000890f837211 */ /* 0x080fe200008f0eff */
[----:B------:R1:W-:Y:S01]  /*61d0*/  STL.64 [R1+0x7e8], R138 ;  /* 0x0007e88a01007387 */ /* 0x0003e20000100a00 */
[----:B------:R-:W-:Y:S01]  /*61e0*/  IADD3 R140, P1, PT, R14, R136, RZ ;  /* 0x000000880e8c7210 */ /* 0x000fe20007f3e0ff */
[----:B---3--:R-:W-:Y:S02]  /*61f0*/  IMAD R15, R18, 0x66, RZ ;  /* 0x00000066120f7824 */ /* 0x008fe400078e02ff */
[----:B------:R1:W3:Y:S01]  /*6200*/  @P0 LDG.E.U8 R58, desc[UR32][R138.64] ;  /* 0x000000208a3a0981 */ /* 0x0002e2000c1e1100 */
[----:B------:R-:W-:Y:S01]  /*6210*/  LEA.HI.X.SX32 R141, R14, R137, 0x1, P1 ;  /* 0x000000890e8d7211 */ /* 0x000fe200008f0eff */
[----:B------:R-:W-:-:S02]  /*6220*/  IMAD R18, R25, 0x7e, RZ ;  /* 0x0000007e19127824 */ /* 0x000fc400078e02ff */
[----:B------:R0:W-:Y:S01]  /*6230*/  STL.64 [R1+0x7a8], R130 ;  /* 0x0007a88201007387 */ /* 0x0001e20000100a00 */
[----:B------:R-:W5:Y:S03]  /*6240*/  LDC R25, c[0x0][0x3c4] ;  /* 0x0000f100ff197b82 */ /* 0x000f660000000800 */
[----:B------:R0:W3:Y:S01]  /*6250*/  @P0 LDG.E.U8 R50, desc[UR32][R130.64] ;  /* 0x0000002082320981 */ /* 0x0000e2000c1e1100 */
[----:B-1----:R-:W-:-:S03]  /*6260*/  IADD3 R138, P2, PT, R16, R136, RZ ;  /* 0x00000088108a7210 */ /* 0x002fc60007f5e0ff */
[----:B------:R1:W3:Y:S01]  /*6270*/  @P0 LDG.E.U8 R42, desc[UR32][R140.64] ;  /* 0x000000208c2a0981 */ /* 0x0002e2000c1e1100 */
[-C--:B------:R-:W-:Y:S01]  /*6280*/  LEA.HI.X.SX32 R139, R16, R137.reuse, 0x1, P2 ;  /* 0x00000089108b7211 */ /* 0x080fe200010f0eff */
[----:B------:R-:W-:Y:S02]  /*6290*/  IMAD R16, R19, 0x76, RZ ;  /* 0x0000007613107824 */ /* 0x000fe400078e02ff */
[----:B------:R-:W5:Y:S01]  /*62a0*/  LDC R19, c[0x0][0x3c4] ;  /* 0x0000f100ff137b82 */ /* 0x000f620000000800 */
[CC--:B0-----:R-:W-:Y:S01]  /*62b0*/  IADD3 R130, P1, PT, R15.reuse, R136.reuse, RZ ;  /* 0x000000880f827210 */ /* 0x0c1fe20007f3e0ff */
[----:B------:R1:W-:Y:S03]  /*62c0*/  STL.64 [R1+0x768], R140 ;  /* 0x0007688c01007387 */ /* 0x0003e60000100a00 */
[----:B------:R-:W-:Y:S01]  /*62d0*/  LEA.HI.X.SX32 R131, R15, R137, 0x1, P1 ;  /* 0x000000890f837211 */ /* 0x000fe200008f0eff */
[----:B------:R0:W-:Y:S04]  /*62e0*/  STL.64 [R1+0x728], R138 ;  /* 0x0007288a01007387 */ /* 0x0001e80000100a00 */
[----:B------:R0:W3:Y:S01]  /*62f0*/  @P0 LDG.E.U8 R34, desc[UR32][R138.64] ;  /* 0x000000208a220981 */ /* 0x0000e2000c1e1100 */
[----:B-1----:R-:W-:-:S03]  /*6300*/  IADD3 R140, P1, PT, R17, R136, RZ ;  /* 0x00000088118c7210 */ /* 0x002fc60007f3e0ff */
[----:B------:R1:W-:Y:S01]  /*6310*/  STL.64 [R1+0x6e8], R130 ;  /* 0x0006e88201007387 */ /* 0x0003e20000100a00 */
[----:B------:R-:W-:-:S03]  /*6320*/  LEA.HI.X.SX32 R141, R17, R137, 0x1, P1 ;  /* 0x00000089118d7211 */ /* 0x000fc600008f0eff */
[----:B------:R1:W3:Y:S01]  /*6330*/  @P0 LDG.E.U8 R26, desc[UR32][R130.64] ;  /* 0x00000020821a0981 */ /* 0x0002e2000c1e1100 */
[CC--:B0-----:R-:W-:Y:S01]  /*6340*/  IADD3 R138, P2, PT, R16.reuse, R136.reuse, RZ ;  /* 0x00000088108a7210 */ /* 0x0c1fe20007f5e0ff */
[----:B------:R-:W-:Y:S01]  /*6350*/  IMAD R17, R33, 0x17, RZ ;  /* 0x0000001721117824 */ /* 0x000fe200078e02ff */
[----:B------:R-:W-:Y:S01]  /*6360*/  PRMT R15, RZ, 0x7610, R15 ;  /* 0x00007610ff0f7816 */ /* 0x000fe2000000000f */
[----:B------:R-:W-:Y:S01]  /*6370*/  STL.64 [R1+0x6a8], R140 ;  /* 0x0006a88c01007387 */ /* 0x000fe20000100a00 */
[-C--:B------:R-:W-:Y:S01]  /*6380*/  LEA.HI.X.SX32 R139, R16, R137.reuse, 0x1, P2 ;  /* 0x00000089108b7211 */ /* 0x080fe200010f0eff */
[----:B------:R-:W-:Y:S01]  /*6390*/  UIMAD UR4, UR4, 0xf, URZ ;  /* 0x0000000f040478a4 */ /* 0x000fe2000f8e02ff */
[C---:B-1----:R-:W-:Y:S01]  /*63a0*/  IADD3 R130, P1, PT, R18.reuse, R136, RZ ;  /* 0x0000008812827210 */ /* 0x042fe20007f3e0ff */
[----:B------:R-:W0:Y:S01]  /*63b0*/  LDC R33, c[0x0][0x3c4] ;  /* 0x0000f100ff217b82 */ /* 0x000e220000000800 */
[----:B------:R-:W-:Y:S01]  /*63c0*/  PRMT R16, RZ, 0x7610, R16 ;  /* 0x00007610ff107816 */ /* 0x000fe20000000010 */
[----:B------:R1:W3:Y:S01]  /*63d0*/  @P0 LDG.E.U8 R15, desc[UR32][R138.64] ;  /* 0x000000208a0f0981 */ /* 0x0002e2000c1e1100 */
[----:B------:R-:W-:Y:S01]  /*63e0*/  LEA.HI.X.SX32 R131, R18, R137, 0x1, P1 ;  /* 0x0000008912837211 */ /* 0x000fe200008f0eff */
[----:B------:R-:W-:-:S02]  /*63f0*/  IMAD R18, R41, 0xf, RZ ;  /* 0x0000000f29127824 */ /* 0x000fc400078e02ff */
[----:B------:R1:W-:Y:S02]  /*6400*/  STL.64 [R1+0x668], R138 ;  /* 0x0006688a01007387 */ /* 0x0003e40000100a00 */
[----:B------:R-:W0:Y:S01]  /*6410*/  LDC R41, c[0x0][0x3c4] ;  /* 0x0000f100ff297b82 */ /* 0x000e220000000800 */
[-C--:B------:R-:W-:Y:S01]  /*6420*/  IADD3 RZ, P1, PT, R18, R136.reuse, RZ ;  /* 0x0000008812ff7210 */ /* 0x080fe20007f3e0ff */
[----:B------:R5:W-:Y:S04]  /*6430*/  STL.64 [R1+0x628], R130 ;  /* 0x0006288201007387 */ /* 0x000be80000100a00 */
[----:B------:R5:W3:Y:S01]  /*6440*/  @P0 LDG.E.U8 R16, desc[UR32][R130.64] ;  /* 0x0000002082100981 */ /* 0x000ae2000c1e1100 */
[----:B-1----:R-:W-:Y:S01]  /*6450*/  VIADD R138, R136, UR4 ;  /* 0x00000004888a7c36 */ /* 0x002fe20008000000 */
[-C--:B------:R-:W-:Y:S01]  /*6460*/  LEA.HI.X.SX32 R139, R18, R137.reuse, 0x1, P1 ;  /* 0x00000089128b7211 */ /* 0x080fe200008f0eff */
[----:B-----5:R-:W-:Y:S01]  /*6470*/  IMAD R18, R25, 0x1f, RZ ;  /* 0x0000001f19127824 */ /* 0x020fe200078e02ff */
[----:B------:R-:W-:Y:S01]  /*6480*/  PRMT R14, RZ, 0x7610, R14 ;  /* 0x00007610ff0e7816 */ /* 0x000fe2000000000e */
[----:B------:R-:W1:Y:S01]  /*6490*/  LDC R25, c[0x0][0x3c4] ;  /* 0x0000f100ff197b82 */ /* 0x000e620000000800 */
[----:B------:R-:W-:Y:S01]  /*64a0*/  STS.U8 [R155+UR23+0x8000], R128 ;  /* 0x008000809b007988 */ /* 0x000fe20008000017 */
[C---:B------:R-:W-:Y:S01]  /*64b0*/  IADD3 R130, P2, PT, R17.reuse, R136, RZ ;  /* 0x0000008811827210 */ /* 0x040fe20007f5e0ff */
[----:B------:R-:W5:Y:S02]  /*64c0*/  LDCU UR4, c[0x0][0x3d0] ;  /* 0x00007a00ff0477ac */ /* 0x000f640008000800 */
[----:B------:R5:W-:Y:S01]  /*64d0*/  STL.64 [R1+0x8a0], R138 ;  /* 0x0008a08a01007387 */ /* 0x000be20000100a00 */
[----:B------:R-:W-:Y:S01]  /*64e0*/  LEA.HI.X.SX32 R131, R17, R137, 0x1, P2 ;  /* 0x0000008911837211 */ /* 0x000fe200010f0eff */
[----:B------:R-:W-:-:S02]  /*64f0*/  IMAD R17, R19, 0x27, RZ ;  /* 0x0000002713117824 */ /* 0x000fc400078e02ff */
[----:B------:R5:W3:Y:S01]  /*6500*/  @P0 LDG.E.U8 R113, desc[UR32][R138.64] ;  /* 0x000000208a710981 */ /* 0x000ae2000c1e1100 */
[----:B------:R-:W1:Y:S03]  /*6510*/  LDC R19, c[0x0][0x3c4] ;  /* 0x0000f100ff137b82 */ /* 0x000e660000000800 */
[----:B------:R5:W-:Y:S04]  /*6520*/  STL.64 [R1+0x1f0], R130 ;  /* 0x0001f08201007387 */ /* 0x000be80000100a00 */
[----:B------:R5:W3:Y:S02]  /*6530*/  @P0 LDG.E.U8 R105, desc[UR32][R130.64] ;  /* 0x0000002082690981 */ /* 0x000ae4000c1e1100 */
[----:B-----5:R-:W-:-:S02]  /*6540*/  IADD3 R138, P1, PT, R18, R136, RZ ;  /* 0x00000088128a7210 */ /* 0x020fc40007f3e0ff */
[----:B------:R-:W5:Y:S02]  /*6550*/  @P0 LDG.E.U8 R14, desc[UR32][R140.64] ;  /* 0x000000208c0e0981 */ /* 0x000f64000c1e1100 */
[-C--:B------:R-:W-:Y:S02]  /*6560*/  LEA.HI.X.SX32 R139, R18, R137.reuse, 0x1, P1 ;  /* 0x00000089128b7211 */ /* 0x080fe400008f0eff */
[----:B------:R-:W-:Y:S01]  /*6570*/  IADD3 R130, P2, PT, R17, R136, RZ ;  /* 0x0000008811827210 */ /* 0x000fe20007f5e0ff */
[----:B------:R-:W-:Y:S02]  /*6580*/  IMAD R18, R49, 0x2f, RZ ;  /* 0x0000002f31127824 */ /* 0x000fe400078e02ff */
[----:B------:R0:W3:Y:S01]  /*6590*/  @P0 LDG.E.U8 R97, desc[UR32][R138.64] ;  /* 0x000000208a610981 */ /* 0x0000e2000c1e1100 */
[----:B------:R-:W-:-:S03]  /*65a0*/  LEA.HI.X.SX32 R131, R17, R137, 0x1, P2 ;  /* 0x0000008911837211 */ /* 0x000fc600010f0eff */
[----:B------:R0:W-:Y:S04]  /*65b0*/  STL.64 [R1+0x1b0], R138 ;  /* 0x0001b08a01007387 */ /* 0x0001e80000100a00 */
[----:B------:R1:W-:Y:S04]  /*65c0*/  STL.64 [R1+0x170], R130 ;  /* 0x0001708201007387 */ /* 0x0003e80000100a00 */
[----:B------:R1:W3:Y:S01]  /*65d0*/  @P0 LDG.E.U8 R89, desc[UR32][R130.64] ;  /* 0x0000002082590981 */ /* 0x0002e2000c1e1100 */
[----:B0-----:R-:W-:Y:S01]  /*65e0*/  IADD3 R138, P1, PT, R18, R136, RZ ;  /* 0x00000088128a7210 */ /* 0x001fe20007f3e0ff */
[----:B------:R-:W-:-:S02]  /*65f0*/  IMAD R17, R33, 0x37, RZ ;  /* 0x0000003721117824 */ /* 0x000fc400078e02ff */
[----:B------:R-:W0:Y:S01]  /*6600*/  LDC R33, c[0x0][0x3c4] ;  /* 0x0000f100ff217b82 */ /* 0x000e220000000800 */
[----:B------:R-:W-:Y:S01]  /*6610*/  LEA.HI.X.SX32 R139, R18, R137, 0x1, P1 ;  /* 0x00000089128b7211 */ /* 0x000fe200008f0eff */
[----:B------:R-:W-:-:S06]  /*6620*/  IMAD R18, R41, 0x3f, RZ ;  /* 0x0000003f29127824 */ /* 0x000fcc00078e02ff */
[----:B-1----:R-:W1:Y:S01]  /*6630*/  LDC R130, c[0x0][0x3c4] ;  /* 0x0000f100ff827b82 */ /* 0x002e620000000800 */
[----:B------:R0:W-:Y:S01]  /*6640*/  STL.64 [R1+0x130], R138 ;  /* 0x0001308a01007387 */ /* 0x0001e20000100a00 */
[----:B------:R-:W-:-:S03]  /*6650*/  IADD3 R140, P1, PT, R17, R136, RZ ;  /* 0x00000088118c7210 */ /* 0x000fc60007f3e0ff */
[----:B------:R0:W3:Y:S03]  /*6660*/  @P0 LDG.E.U8 R81, desc[UR32][R138.64] ;  /* 0x000000208a510981 */ /* 0x0000e6000c1e1100 */
[----:B------:R-:W1:Y:S01]  /*6670*/  LDC R41, c[0x0][0x3c4] ;  /* 0x0000f100ff297b82 */ /* 0x000e620000000800 */
[----:B------:R-:W-:Y:S02]  /*6680*/  LEA.HI.X.SX32 R141, R17, R137, 0x1, P1 ;  /* 0x00000089118d7211 */ /* 0x000fe400008f0eff */
[----:B0-----:R-:W-:-:S05]  /*6690*/  IADD3 R138, P2, PT, R18, R136, RZ ;  /* 0x00000088128a7210 */ /* 0x001fca0007f5e0ff */
[----:B------:R-:W0:Y:S01]  /*66a0*/  LDC R131, c[0x0][0x3c4] ;  /* 0x0000f100ff837b82 */ /* 0x000e220000000800 */
[----:B------:R1:W3:Y:S01]  /*66b0*/  @P0 LDG.E.U8 R73, desc[UR32][R140.64] ;  /* 0x000000208c490981 */ /* 0x0002e2000c1e1100 */
[----:B------:R-:W-:Y:S01]  /*66c0*/  LEA.HI.X.SX32 R139, R18, R137, 0x1, P2 ;  /* 0x00000089128b7211 */ /* 0x000fe200010f0eff */
[----:B------:R-:W-:Y:S02]  /*66d0*/  IMAD R18, R25, 0x47, RZ ;  /* 0x0000004719127824 */ /* 0x000fe400078e02ff */
[----:B------:R1:W-:Y:S01]  /*66e0*/  STL.64 [R1+0x860], R140 ;  /* 0x0008608c01007387 */ /* 0x0003e20000100a00 */
[----:B------:R-:W-:-:S03]  /*66f0*/  IMAD R17, R19, 0x4f, RZ ;  /* 0x0000004f13117824 */ /* 0x000fc600078e02ff */
[----:B------:R1:W-:Y:S04]  /*6700*/  STL.64 [R1+0x820], R138 ;  /* 0x0008208a01007387 */ /* 0x0003e80000100a00 */
[----:B------:R1:W3:Y:S02]  /*6710*/  @P0 LDG.E.U8 R65, desc[UR32][R138.64] ;  /* 0x000000208a410981 */ /* 0x0002e4000c1e1100 */
[----:B-1----:R-:W-:-:S04]  /*6720*/  IADD3 R140, P1, PT, R18, R136, RZ ;  /* 0x00000088128c7210 */ /* 0x002fc80007f3e0ff */
[-C--:B------:R-:W-:Y:S01]  /*6730*/  LEA.HI.X.SX32 R141, R18, R137.reuse, 0x1, P1 ;  /* 0x00000089128d7211 */ /* 0x080fe200008f0eff */
[----:B------:R-:W-:Y:S01]  /*6740*/  IMAD R18, R130, 0x57, RZ ;  /* 0x0000005782127824 */ /* 0x000fe200078e02ff */
[-C--:B------:R-:W-:Y:S02]  /*6750*/  IADD3 R138, P2, PT, R17, R136.reuse, RZ ;  /* 0x00000088118a7210 */ /* 0x080fe40007f5e0ff */
[----:B------:R-:W-:Y:S01]  /*6760*/  PRMT R49, RZ, 0x7610, R49 ;  /* 0x00007610ff317816 */ /* 0x000fe20000000031 */
[----:B------:R-:W-:Y:S01]  /*6770*/  IMAD R19, R41, 0x67, RZ ;  /* 0x0000006729137824 */ /* 0x000fe200078e02ff */
[-C--:B------:R-:W-:Y:S01]  /*6780*/  LEA.HI.X.SX32 R139, R17, R137.reuse, 0x1, P2 ;  /* 0x00000089118b7211 */ /* 0x080fe200010f0eff */
[----:B------:R-:W-:Y:S01]  /*6790*/  IMAD R17, R33, 0x5f, RZ ;  /* 0x0000005f21117824 */ /* 0x000fe200078e02ff */
[C---:B------:R-:W-:Y:S01]  /*67a0*/  IADD3 R142, P1, PT, R18.reuse, R136, RZ ;  /* 0x00000088128e7210 */ /* 0x040fe20007f3e0ff */
[----:B------:R1:W-:Y:S03]  /*67b0*/  STL.64 [R1+0x7e0], R140 ;  /* 0x0007e08c01007387 */ /* 0x0003e60000100a00 */
[----:B------:R-:W-:Y:S01]  /*67c0*/  LEA.HI.X.SX32 R143, R18, R137, 0x1, P1 ;  /* 0x00000089128f7211 */ /* 0x000fe200008f0eff */
[----:B------:R1:W3:Y:S01]  /*67d0*/  @P0 LDG.E.U8 R57, desc[UR32][R140.64] ;  /* 0x000000208c390981 */ /* 0x0002e2000c1e1100 */
[----:B------:R-:W-:-:S03]  /*67e0*/  PRMT R41, RZ, 0x7610, R41 ;  /* 0x00007610ff297816 */ /* 0x000fc60000000029 */
[----:B------:R0:W-:Y:S04]  /*67f0*/  STL.64 [R1+0x7a0], R138 ;  /* 0x0007a08a01007387 */ /* 0x0001e80000100a00 */
[----:B------:R0:W3:Y:S01]  /*6800*/  @P0 LDG.E.U8 R49, desc[UR32][R138.64] ;  /* 0x000000208a310981 */ /* 0x0000e2000c1e1100 */
[-C--:B-1----:R-:W-:Y:S01]  /*6810*/  IADD3 R140, P2, PT, R17, R136.reuse, RZ ;  /* 0x00000088118c7210 */ /* 0x082fe20007f5e0ff */
[----:B0-----:R-:W-:Y:S01]  /*6820*/  IMAD R18, R131, 0x6f, RZ ;  /* 0x0000006f83127824 */ /* 0x001fe200078e02ff */
[----:B------:R-:W-:Y:S02]  /*6830*/  PRMT R33, RZ, 0x7610, R33 ;  /* 0x00007610ff217816 */ /* 0x000fe40000000021 */
[----:B------:R-:W-:Y:S01]  /*6840*/  PRMT R25, RZ, 0x7610, R25 ;  /* 0x00007610ff197816 */ /* 0x000fe20000000019 */
[----:B------:R-:W-:Y:S01]  /*6850*/  IMAD R130, R132, 0x7f, RZ ;  /* 0x0000007f84827824 */ /* 0x000fe200078e02ff */
[----:B------:R0:W3:Y:S01]  /*6860*/  @P0 LDG.E.U8 R41, desc[UR32][R142.64] ;  /* 0x000000208e290981 */ /* 0x0000e2000c1e1100 */
[----:B------:R-:W-:-:S03]  /*6870*/  IADD3 R138, P1, PT, R19, R136, RZ ;  /* 0x00000088138a7210 */ /* 0x000fc60007f3e0ff */
[----:B------:R-:W-:Y:S01]  /*6880*/  STS.U8 [R155+UR23+0x8400], R120 ;  /* 0x008400789b007988 */ /* 0x000fe20008000017 */
[-C--:B------:R-:W-:Y:S01]  /*6890*/  LEA.HI.X.SX32 R141, R17, R137.reuse, 0x1, P2 ;  /* 0x00000089118d7211 */ /* 0x080fe200010f0eff */
[----:B------:R-:W-:Y:S01]  /*68a0*/  UIMAD UR4, UR25, UR4, URZ ;  /* 0x00000004190472a4 */ /* 0x000fe2000f8e02ff */
[----:B------:R-:W-:Y:S01]  /*68b0*/  LEA.HI.X.SX32 R139, R19, R137, 0x1, P1 ;  /* 0x00000089138b7211 */ /* 0x000fe200008f0eff */
[----:B------:R-:W-:Y:S01]  /*68c0*/  IMAD R19, R135, 0x77, RZ ;  /* 0x0000007787137824 */ /* 0x000fe200078e02ff */
[----:B------:R0:W-:Y:S01]  /*68d0*/  STL.64 [R1+0x760], R142 ;  /* 0x0007608e01007387 */ /* 0x0001e20000100a00 */
[----:B------:R-:W-:Y:S01]  /*68e0*/  IMAD R129, R129, UR5, RZ ;  /* 0x0000000581817c24 */ /* 0x000fe2000f8e02ff */
[----:B------:R-:W1:Y:S02]  /*68f0*/  LDC R132, c[0x0][0x3d8] ;  /* 0x0000f600ff847b82 */ /* 0x000e640000000800 */
[----:B------:R0:W-:Y:S04]  /*6900*/  STL.64 [R1+0x720], R140 ;  /* 0x0007208c01007387 */ /* 0x0001e80000100a00 */
[----:B------:R0:W3:Y:S02]  /*6910*/  @P0 LDG.E.U8 R33, desc[UR32][R140.64] ;  /* 0x000000208c210981 */ /* 0x0000e4000c1e1100 */
[----:B0-----:R-:W-:-:S02]  /*6920*/  IADD3 R142, P1, PT, R18, R136, RZ ;  /* 0x00000088128e7210 */ /* 0x001fc40007f3e0ff */
[----:B------:R0:W-:Y:S01]  /*6930*/  STL.64 [R1+0x6e0], R138 ;  /* 0x0006e08a01007387 */ /* 0x0001e20000100a00 */
[----:B------:R-:W-:-:S03]  /*6940*/  PRMT R17, RZ, 0x7610, R17 ;  /* 0x00007610ff117816 */ /* 0x000fc60000000011 */
[----:B------:R0:W3:Y:S01]  /*6950*/  @P0 LDG.E.U8 R25, desc[UR32][R138.64] ;  /* 0x000000208a190981 */ /* 0x0000e2000c1e1100 */
[CC--:B------:R-:W-:Y:S02]  /*6960*/  IADD3 R140, P2, PT, R19.reuse, R136.reuse, RZ ;  /* 0x00000088138c7210 */ /* 0x0c0fe40007f5e0ff */
[-C--:B------:R-:W-:Y:S02]  /*6970*/  LEA.HI.X.SX32 R143, R18, R137.reuse, 0x1, P1 ;  /* 0x00000089128f7211 */ /* 0x080fe400008f0eff */
[----:B------:R-:W-:Y:S02]  /*6980*/  PRMT R18, RZ, 0x7610, R18 ;  /* 0x00007610ff127816 */ /* 0x000fe40000000012 */
[-C--:B------:R-:W-:Y:S01]  /*6990*/  LEA.HI.X.SX32 R141, R19, R137.reuse, 0x1, P2 ;  /* 0x00000089138d7211 */ /* 0x080fe200010f0eff */
[----:B------:R-:W3:Y:S01]  /*69a0*/  @P0 LDG.E.U8 R17, desc[UR32][R142.64] ;  /* 0x000000208e110981 */ /* 0x000ee2000c1e1100 */
[C---:B0-----:R-:W-:Y:S02]  /*69b0*/  IADD3 R138, P3, PT, R130.reuse, R136, RZ ;  /* 0x00000088828a7210 */ /* 0x041fe40007f7e0ff */
[----:B------:R-:W-:Y:S01]  /*69c0*/  PRMT R19, RZ, 0x7610, R19 ;  /* 0x00007610ff137816 */ /* 0x000fe20000000013 */
[----:B------:R0:W3:Y:S01]  /*69d0*/  @P0 LDG.E.U8 R18, desc[UR32][R140.64] ;  /* 0x000000208c120981 */ /* 0x0000e2000c1e1100 */
[----:B------:R-:W-:-:S05]  /*69e0*/  LEA.HI.X.SX32 R139, R130, R137, 0x1, P3 ;  /* 0x00000089828b7211 */ /* 0x000fca00018f0eff */
[----:B------:R0:W3:Y:S04]  /*69f0*/  @P0 LDG.E.U8 R19, desc[UR32][R138.64] ;  /* 0x000000208a130981 */ /* 0x0000e8000c1e1100 */
[----:B--2---:R-:W-:Y:S04]  /*6a00*/  STS.U8 [R155+UR23+0x8800], R112 ;  /* 0x008800709b007988 */ /* 0x004fe80008000017 */
        /* <DEDUP_REMOVED lines=14> */
[----:B------:R-:W-:Y:S01]  /*6af0*/  USHF.R.S32.HI UR5, URZ, 0x1f, UR4 ;  /* 0x0000001fff057899 */ /* 0x000fe20008011404 */
[----:B--2---:R-:W2:Y:S02]  /*6b00*/  LDC R3, c[0x0][0x3d8] ;  /* 0x0000f600ff037b82 */ /* 0x004ea40000000800 */
        /* <DEDUP_REMOVED lines=30> */
[----:B------:R1:W-:Y:S04]  /*6cf0*/  STS.U8 [R153+UR23+0xbd00], R0 ;  /* 0x00bd000099007988 */ /* 0x0003e80008000017 */
[----:B------:R-:W-:Y:S01]  /*6d00*/  STS.U8 [R152+UR23+0x8180], R125 ;  /* 0x0081807d98007988 */ /* 0x000fe20008000017 */
[----:B0-----:R-:W0:Y:S03]  /*6d10*/  LDC R2, c[0x0][0x3d8] ;  /* 0x0000f600ff027b82 */ /* 0x001e260000000800 */
[----:B------:R-:W-:Y:S04]  /*6d20*/  STS.U8 [R152+UR23+0x8580], R117 ;  /* 0x0085807598007988 */ /* 0x000fe80008000017 */
[----:B------:R-:W-:Y:S01]  /*6d30*/  STS.U8 [R152+UR23+0x8980], R109 ;  /* 0x0089806d98007988 */ /* 0x000fe20008000017 */
[----:B-1----:R-:W1:Y:S03]  /*6d40*/  LDC R0, c[0x0][0x3d8] ;  /* 0x0000f600ff007b82 */ /* 0x002e660000000800 */
        /* <DEDUP_REMOVED lines=20> */
[----:B------:R-:W-:Y:S04]  /*6e90*/  STL.64 [R1+0x6a0], R142 ;  /* 0x0006a08e01007387 */ /* 0x000fe80000100a00 */
[----:B------:R-:W-:Y:S04]  /*6ea0*/  STS.U8 [R151+UR23+0x9e00], R68 ;  /* 0x009e004497007988 */ /* 0x000fe80008000017 */
[----:B------:R0:W-:Y:S04]  /*6eb0*/  STL.64 [R1+0x660], R140 ;  /* 0x0006608c01007387 */ /* 0x0001e80000100a00 */
[----:B------:R-:W-:Y:S04]  /*6ec0*/  STS.U8 [R151+UR23+0xa200], R60 ;  /* 0x00a2003c97007988 */ /* 0x000fe80008000017 */
[----:B------:R1:W-:Y:S04]  /*6ed0*/  STL.64 [R1+0x620], R138 ;  /* 0x0006208a01007387 */ /* 0x0003e80000100a00 */
[----:B------:R2:W-:Y:S01]  /*6ee0*/  STS.U8 [R151+UR23+0xa600], R52 ;  /* 0x00a6003497007988 */ /* 0x0005e20008000017 */
[----:B0-----:R-:W0:Y:S03]  /*6ef0*/  LDC R141, c[0x0][0x3d8] ;  /* 0x0000f600ff8d7b82 */ /* 0x001e260000000800 */
[----:B------:R0:W-:Y:S04]  /*6f00*/  STS.U8 [R151+UR23+0xaa00], R44 ;  /* 0x00aa002c97007988 */ /* 0x0001e80008000017 */
[----:B------:R0:W-:Y:S01]  /*6f10*/  STS.U8 [R151+UR23+0xae00], R36 ;  /* 0x00ae002497007988 */ /* 0x0001e20008000017 */
[----:B-1----:R-:W1:Y:S03]  /*6f20*/  LDC.64 R138, c[0x0][0x390] ;  /* 0x0000e400ff8a7b82 */ /* 0x002e660000000a00 */
[----:B------:R0:W-:Y:S04]  /*6f30*/  STS.U8 [R151+UR23+0xb200], R28 ;  /* 0x00b2001c97007988 */ /* 0x0001e80008000017 */
        /* <DEDUP_REMOVED lines=17> */
[----:B------:R0:W-:Y:S01]  /*7050*/  STS.U8 [R149+UR23+0xba80], R12 ;  /* 0x00ba800c95007988 */ /* 0x0001e20008000017 */
[----:B-1----:R-:W-:-:S03]  /*7060*/  IADD3 R138, P1, P2, R129, UR4, R138 ;  /* 0x00000004818a7c10 */ /* 0x002fc6000fa3e08a */
[----:B------:R1:W-:Y:S01]  /*7070*/  STS.U8 [R149+UR23+0xbe80], R13 ;  /* 0x00be800d95007988 */ /* 0x0003e20008000017 */
[----:B------:R-:W-:-:S03]  /*7080*/  SHF.R.S32.HI R129, RZ, 0x1f, R129 ;  /* 0x0000001fff817819 */ /* 0x000fc60000011481 */
[----:B------:R1:W-:Y:S04]  /*7090*/  STS.U8 [R148+UR23+0x8300], R122 ;  /* 0x0083007a94007988 */ /* 0x0003e80008000017 */
[----:B------:R1:W-:Y:S04]  /*70a0*/  STS.U8 [R148+UR23+0x8700], R114 ;  /* 0x0087007294007988 */ /* 0x0003e80008000017 */
[----:B------:R1:W-:Y:S04]  /*70b0*/  STS.U8 [R148+UR23+0x8b00], R106 ;  /* 0x008b006a94007988 */ /* 0x0003e80008000017 */
[----:B------:R1:W-:Y:S01]  /*70c0*/  STS.U8 [R148+UR23+0x8f00], R98 ;  /* 0x008f006294007988 */ /* 0x0003e20008000017 */
[----:B------:R-:W-:-:S03]  /*70d0*/  IADD3.X R139, PT, PT, R129, UR5, R139, P1, P2 ;  /* 0x00000005818b7c10 */ /* 0x000fc60008fe448b */
[----:B------:R1:W-:Y:S01]  /*70e0*/  STS.U8 [R148+UR23+0x9300], R90 ;  /* 0x0093005a94007988 */ /* 0x0003e20008000017 */
[----:B------:R-:W-:-:S03]  /*70f0*/  IADD3 R4, P2, PT, R138, UR7, RZ ;  /* 0x000000078a047c10 */ /* 0x000fc6000ff5e0ff */
[----:B------:R1:W-:Y:S04]  /*7100*/  STS.U8 [R148+UR23+0x9700], R82 ;  /* 0x0097005294007988 */ /* 0x0003e80008000017 */
[----:B----4-:R1:W-:Y:S04]  /*7110*/  STS.U8 [R148+UR23+0x9b00], R74 ;  /* 0x009b004a94007988 */ /* 0x0103e80008000017 */
[----:B------:R1:W-:Y:S04]  /*7120*/  STS.U8 [R148+UR23+0x9f00], R66 ;  /* 0x009f004294007988 */ /* 0x0003e80008000017 */
[----:B---3--:R1:W-:Y:S01]  /*7130*/  STS.U8 [R148+UR23+0xa300], R58 ;  /* 0x00a3003a94007988 */ /* 0x0083e20008000017 */
[----:B------:R-:W-:-:S03]  /*7140*/  LEA.HI.X.SX32 R5, R0, R139, 0x1, P2 ;  /* 0x0000008b00057211 */ /* 0x000fc600010f0eff */
[----:B------:R1:W-:Y:S04]  /*7150*/  STS.U8 [R148+UR23+0xa700], R50 ;  /* 0x00a7003294007988 */ /* 0x0003e80008000017 */
[----:B------:R1:W-:Y:S04]  /*7160*/  STS.U8 [R148+UR23+0xab00], R42 ;  /* 0x00ab002a94007988 */ /* 0x0003e80008000017 */
[----:B------:R1:W-:Y:S04]  /*7170*/  STS.U8 [R148+UR23+0xaf00], R34 ;  /* 0x00af002294007988 */ /* 0x0003e80008000017 */
[----:B------:R1:W-:Y:S04]  /*7180*/  STS.U8 [R148+UR23+0xb300], R26 ;  /* 0x00b3001a94007988 */ /* 0x0003e80008000017 */
[----:B-----5:R1:W-:Y:S04]  /*7190*/  STS.U8 [R148+UR23+0xb700], R14 ;  /* 0x00b7000e94007988 */ /* 0x0203e80008000017 */
[----:B------:R1:W-:Y:S04]  /*71a0*/  STS.U8 [R148+UR23+0xbb00], R15 ;  /* 0x00bb000f94007988 */ /* 0x0003e80008000017 */
[----:B------:R1:W-:Y:S04]  /*71b0*/  STS.U8 [R148+UR23+0xbf00], R16 ;  /* 0x00bf001094007988 */ /* 0x0003e80008000017 */
[----:B------:R1:W-:Y:S04]  /*71c0*/  STS.U8 [R147+UR23+0x8380], R121 ;  /* 0x0083807993007988 */ /* 0x0003e80008000017 */
[----:B------:R1:W-:Y:S04]  /*71d0*/  STS.U8 [R147+UR23+0x8780], R113 ;  /* 0x0087807193007988 */ /* 0x0003e80008000017 */
[----:B------:R1:W-:Y:S01]  /*71e0*/  STL.64 [R1+0x618], R4 ;  /* 0x0006180401007387 */ /* 0x0003e20000100a00 */
[----:B------:R-:W-:-:S04]  /*71f0*/  @!UP1 UIADD3 UR4, UPT, UPT, -UR6, 0x100000, URZ ;  /* 0x0010000006049890 */ /* 0x000fc8000fffe1ff */
[----:B------:R-:W-:Y:S02]  /*7200*/  @!UP1 USHF.L.U32 UR5, UR4, 0xb, URZ ;  /* 0x0000000b04059899 */ /* 0x000fe400080006ff */
[----:B------:R-:W-:Y:S01]  /*7210*/  @!UP1 USHF.L.U32 UR4, UR4, 0x1, URZ ;  /* 0x0000000104049899 */ /* 0x000fe200080006ff */
[----:B------:R1:W-:Y:S01]  /*7220*/  STS.U8 [R147+UR23+0x8b80], R105 ;  /* 0x008b806993007988 */ /* 0x0003e20008000017 */
[----:B------:R-:W-:-:S03]  /*7230*/  ISETP.EQ.U32.AND P1, PT, RZ, UR12, P0 ;  /* 0x0000000cff007c0c */ /* 0x000fc60008722070 */
[----:B------:R1:W-:Y:S04]  /*7240*/  STS.U8 [R147+UR23+0x8f80], R97 ;  /* 0x008f806193007988 */ /* 0x0003e80008000017 */
[----:B------:R1:W-:Y:S04]  /*7250*/  STS.U8 [R147+UR23+0x9380], R89 ;  /* 0x0093805993007988 */ /* 0x0003e80008000017 */
[----:B------:R1:W-:Y:S04]  /*7260*/  STS.U8 [R147+UR23+0x9780], R81 ;  /* 0x0097805193007988 */ /* 0x0003e80008000017 */
[----:B------:R1:W-:Y:S04]  /*7270*/  STS.U8 [R147+UR23+0x9b80], R73 ;  /* 0x009b804993007988 */ /* 0x0003e80008000017 */
[----:B------:R1:W-:Y:S04]  /*7280*/  STS.U8 [R147+UR23+0x9f80], R65 ;  /* 0x009f804193007988 */ /* 0x0003e80008000017 */
[----:B------:R1:W-:Y:S01]  /*7290*/  STS.U8 [R147+UR23+0xa380], R57 ;  /* 0x00a3803993007988 */ /* 0x0003e20008000017 */
[----:B------:R-:W-:-:S03]  /*72a0*/  VOTEU.ALL UP2, P5 ;  /* 0x0000000000ff7886 */ /* 0x000fc60002840000 */
[----:B------:R1:W-:Y:S04]  /*72b0*/  STS.U8 [R147+UR23+0xa780], R49 ;  /* 0x00a7803193007988 */ /* 0x0003e80008000017 */
[----:B------:R1:W-:Y:S04]  /*72c0*/  STS.U8 [R147+UR23+0xab80], R41 ;  /* 0x00ab802993007988 */ /* 0x0003e80008000017 */
[----:B------:R1:W-:Y:S04]  /*72d0*/  STS.U8 [R147+UR23+0xaf80], R33 ;  /* 0x00af802193007988 */ /* 0x0003e80008000017 */
[----:B------:R1:W-:Y:S04]  /*72e0*/  STS.U8 [R147+UR23+0xb380], R25 ;  /* 0x00b3801993007988 */ /* 0x0003e80008000017 */
[----:B------:R1:W-:Y:S01]  /*72f0*/  STS.U8 [R147+UR23+0xb780], R17 ;  /* 0x00b7801193007988 */ /* 0x0003e20008000017 */
[----:B------:R-:W-:-:S03]  /*7300*/  LOP3.LUT R133, R133, 0xfdffffff, RZ, 0xc0, !PT ;  /* 0xfdffffff85857812 */ /* 0x000fc600078ec0ff */
[----:B------:R1:W-:Y:S01]  /*7310*/  STS.U8 [R147+UR23+0xbb80], R18 ;  /* 0x00bb801293007988 */ /* 0x0003e20008000017 */
[----:B------:R-:W-:-:S03]  /*7320*/  UIADD3 UR6, UPT, UPT, UR23, 0xc000, URZ ;  /* 0x0000c00017067890 */ /* 0x000fc6000fffe0ff */
[----:B------:R1:W-:Y:S01]  /*7330*/  STS.U8 [R147+UR23+0xbf80], R19 ;  /* 0x00bf801393007988 */ /* 0x0003e20008000017 */
[----:B------:R-:W-:Y:S01]  /*7340*/  UIADD3 UR19, UPT, UPT, UR22, 0x80, URZ ;  /* 0x0000008016137890 */ /* 0x000fe2000fffe0ff */
[----:B------:R3:W-:Y:S06]  /*7350*/  MEMBAR.ALL.CTA ;  /* 0x0000000000007992 */ /* 0x0007ec0000008000 */
[----:B---3--:R-:W-:Y:S04]  /*7360*/  FENCE.VIEW.ASYNC.S ;  /* 0x00000000000073c6 */ /* 0x008fe80000000000 */
[----:B------:R-:W3:Y:S02]  /*7370*/  FENCE.VIEW.ASYNC.S ;  /* 0x00000000000073c6 */ /* 0x000ee40000000000 */
[----:B---3--:R1:W3:Y:S01]  /*7380*/  @!UP2 SYNCS.EXCH.64 URZ, [UR23+0xc000], UR4 ;  /* 0x00c0000417ffa5b2 */ /* 0x0082e20008000100 */
[----:B------:R-:W-:-:S02]  /*7390*/  @P5 LOP3.LUT R133, R133, 0x2000000, RZ, 0xfc, !PT ;  /* 0x0200000085855812 */ /* 0x000fc400078efcff */
[----:B------:R-:W-:Y:S02]  /*73a0*/  PRMT R150, RZ, 0x7610, R150 ;  /* 0x00007610ff967816 */ /* 0x000fe40000000096 */
[----:B------:R-:W-:Y:S01]  /*73b0*/  PRMT R167, RZ, 0x7610, R167 ;  /* 0x00007610ffa77816 */ /* 0x000fe200000000a7 */
[----:B---3--:R-:W-:Y:S06]  /*73c0*/  BAR.SYNC.DEFER_BLOCKING 0x0 ;  /* 0x0000000000007b1d */ /* 0x008fec0000010000 */
[----:B012---:R-:W-:Y:S05]  /*73d0*/  @!P1 BRA `(.L_x_6) ;  /* 0x0000000000849947 */ /* 0x007fea0003800000 */
[----:B------:R-:W-:Y:S02]  /*73e0*/  UIADD3 UR4, UPT, UPT, UR23, 0x8000, URZ ;  /* 0x0000800017047890 */ /* 0x000fe4000fffe0ff */
[----:B------:R-:W-:Y:S02]  /*73f0*/  USHF.R.U32.HI UR8, URZ, 0x4, UR23 ;  /* 0x00000004ff087899 */ /* 0x000fe40008011617 */
[----:B------:R-:W-:Y:S02]  /*7400*/  USHF.R.U32.HI UR4, URZ, 0x4, UR4 ;  /* 0x00000004ff047899 */ /* 0x000fe40008011604 */
[----:B------:R-:W-:Y:S02]  /*7410*/  USGXT.U32 UR8, UR8, 0xe ;  /* 0x0000000e0808789a */ /* 0x000fe40008000000 */
[----:B------:R-:W-:Y:S02]  /*7420*/  USGXT.U32 UR10, UR4, 0xe ;  /* 0x0000000e040a789a */ /* 0x000fe40008000000 */
[----:B------:R-:W-:-:S02]  /*7430*/  UIADD3 UR30, UP2, UPT, UR8, 0x100, URZ ;  /* 0x00000100081e7890 */ /* 0x000fc4000ff5e0ff */
[----:B------:R-:W-:Y:S01]  /*7440*/  UIADD3 UR34, UP3, UPT, UR10, 0x2, URZ ;  /* 0x000000020a227890 */ /* 0x000fe2000ff7e0ff */
[----:B------:R-:W-:Y:S01]  /*7450*/  UMOV UR4, URZ ;  /* 0x000000ff00047c82 */ /* 0x000fe20008000000 */
[----:B------:R-:W-:Y:S01]  /*7460*/  UMOV UR36, 0x0 ;  /* 0x0000000000247882 */ /* 0x000fe20000000000 */
[----:B------:R-:W-:Y:S02]  /*7470*/  UIADD3.X UR31, UPT, UPT, UR4, 0x40004040, URZ, UP2, !UPT ;  /* 0x40004040041f7890 */ /* 0x000fe400097fe4ff */
[----:B------:R-:W-:Y:S02]  /*7480*/  UIADD3.X UR35, UPT, UPT, UR4, 0x40004040, URZ, UP3, !UPT ;  /* 0x4000404004237890 */ /* 0x000fe40009ffe4ff */
[----:B------:R-:W-:Y:S02]  /*7490*/  UIADD3.64 UR14, UPT, UPT, UR30, 0x100, URZ ;  /* 0x000001001e0e7897 */ /* 0x000fe4000fffe0ff */
[----:B------:R-:W-:Y:S02]  /*74a0*/  UIADD3.64 UR16, UPT, UPT, UR34, 0x2, URZ ;  /* 0x0000000222107897 */ /* 0x000fe4000fffe0ff */
[----:B------:R-:W-:-:S02]  /*74b0*/  UIADD3.64 UR26, UPT, UPT, UR30, 0x200, URZ ;  /* 0x000002001e1a7897 */ /* 0x000fc4000fffe0ff */
[----:B------:R-:W-:Y:S01]  /*74c0*/  UIADD3.64 UR28, UPT, UPT, UR34, 0x4, URZ ;  /* 0x00000004221c7897 */ /* 0x000fe2000fffe0ff */
[----:B------:R-:W-:Y:S01]  /*74d0*/  UMOV UR37, 0x8208010 ;  /* 0x0820801000257882 */ /* 0x000fe20000000000 */
[----:B------:R-:W-:Y:S01]  /*74e0*/  UMOV UR9, 0x40004040 ;  /* 0x4000404000097882 */ /* 0x000fe20000000000 */
[----:B------:R-:W-:Y:S01]  /*74f0*/  UMOV UR11, 0x40004040 ;  /* 0x40004040000b7882 */ /* 0x000fe20000000000 */
[----:B------:R-:W-:Y:S01]  /*7500*/  UMOV UR38, 0x0 ;  /* 0x0000000000267882 */ /* 0x000fe20000000000 */
[----:B------:R-:W-:Y:S01]  /*7510*/  UMOV UR39, 0x8208010 ;  /* 0x0820801000277882 */ /* 0x000fe20000000000 */
[----:B------:R-:W-:Y:S01]  /*7520*/  UMOV UR40, 0x0 ;  /* 0x0000000000287882 */ /* 0x000fe20000000000 */
[----:B------:R-:W-:Y:S01]  /*7530*/  UMOV UR41, 0x8208010 ;  /* 0x0820801000297882 */ /* 0x000fe20000000000 */
[----:B------:R-:W-:Y:S01]  /*7540*/  UMOV UR4, UR6 ;  /* 0x0000000600047c82 */ /* 0x000fe20008000000 */
[----:B------:R-:W-:Y:S01]  /*7550*/  UMOV UR5, URZ ;  /* 0x000000ff00057c82 */ /* 0x000fe20008000000 */
[----:B------:R0:W-:Y:S01]  /*7560*/  UTCQMMA gdesc[UR8], gdesc[UR10], tmem[UR19], tmem[UR36], idesc[UR37], !UPT ;  /* 0x00ff240a080075ea */ /* 0x0001e2000f800313 */
[----:B------:R-:W-:Y:S01]  /*7570*/  UMOV UR42, 0x0 ;  /* 0x00000000002a7882 */ /* 0x000fe20000000000 */
[----:B------:R-:W-:Y:S01]  /*7580*/  UMOV UR43, 0x8208010 ;  /* 0x08208010002b7882 */ /* 0x000fe20000000000 */
[----:B------:R0:W-:Y:S01]  /*7590*/  UTCQMMA gdesc[UR30], gdesc[UR34], tmem[UR19], tmem[UR38], idesc[UR39], UPT ;  /* 0x00ff26221e0075ea */ /* 0x0001e2000b800313 */
[----:B------:R-:W-:Y:S01]  /*75a0*/  UMOV UR4, UR4 ;  /* 0x0000000400047c82 */ /* 0x000fe20008000000 */
[----:B------:R0:W-:Y:S01]  /*75b0*/  UTCQMMA gdesc[UR14], gdesc[UR16], tmem[UR19], tmem[UR40], idesc[UR41], UPT ;  /* 0x00ff28100e0075ea */ /* 0x0001e2000b800313 */
[----:B------:R0:W-:Y:S01]  /*75c0*/  UTCQMMA gdesc[UR26], gdesc[UR28], tmem[UR19], tmem[UR42], idesc[UR43], UPT ;  /* 0x00ff2a1c1a0075ea */ /* 0x0001e2000b800313 */
[----:B------:R0:W-:Y:S01]  /*75d0*/  UTCBAR [UR4], URZ ;  /* 0x000000ff040073e9 */ /* 0x0001e200080000ff */
[----:B------:R-:W-:Y:S01]  /*75e0*/  NOP ;  /* 0x0000000000007918 */ /* 0x000fe20000000000 */
.L_x_6:
[----:B------:R-:W-:Y:S05]  /*75f0*/  @!P0 BRA `(.L_x_7) ;  /* 0x0000000000088947 */ /* 0x000fea0003800000 */
[----:B------:R-:W1:Y:S02]  /*7600*/  SYNCS.PHASECHK.TRANS64.TRYWAIT P2, [UR23+0xc000], RZ ;  /* 0x00c000ffff0075a7 */ /* 0x000e640008041117 */
[----:B-1----:R-:W-:Y:S05]  /*7610*/  @!P2 BRA `(.L_x_8) ;  /* 0x000001b800f4a947 */ /* 0x002fea0003800000 */
.L_x_7:
[----:B------:R-:W2:Y:S01]  /*7620*/  LDL.64 R142, [R1+0x618] ;  /* 0x00061800018e7983 */ /* 0x000ea20000100a00 */
[----:B------:R-:W1:Y:S01]  /*7630*/  LDC R135, c[0x0][0x3d8] ;  /* 0x0000f600ff877b82 */ /* 0x000e620000000800 */
[----:B------:R-:W3:Y:S07]  /*7640*/  S2R R0, SR_TID.X ;  /* 0x0000000000007919 */ /* 0x000eee0000002100 */
[----:B------:R-:W-:Y:S08]  /*7650*/  BAR.SYNC.DEFER_BLOCKING 0x0 ;  /* 0x0000000000007b1d */ /* 0x000ff00000010000 */
[----:B------:R-:W4:Y:S01]  /*7660*/  LDC R140, c[0x0][0x3d8] ;  /* 0x0000f600ff8c7b82 */ /* 0x000f220000000800 */
[----:B------:R-:W-:Y:S01]  /*7670*/  PRMT R220, RZ, 0x7610, R220 ;  /* 0x00007610ffdc7816 */ /* 0x000fe200000000dc */
[----:B------:R-:W5:Y:S01]  /*7680*/  LDTM.x128 R4, tmem[UR21+0x80] ;  /* 0x00008015000479ee */ /* 0x000f6200083c0000 */
[----:B------:R-:W-:Y:S01]  /*7690*/  PRMT R203, RZ, 0x7610, R203 ;  /* 0x00007610ffcb7816 */ /* 0x000fe200000000cb */
[----:B0-----:R-:W5:Y:S01]  /*76a0*/  LDCU UR4, c[0x0][0x3a8] ;  /* 0x00007500ff0477ac */ /* 0x001f620008000800 */
[----:B---3--:R-:W-:Y:S01]  /*76b0*/  LOP3.LUT P2, RZ, R0, 0x7f, RZ, 0xc0, !PT ;  /* 0x0000007f00ff7812 */ /* 0x008fe2000784c0ff */
[----:B------:R-:W-:-:S02]  /*76c0*/  IMAD.SHL.U32 R0, R2, 0x2, RZ ;  /* 0x0000000202007824 */ /* 0x000fc400078e00ff */
[----:B------:R-:W-:Y:S02]  /*76d0*/  IMAD R2, R3, 0x3, RZ ;  /* 0x0000000303027824 */ /* 0x000fe400078e02ff */
[----:B------:R-:W-:Y:S02]  /*76e0*/  IMAD.SHL.U32 R3, R132, 0x4, RZ ;  /* 0x0000000484037824 */ /* 0x000fe400078e00ff */
[----:B------:R-:W0:Y:S06]  /*76f0*/  LDC R132, c[0x0][0x3d8] ;  /* 0x0000f600ff847b82 */ /* 0x000e2c0000000800 */
[----:B------:R-:W3:Y:S01]  /*7700*/  @!P2 SYNCS.CCTL.IV [UR23+0xc000] ;  /* 0x00c00000ff00a9b1 */ /* 0x000ee20008000017 */
[----:B------:R-:W-:Y:S01]  /*7710*/  IADD3 R146, P2, PT, R0, R138, RZ ;  /* 0x0000008a00927210 */ /* 0x000fe20007f5e0ff */
[----:B------:R-:W-:Y:S01]  /*7720*/  NOP ;  /* 0x0000000000007918 */ /* 0x000fe20000000000 */
        /* <DEDUP_REMOVED lines=76> */
[----:B------:R-:W-:Y:S01]  /*7bf0*/  ISETP.GT.AND P5, PT, R134, 0x2, PT ;  /* 0x000000028600780c */ /* 0x000fe20003fa4270 */
[----:B------:R-:W-:Y:S01]  /*7c00*/  UISETP.GT.AND UP2, UPT, UR24, -0x1, UPT ;  /* 0xffffffff1800788c */ /* 0x000fe2000bf44270 */
[----:B------:R-:W-:Y:S01]  /*7c10*/  LEA.HI.X.SX32 R147, R0, R139, 0x1, P2 ;  /* 0x0000008b00937211 */ /* 0x000fe200010f0eff */
[----:B-----5:R-:W-:Y:S01]  /*7c20*/  FMUL R62, R62, UR4 ;  /* 0x000000043e3e7c20 */ /* 0x020fe20008400000 */
[----:B------:R-:W-:Y:S01]  /*7c30*/  IADD3 R144, P2, PT, R2, R138, RZ ;  /* 0x0000008a02907210 */ /* 0x000fe20007f5e0ff */
[----:B------:R-:W-:-:S02]  /*7c40*/  IMAD R0, R141, 0x5, RZ ;  /* 0x000000058d007824 */ /* 0x000fc400078e02ff */
[----:B------:R-:W-:Y:S01]  /*7c50*/  FMUL R63, R63, UR4 ;  /* 0x000000043f3f7c20 */ /* 0x000fe20008400000 */
[----:B------:R-:W5:Y:S01]  /*7c60*/  LDC R141, c[0x0][0x3d8] ;  /* 0x0000f600ff8d7b82 */ /* 0x000f620000000800 */
[-C--:B------:R-:W-:Y:S01]  /*7c70*/  LEA.HI.X.SX32 R145, R2, R139.reuse, 0x1, P2 ;  /* 0x0000008b02917211 */ /* 0x080fe200010f0eff */
[----:B-1----:R-:W-:Y:S01]  /*7c80*/  IMAD.SHL.U32 R2, R135, 0x8, RZ ;  /* 0x0000000887027824 */ /* 0x002fe200078e00ff */
[----:B------:R-:W-:Y:S04]  /*7c90*/  STL.64 [R1+0x610], R146 ;  /* 0x0006109201007387 */ /* 0x000fe80000100a00 */
[----:B------:R1:W-:Y:S01]  /*7ca0*/  STL.64 [R1+0x608], R144 ;  /* 0x0006089001007387 */ /* 0x0003e20000100a00 */
[----:B------:R-:W0:Y:S03]  /*7cb0*/  LDC R135, c[0x0][0x3d8] ;  /* 0x0000f600ff877b82 */ /* 0x000e260000000800 */
[----:B------:R1:W3:Y:S04]  /*7cc0*/  @P0 LDG.E.U8 R203, desc[UR32][R144.64] ;  /* 0x0000002090cb0981 */ /* 0x0002e8000c1e1100 */
[----:B------:R-:W3:Y:S01]  /*7cd0*/  @P0 LDG.E.U8 R186, desc[UR32][R146.64] ;  /* 0x0000002092ba0981 */ /* 0x000ee2000c1e1100 */
[----:B------:R-:W-:Y:S01]  /*7ce0*/  FMUL R64, R64, UR4 ;  /* 0x0000000440407c20 */ /* 0x000fe20008400000 */
[----:B------:R-:W-:Y:S01]  /*7cf0*/  PRMT R201, RZ, 0x7610, R201 ;  /* 0x00007610ffc97816 */ /* 0x000fe200000000c9 */
[----:B------:R-:W-:Y:S01]  /*7d00*/  FMUL R65, R65, UR4 ;  /* 0x0000000441417c20 */ /* 0x000fe20008400000 */
[----:B------:R-:W-:Y:S01]  /*7d10*/  FMUL R66, R66, UR4 ;  /* 0x0000000442427c20 */ /* 0x000fe20008400000 */
[----:B------:R-:W-:Y:S01]  /*7d20*/  PRMT R183, RZ, 0x7610, R183 ;  /* 0x00007610ffb77816 */ /* 0x000fe200000000b7 */
[----:B------:R-:W-:Y:S01]  /*7d30*/  FMUL R67, R67, UR4 ;  /* 0x0000000443437c20 */ /* 0x000fe20008400000 */
[-C--:B-1----:R-:W-:Y:S01]  /*7d40*/  IADD3 R144, P2, PT, R0, R138.reuse, RZ ;  /* 0x0000008a00907210 */ /* 0x082fe20007f5e0ff */
[----:B------:R-:W-:Y:S01]  /*7d50*/  FMUL R68, R68, UR4 ;  /* 0x0000000444447c20 */ /* 0x000fe20008400000 */
[----:B------:R-:W-:Y:S01]  /*7d60*/  FMUL R69, R69, UR4 ;  /* 0x0000000445457c20 */ /* 0x000fe20008400000 */
[----:B------:R-:W-:Y:S01]  /*7d70*/  FMUL R70, R70, UR4 ;  /* 0x0000000446467c20 */ /* 0x000fe20008400000 */
[-C--:B------:R-:W-:Y:S01]  /*7d80*/  LEA.HI.X.SX32 R145, R0, R139.reuse, 0x1, P2 ;  /* 0x0000008b00917211 */ /* 0x080fe200010f0eff */
[----:B----4-:R-:W-:Y:S01]  /*7d90*/  IMAD R0, R140, 0x9, RZ ;  /* 0x000000098c007824 */ /* 0x010fe200078e02ff */
[----:B------:R-:W-:Y:S01]  /*7da0*/  IADD3 R246, P2, PT, R2, R138, RZ ;  /* 0x0000008a02f67210 */ /* 0x000fe20007f5e0ff */
[----:B------:R-:W1:Y:S01]  /*7db0*/  LDC R140, c[0x0][0x3d8] ;  /* 0x0000f600ff8c7b82 */ /* 0x000e620000000800 */
[----:B------:R-:W-:Y:S01]  /*7dc0*/  FMUL R72, R72, UR4 ;  /* 0x0000000448487c20 */ /* 0x000fe20008400000 */
[----:B------:R-:W4:Y:S01]  /*7dd0*/  @P0 LDG.E.U8 R242, desc[UR32][R144.64] ;  /* 0x0000002090f20981 */ /* 0x000f22000c1e1100 */
[----:B------:R-:W-:-:S02]  /*7de0*/  LEA.HI.X.SX32 R247, R2, R139, 0x1, P2 ;  /* 0x0000008b02f77211 */ /* 0x000fc400010f0eff */
[----:B------:R-:W-:Y:S01]  /*7df0*/  PRMT R216, RZ, 0x7610, R216 ;  /* 0x00007610ffd87816 */ /* 0x000fe200000000d8 */
[----:B------:R-:W-:Y:S01]  /*7e00*/  FMUL R76, R76, UR4 ;  /* 0x000000044c4c7c20 */ /* 0x000fe20008400000 */
[----:B------:R-:W-:Y:S01]  /*7e10*/  FMUL R77, R77, UR4 ;  /* 0x000000044d4d7c20 */ /* 0x000fe20008400000 */
[----:B------:R-:W3:Y:S01]  /*7e20*/  @P0 LDG.E.U8 R149, desc[UR32][R246.64] ;  /* 0x00000020f6950981 */ /* 0x000ee2000c1e1100 */
[----:B------:R-:W-:Y:S01]  /*7e30*/  FMUL R78, R78, UR4 ;  /* 0x000000044e4e7c20 */ /* 0x000fe20008400000 */
        /* <DEDUP_REMOVED lines=11> */
[----:B--2---:R2:W3:Y:S01]  /*7ef0*/  @P0 LDG.E.U8 R167, desc[UR32][R142.64] ;  /* 0x000000208ea70981 */ /* 0x0044e2000c1e1100 */
[----:B------:R-:W-:Y:S01]  /*7f00*/  FMUL R85, R85, UR4 ;  /* 0x0000000455557c20 */ /* 0x000fe20008400000 */
[----:B------:R-:W-:Y:S01]  /*7f10*/  FMUL R86, R86, UR4 ;  /* 0x0000000456567c20 */ /* 0x000fe20008400000 */
[----:B------:R-:W-:Y:S01]  /*7f20*/  FMUL R221, R112, UR4 ;  /* 0x0000000470dd7c20 */ /* 0x000fe20008400000 */
[----:B------:R-:W-:Y:S01]  /*7f30*/  FMUL R87, R87, UR4 ;  /* 0x0000000457577c20 */ /* 0x000fe20008400000 */
[----:B------:R-:W-:Y:S01]  /*7f40*/  FMUL R88, R88, UR4 ;  /* 0x0000000458587c20 */ /* 0x000fe20008400000 */
[----:B------:R-:W-:Y:S01]  /*7f50*/  FMUL R232, R113, UR4 ;  /* 0x0000000471e87c20 */ /* 0x000fe20008400000 */
[----:B------:R-:W-:Y:S01]  /*7f60*/  FMUL R228, R114, UR4 ;  /* 0x0000000472e47c20 */ /* 0x000fe20008400000 */
[----:B------:R-:W-:Y:S01]  /*7f70*/  PRMT R234, RZ, 0x7610, R234 ;  /* 0x00007610ffea7816 */ /* 0x000fe200000000ea */
[----:B------:R-:W-:Y:S01]  /*7f80*/  FMUL R89, R89, UR4 ;  /* 0x0000000459597c20 */ /* 0x000fe20008400000 */
[----:B--2---:R-:W-:Y:S01]  /*7f90*/  IADD3 R142, P3, PT, R3, R138, RZ ;  /* 0x0000008a038e7210 */ /* 0x004fe20007f7e0ff */
[----:B------:R-:W-:Y:S01]  /*7fa0*/  FMUL R90, R90, UR4 ;  /* 0x000000045a5a7c20 */ /* 0x000fe20008400000 */
[----:B------:R-:W-:Y:S01]  /*7fb0*/  FMUL R237, R115, UR4 ;  /* 0x0000000473ed7c20 */ /* 0x000fe20008400000 */
[----:B------:R-:W-:Y:S01]  /*7fc0*/  FMUL R243, R116, UR4 ;  /* 0x0000000474f37c20 */ /* 0x000fe20008400000 */
[----:B------:R-:W-:Y:S01]  /*7fd0*/  LEA.HI.X.SX32 R143, R3, R139, 0x1, P3 ;  /* 0x0000008b038f7211 */ /* 0x000fe200018f0eff */
[----:B------:R-:W-:Y:S01]  /*7fe0*/  FMUL R248, R120, UR4 ;  /* 0x0000000478f87c20 */ /* 0x000fe20008400000 */
[----:B------:R-:W-:Y:S01]  /*7ff0*/  FMUL R250, R121, UR4 ;  /* 0x0000000479fa7c20 */ /* 0x000fe20008400000 */
[----:B------:R-:W-:Y:S01]  /*8000*/  FMUL R251, R122, UR4 ;  /* 0x000000047afb7c20 */ /* 0x000fe20008400000 */
[----:B------:R-:W-:Y:S01]  /*8010*/  FMUL R96, R96, UR4 ;  /* 0x0000000460607c20 */ /* 0x000fe20008400000 */
[----:B------:R2:W-:Y:S04]  /*8020*/  STL.64 [R1+0x600], R142 ;  /* 0x0006008e01007387 */ /* 0x0005e80000100a00 */
[----:B------:R2:W3:Y:S01]  /*8030*/  @P0 LDG.E.U8 R220, desc[UR32][R142.64] ;  /* 0x000000208edc0981 */ /* 0x0004e2000c1e1100 */
[----:B0-----:R-:W-:-:S02]  /*8040*/  IMAD R3, R132, 0xa, RZ ;  /* 0x0000000a84037824 */ /* 0x001fc400078e02ff */
[----:B------:R-:W0:Y:S01]  /*8050*/  LDC R132, c[0x0][0x3d8] ;  /* 0x0000f600ff847b82 */ /* 0x000e220000000800 */
[----:B------:R-:W-:Y:S01]  /*8060*/  FMUL R249, R123, UR4 ;  /* 0x000000047bf97c20 */ /* 0x000fe20008400000 */
[----:B------:R-:W-:Y:S01]  /*8070*/  FMUL R252, R124, UR4 ;  /* 0x000000047cfc7c20 */ /* 0x000fe20008400000 */
[----:B------:R-:W-:Y:S01]  /*8080*/  FMUL R125, R125, UR4 ;  /* 0x000000047d7d7c20 */ /* 0x000fe20008400000 */
[----:B------:R-:W-:Y:S01]  /*8090*/  FMUL R126, R126, UR4 ;  /* 0x000000047e7e7c20 */ /* 0x000fe20008400000 */
[----:B------:R-:W-:Y:S01]  /*80a0*/  FMUL R97, R97, UR4 ;  /* 0x0000000461617c20 */ /* 0x000fe20008400000 */
[----:B------:R-:W-:Y:S01]  /*80b0*/  FMUL R127, R127, UR4 ;  /* 0x000000047f7f7c20 */ /* 0x000fe20008400000 */
[----:B------:R-:W-:Y:S01]  /*80c0*/  FMUL R128, R128, UR4 ;  /* 0x0000000480807c20 */ /* 0x000fe20008400000 */
[----:B--2---:R-:W2:Y:S01]  /*80d0*/  LDC R142, c[0x0][0x3d8] ;  /* 0x0000f600ff8e7b82 */ /* 0x004ea20000000800 */
[----:B------:R1:W-:Y:S01]  /*80e0*/  STL.64 [R1+0x5f8], R144 ;  /* 0x0005f89001007387 */ /* 0x0003e20000100a00 */
[----:B------:R-:W-:Y:S01]  /*80f0*/  IADD3 R146, P3, PT, R0, R138, RZ ;  /* 0x0000008a00927210 */ /* 0x000fe20007f7e0ff */
[----:B------:R-:W-:Y:S01]  /*8100*/  FMUL R99, R99, UR4 ;  /* 0x0000000463637c20 */ /* 0x000fe20008400000 */
[----:B------:R-:W-:Y:S01]  /*8110*/  FMUL R100, R100, UR4 ;  /* 0x0000000464647c20 */ /* 0x000fe20008400000 */
[----:B------:R-:W-:Y:S01]  /*8120*/  FMUL R129, R129, UR4 ;  /* 0x0000000481817c20 */ /* 0x000fe20008400000 */
[----:B------:R-:W-:Y:S01]  /*8130*/  LEA.HI.X.SX32 R147, R0, R139, 0x1, P3 ;  /* 0x0000008b00937211 */ /* 0x000fe200018f0eff */
[----:B-----5:R-:W-:-:S02]  /*8140*/  IMAD R0, R141, 0xb, RZ ;  /* 0x0000000b8d007824 */ /* 0x020fc400078e02ff */
[----:B------:R-:W-:Y:S01]  /*8150*/  FMUL R130, R130, UR4 ;  /* 0x0000000482827c20 */ /* 0x000fe20008400000 */
[----:B------:R-:W5:Y:S01]  /*8160*/  LDC R141, c[0x0][0x3d8] ;  /* 0x0000f600ff8d7b82 */ /* 0x000f620000000800 */
[----:B------:R-:W-:Y:S01]  /*8170*/  FMUL R131, R131, UR4 ;  /* 0x0000000483837c20 */ /* 0x000fe20008400000 */
[----:B------:R-:W-:Y:S01]  /*8180*/  FMUL R103, R103, UR4 ;  /* 0x0000000467677c20 */ /* 0x000fe20008400000 */
[----:B------:R-:W-:Y:S01]  /*8190*/  FMUL R109, R109, UR4 ;  /* 0x000000046d6d7c20 */ /* 0x000fe20008400000 */
[CC--:B-1----:R-:W-:Y:S01]  /*81a0*/  IADD3 R144, P2, PT, R3.reuse, R138.reuse, RZ ;  /* 0x0000008a03907210 */ /* 0x0c2fe20007f5e0ff */
[----:B------:R1:W-:Y:S03]  /*81b0*/  STL.64 [R1+0x5f0], R246 ;  /* 0x0005f0f601007387 */ /* 0x0003e60000100a00 */
[----:B------:R-:W-:Y:S01]  /*81c0*/  LEA.HI.X.SX32 R145, R3, R139, 0x1, P2 ;  /* 0x0000008b03917211 */ /* 0x000fe200010f0eff */
[----:B------:R-:W-:Y:S01]  /*81d0*/  IMAD R3, R135, 0xd, RZ ;  /* 0x0000000d87037824 */ /* 0x000fe200078e02ff */
[----:B------:R0:W3:Y:S01]  /*81e0*/  @P0 LDG.E.U8 R171, desc[UR32][R146.64] ;  /* 0x0000002092ab0981 */ /* 0x0000e2000c1e1100 */
[----:B------:R-:W5:Y:S01]  /*81f0*/  LDC R135, c[0x0][0x3d8] ;  /* 0x0000f600ff877b82 */ /* 0x000f620000000800 */
[----:B------:R-:W-:Y:S01]  /*8200*/  FMUL R110, R110, UR4 ;  /* 0x000000046e6e7c20 */ /* 0x000fe20008400000 */
[----:B------:R-:W-:Y:S01]  /*8210*/  FMUL R111, R111, UR4 ;  /* 0x000000046f6f7c20 */ /* 0x000fe20008400000 */
[----:B------:R-:W-:Y:S01]  /*8220*/  FMUL R117, R117, UR4 ;  /* 0x0000000475757c20 */ /* 0x000fe20008400000 */
[----:B--2---:R-:W-:Y:S01]  /*8230*/  IMAD R2, R142, 0xc, RZ ;  /* 0x0000000c8e027824 */ /* 0x004fe200078e02ff */
[----:B------:R0:W-:Y:S01]  /*8240*/  STL.64 [R1+0x5e8], R146 ;  /* 0x0005e89201007387 */ /* 0x0001e20000100a00 */
[----:B-1----:R-:W-:-:S03]  /*8250*/  IADD3 R246, P2, PT, R0, R138, RZ ;  /* 0x0000008a00f67210 */ /* 0x002fc60007f5e0ff */
[----:B------:R1:W-:Y:S01]  /*8260*/  STL.64 [R1+0x5e0], R144 ;  /* 0x0005e09001007387 */ /* 0x0003e20000100a00 */
[----:B------:R-:W-:-:S03]  /*8270*/  LEA.HI.X.SX32 R247, R0, R139, 0x1, P2 ;  /* 0x0000008b00f77211 */ /* 0x000fc600010f0eff */
[----:B------:R1:W2:Y:S01]  /*8280*/  @P0 LDG.E.U8 R185, desc[UR32][R144.64] ;  /* 0x0000002090b90981 */ /* 0x0002a2000c1e1100 */
[-C--:B0-----:R-:W-:Y:S01]  /*8290*/  IADD3 R146, P3, PT, R2, R138.reuse, RZ ;  /* 0x0000008a02927210 */ /* 0x081fe20007f7e0ff */
[----:B------:R-:W-:Y:S02]  /*82a0*/  IMAD.SHL.U32 R0, R132, 0x10, RZ ;  /* 0x0000001084007824 */ /* 0x000fe400078e00ff */
[----:B------:R-:W2:Y:S01]  /*82b0*/  @P0 LDG.E.U8 R202, desc[UR32][R246.64] ;  /* 0x00000020f6ca0981 */ /* 0x000ea2000c1e1100 */
[----:B------:R-:W0:Y:S01]  /*82c0*/  LDC R132, c[0x0][0x3d8] ;  /* 0x0000f600ff847b82 */ /* 0x000e220000000800 */
[----:B-1----:R-:W-:Y:S01]  /*82d0*/  IADD3 R144, P4, PT, R3, R138, RZ ;  /* 0x0000008a03907210 */ /* 0x002fe20007f9e0ff */
[----:B------:R-:W-:Y:S01]  /*82e0*/  FMUL R119, R119, UR4 ;  /* 0x0000000477777c20 */ /* 0x000fe20008400000 */
[-C--:B------:R-:W-:Y:S01]  /*82f0*/  LEA.HI.X.SX32 R147, R2, R139.reuse, 0x1, P3 ;  /* 0x0000008b02937211 */ /* 0x080fe200018f0eff */
[----:B------:R-:W3:Y:S01]  /*8300*/  @P0 LDG.E.U8 R150, desc[UR32][R138.64] ;  /* 0x000000208a960981 */ /* 0x000ee2000c1e1100 */
[----:B------:R-:W-:Y:S01]  /*8310*/  LEA.HI.X.SX32 R145, R3, R139, 0x1, P4 ;  /* 0x0000008b03917211 */ /* 0x000fe200020f0eff */
[----:B------:R-:W-:-:S02]  /*8320*/  IMAD R2, R140, 0x11, RZ ;  /* 0x000000118c027824 */ /* 0x000fc400078e02ff */
[----:B------:R-:W1:Y:S01]  /*8330*/  LDC R3, c[0x0][0x3d8] ;  /* 0x0000f600ff037b82 */ /* 0x000e620000000800 */
[----:B------:R-:W-:Y:S04]  /*8340*/  STL.64 [R1+0x5d8], R246 ;  /* 0x0005d8f601007387 */ /* 0x000fe80000100a00 */
[----:B------:R-:W-:Y:S01]  /*8350*/  STL.64 [R1+0x5d0], R146 ;  /* 0x0005d09201007387 */ /* 0x000fe20000100a00 */
[C---:B------:R-:W-:Y:S02]  /*8360*/  IADD3 R142, P3, PT, R2.reuse, R138, RZ ;  /* 0x0000008a028e7210 */ /* 0x040fe40007f7e0ff */
[----:B------:R-:W0:Y:S01]  /*8370*/  LDC R140, c[0x0][0x3d8] ;  /* 0x0000f600ff8c7b82 */ /* 0x000e220000000800 */
[----:B------:R5:W-:Y:S04]  /*8380*/  STL.64 [R1+0x5c8], R144 ;  /* 0x0005c89001007387 */ /* 0x000be80000100a00 */
[----:B------:R5:W2:Y:S01]  /*8390*/  @P0 LDG.E.U8 R241, desc[UR32][R144.64] ;  /* 0x0000002090f10981 */ /* 0x000aa2000c1e1100 */
[----:B------:R-:W-:Y:S01]  /*83a0*/  LEA.HI.X.SX32 R143, R2, R139, 0x1, P3 ;  /* 0x0000008b028f7211 */ /* 0x000fe200018f0eff */
[----:B-----5:R-:W-:-:S02]  /*83b0*/  IMAD R2, R135, 0x13, RZ ;  /* 0x0000001387027824 */ /* 0x020fc400078e02ff */
[----:B------:R-:W5:Y:S01]  /*83c0*/  LDC R135, c[0x0][0x3d8] ;  /* 0x0000f600ff877b82 */ /* 0x000f620000000800 */
[----:B------:R-:W2:Y:S04]  /*83d0*/  @P0 LDG.E.U8 R224, desc[UR32][R146.64] ;  /* 0x0000002092e00981 */ /* 0x000ea8000c1e1100 */
[----:B------:R-:W2:Y:S01]  /*83e0*/  @P0 LDG.E.U8 R170, desc[UR32][R142.64] ;  /* 0x000000208eaa0981 */ /* 0x000ea2000c1e1100 */
[----:B------:R-:W-:-:S04]  /*83f0*/  IADD3 R144, P2, PT, R0, R138, RZ ;  /* 0x0000008a00907210 */ /* 0x000fc80007f5e0ff */
[----:B------:R-:W-:Y:S01]  /*8400*/  LEA.HI.X.SX32 R145, R0, R139, 0x1, P2 ;  /* 0x0000008b00917211 */ /* 0x000fe200010f0eff */
[----:B------:R-:W-:Y:S02]  /*8410*/  IMAD R0, R141, 0x12, RZ ;  /* 0x000000128d007824 */ /* 0x000fe400078e02ff */
[----:B------:R-:W5:Y:S02]  /*8420*/  LDC R141, c[0x0][0x3d8] ;  /* 0x0000f600ff8d7b82 */ /* 0x000f640000000800 */
[----:B------:R1:W-:Y:S04]  /*8430*/  STL.64 [R1+0x5c0], R144 ;  /* 0x0005c09001007387 */ /* 0x0003e80000100a00 */
[----:B------:R1:W2:Y:S04]  /*8440*/  @P0 LDG.E.U8 R154, desc[UR32][R144.64] ;  /* 0x00000020909a0981 */ /* 0x0002a8000c1e1100 */
[----:B------:R0:W-:Y:S01]  /*8450*/  STL.64 [R1+0x5b8], R142 ;  /* 0x0005b88e01007387 */ /* 0x0001e20000100a00 */
[----:B-1----:R-:W-:-:S02]  /*8460*/  IADD3 R144, P2, PT, R0, R138, RZ ;  /* 0x0000008a00907210 */ /* 0x002fc40007f5e0ff */
[----:B0-----:R-:W-:Y:S02]  /*8470*/  IADD3 R142, P3, PT, R2, R138, RZ ;  /* 0x0000008a028e7210 */ /* 0x001fe40007f7e0ff */
[-C--:B------:R-:W-:Y:S02]  /*8480*/  LEA.HI.X.SX32 R145, R0, R139.reuse, 0x1, P2 ;  /* 0x0000008b00917211 */ /* 0x080fe400010f0eff */
[----:B------:R-:W-:Y:S01]  /*8490*/  LEA.HI.X.SX32 R143, R2, R139, 0x1, P3 ;  /* 0x0000008b028f7211 */ /* 0x000fe200018f0eff */
[----:B------:R-:W-:Y:S02]  /*84a0*/  IMAD R0, R132, 0x14, RZ ;  /* 0x0000001484007824 */ /* 0x000fe400078e02ff */
[----:B------:R-:W-:Y:S01]  /*84b0*/  STL.64 [R1+0x5b0], R144 ;  /* 0x0005b09001007387 */ /* 0x000fe20000100a00 */
[----:B------:R-:W0:Y:S03]  /*84c0*/  LDC R132, c[0x0][0x3d8] ;  /* 0x0000f600ff847b82 */ /* 0x000e260000000800 */
[----:B------:R1:W-:Y:S01]  /*84d0*/  STL.64 [R1+0x5a8], R142 ;  /* 0x0005a88e01007387 */ /* 0x0003e20000100a00 */
[----:B------:R-:W-:-:S03]  /*84e0*/  IMAD R3, R3, 0x15, RZ ;  /* 0x0000001503037824 */ /* 0x000fc600078e02ff */
[----:B------:R1:W2:Y:S01]  /*84f0*/  @P0 LDG.E.U8 R206, desc[UR32][R142.64] ;  /* 0x000000208ece0981 */ /* 0x0002a2000c1e1100 */
[-C--:B------:R-:W-:Y:S01]  /*8500*/  IADD3 R246, P2, PT, R0, R138.reuse, RZ ;  /* 0x0000008a00f67210 */ /* 0x080fe20007f5e0ff */
[----:B------:R-:W-:Y:S01]  /*8510*/  IMAD R2, R140, 0x18, RZ ;  /* 0x000000188c027824 */ /* 0x000fe200078e02ff */
[CC--:B------:R-:W-:Y:S01]  /*8520*/  IADD3 R146, P3, PT, R3.reuse, R138.reuse, RZ ;  /* 0x0000008a03927210 */ /* 0x0c0fe20007f7e0ff */
[----:B------:R5:W2:Y:S01]  /*8530*/  @P0 LDG.E.U8 R184, desc[UR32][R144.64] ;  /* 0x0000002090b80981 */ /* 0x000aa2000c1e1100 */
[----:B-1----:R-:W1:Y:S01]  /*8540*/  LDC R142, c[0x0][0x3d8] ;  /* 0x0000f600ff8e7b82 */ /* 0x002e620000000800 */
[-C--:B------:R-:W-:Y:S02]  /*8550*/  LEA.HI.X.SX32 R247, R0, R139.reuse, 0x1, P2 ;  /* 0x0000008b00f77211 */ /* 0x080fe400010f0eff */
[CC--:B-----5:R-:W-:Y:S02]  /*8560*/  IADD3 R144, P2, PT, R2.reuse, R138.reuse, RZ ;  /* 0x0000008a02907210 */ /* 0x0e0fe40007f5e0ff */
[-C--:B------:R-:W-:Y:S01]  /*8570*/  LEA.HI.X.SX32 R147, R3, R139.reuse, 0x1, P3 ;  /* 0x0000008b03937211 */ /* 0x080fe200018f0eff */
[----:B------:R-:W-:Y:S01]  /*8580*/  IMAD R0, R141, 0x19, RZ ;  /* 0x000000198d007824 */ /* 0x000fe200078e02ff */
[----:B------:R-:W-:Y:S01]  /*8590*/  LEA.HI.X.SX32 R145, R2, R139, 0x1, P2 ;  /* 0x0000008b02917211 */ /* 0x000fe200010f0eff */
[----:B------:R-:W5:Y:S01]  /*85a0*/  LDC R140, c[0x0][0x3d8] ;  /* 0x0000f600ff8c7b82 */ /* 0x000f620000000800 */
[----:B------:R-:W-:Y:S01]  /*85b0*/  IMAD R2, R135, 0x1a, RZ ;  /* 0x0000001a87027824 */ /* 0x000fe200078e02ff */
[----:B------:R-:W-:Y:S04]  /*85c0*/  STL.64 [R1+0x5a0], R246 ;  /* 0x0005a0f601007387 */ /* 0x000fe80000100a00 */
[----:B------:R-:W-:Y:S02]  /*85d0*/  STL.64 [R1+0x598], R146 ;  /* 0x0005989201007387 */ /* 0x000fe40000100a00 */
[----:B------:R-:W4:Y:S02]  /*85e0*/  LDC R3, c[0x0][0x3d8] ;  /* 0x0000f600ff037b82 */ /* 0x000f240000000800 */
[----:B------:R0:W-:Y:S04]  /*85f0*/  STL.64 [R1+0x590], R144 ;  /* 0x0005909001007387 */ /* 0x0001e80000100a00 */
[----:B------:R0:W2:Y:S02]  /*8600*/  @P0 LDG.E.U8 R153, desc[UR32][R144.64] ;  /* 0x0000002090990981 */ /* 0x0000a4000c1e1100 */
[----:B------:R-:W5:Y:S02]  /*8610*/  LDC R135, c[0x0][0x3d8] ;  /* 0x0000f600ff877b82 */ /* 0x000f640000000800 */
[----:B------:R0:W2:Y:S04]  /*8620*/  @P0 LDG.E.U8 R240, desc[UR32][R146.64] ;  /* 0x0000002092f00981 */ /* 0x0000a8000c1e1100 */
[----:B------:R-:W2:Y:S01]  /*8630*/  @P0 LDG.E.U8 R223, desc[UR32][R246.64] ;  /* 0x00000020f6df0981 */ /* 0x000ea2000c1e1100 */
[-C--:B0-----:R-:W-:Y:S01]  /*8640*/  IADD3 R144, P2, PT, R0, R138.reuse, RZ ;  /* 0x0000008a00907210 */ /* 0x081fe20007f5e0ff */
[----:B------:R-:W0:Y:S01]  /*8650*/  LDC R141, c[0x0][0x3d8] ;  /* 0x0000f600ff8d7b82 */ /* 0x000e220000000800 */
[----:B------:R-:W-:-:S02]  /*8660*/  IADD3 R146, P3, PT, R2, R138, RZ ;  /* 0x0000008a02927210 */ /* 0x000fc40007f7e0ff */
[-C--:B------:R-:W-:Y:S01]  /*8670*/  LEA.HI.X.SX32 R145, R0, R139.reuse, 0x1, P2 ;  /* 0x0000008b00917211 */ /* 0x080fe200010f0eff */
[----:B------:R-:W-:Y:S01]  /*8680*/  IMAD R0, R132, 0x1b, RZ ;  /* 0x0000001b84007824 */ /* 0x000fe200078e02ff */
[----:B------:R-:W-:Y:S01]  /*8690*/  LEA.HI.X.SX32 R147, R2, R139, 0x1, P3 ;  /* 0x0000008b02937211 */ /* 0x000fe200018f0eff */
[----:B-1----:R-:W-:Y:S02]  /*86a0*/  IMAD R2, R142, 0x1c, RZ ;  /* 0x0000001c8e027824 */ /* 0x002fe400078e02ff */
[----:B------:R-:W1:Y:S01]  /*86b0*/  LDC R132, c[0x0][0x3d8] ;  /* 0x0000f600ff847b82 */ /* 0x000e620000000800 */
[----:B------:R4:W-:Y:S04]  /*86c0*/  STL.64 [R1+0x588], R144 ;  /* 0x0005889001007387 */ /* 0x0009e80000100a00 */
[----:B------:R4:W2:Y:S01]  /*86d0*/  @P0 LDG.E.U8 R169, desc[UR32][R144.64] ;  /* 0x0000002090a90981 */ /* 0x0008a2000c1e1100 */
[----:B------:R-:W-:Y:S01]  /*86e0*/  IADD3 R142, P3, PT, R2, R138, RZ ;  /* 0x0000008a028e7210 */ /* 0x000fe20007f7e0ff */
[----:B----4-:R-:W-:-:S02]  /*86f0*/  IMAD.SHL.U32 R3, R3, 0x20, RZ ;  /* 0x0000002003037824 */ /* 0x010fc400078e00ff */
[----:B------:R4:W2:Y:S01]  /*8700*/  @P0 LDG.E.U8 R189, desc[UR32][R146.64] ;  /* 0x0000002092bd0981 */ /* 0x0008a2000c1e1100 */
[-C--:B------:R-:W-:Y:S02]  /*8710*/  LEA.HI.X.SX32 R143, R2, R139.reuse, 0x1, P3 ;  /* 0x0000008b028f7211 */ /* 0x080fe400018f0eff */
[CC--:B------:R-:W-:Y:S01]  /*8720*/  IADD3 R144, P2, PT, R0.reuse, R138.reuse, RZ ;  /* 0x0000008a00907210 */ /* 0x0c0fe20007f5e0ff */
[----:B------:R4:W-:Y:S03]  /*8730*/  STL.64 [R1+0x580], R146 ;  /* 0x0005809201007387 */ /* 0x0009e60000100a00 */
[-C--:B------:R-:W-:Y:S01]  /*8740*/  LEA.HI.X.SX32 R145, R0, R139.reuse, 0x1, P2 ;  /* 0x0000008b00917211 */ /* 0x080fe200010f0eff */
[----:B-----5:R-:W-:Y:S01]  /*8750*/  IMAD R0, R140, 0x1d, RZ ;  /* 0x0000001d8c007824 */ /* 0x020fe200078e02ff */
[----:B------:R5:W2:Y:S01]  /*8760*/  @P0 LDG.E.U8 R222, desc[UR32][R142.64] ;  /* 0x000000208ede0981 */ /* 0x000aa2000c1e1100 */
[----:B------:R-:W1:Y:S03]  /*8770*/  LDC R140, c[0x0][0x3d8] ;  /* 0x0000f600ff8c7b82 */ /* 0x000e660000000800 */
[----:B------:R-:W-:Y:S04]  /*8780*/  STL.64 [R1+0x578], R144 ;  /* 0x0005789001007387 */ /* 0x000fe80000100a00 */
[----:B------:R5:W-:Y:S01]  /*8790*/  STL.64 [R1+0x570], R142 ;  /* 0x0005708e01007387 */ /* 0x000be20000100a00 */
[CC--:B------:R-:W-:Y:S01]  /*87a0*/  IADD3 R246, P2, PT, R0.reuse, R138.reuse, RZ ;  /* 0x0000008a00f67210 */ /* 0x0c0fe20007f5e0ff */
[----:B------:R-:W-:Y:S01]  /*87b0*/  IMAD R2, R135, 0x21, RZ ;  /* 0x0000002187027824 */ /* 0x000fe200078e02ff */
[----:B----4-:R-:W-:Y:S01]  /*87c0*/  IADD3 R146, P3, PT, R3, R138, RZ ;  /* 0x0000008a03927210 */ /* 0x010fe20007f7e0ff */
[----:B------:R4:W2:Y:S01]  /*87d0*/  @P0 LDG.E.U8 R205, desc[UR32][R144.64] ;  /* 0x0000002090cd0981 */ /* 0x0008a2000c1e1100 */
[----:B-----5:R-:W5:Y:S01]  /*87e0*/  LDC R142, c[0x0][0x3d8] ;  /* 0x0000f600ff8e7b82 */ /* 0x020f620000000800 */
[----:B------:R-:W-:-:S02]  /*87f0*/  LEA.HI.X.SX32 R247, R0, R139, 0x1, P2 ;  /* 0x0000008b00f77211 */ /* 0x000fc400010f0eff */
[CC--:B----4-:R-:W-:Y:S02]  /*8800*/  IADD3 R144, P2, PT, R2.reuse, R138.reuse, RZ ;  /* 0x0000008a02907210 */ /* 0x0d0fe40007f5e0ff */
[-C--:B------:R-:W-:Y:S01]  /*8810*/  LEA.HI.X.SX32 R147, R3, R139.reuse, 0x1, P3 ;  /* 0x0000008b03937211 */ /* 0x080fe200018f0eff */
[----:B0-----:R-:W-:Y:S01]  /*8820*/  IMAD R0, R141, 0x22, RZ ;  /* 0x000000228d007824 */ /* 0x001fe200078e02ff */
[----:B------:R-:W-:Y:S01]  /*8830*/  LEA.HI.X.SX32 R145, R2, R139, 0x1, P2 ;  /* 0x0000008b02917211 */ /* 0x000fe200010f0eff */
[----:B------:R-:W0:Y:S01]  /*8840*/  LDC R135, c[0x0][0x3d8] ;  /* 0x0000f600ff877b82 */ /* 0x000e220000000800 */
[----:B-1----:R-:W-:Y:S01]  /*8850*/  IMAD R2, R132, 0x23, RZ ;  /* 0x0000002384027824 */ /* 0x002fe200078e02ff */
[----:B------:R-:W-:Y:S04]  /*8860*/  STL.64 [R1+0x568], R246 ;  /* 0x000568f601007387 */ /* 0x000fe80000100a00 */
[----:B------:R-:W-:Y:S02]  /*8870*/  STL.64 [R1+0x560], R146 ;  /* 0x0005609201007387 */ /* 0x000fe40000100a00 */
[----:B------:R-:W1:Y:S02]  /*8880*/  LDC R3, c[0x0][0x3d8] ;  /* 0x0000f600ff037b82 */ /* 0x000e640000000800 */
[----:B------:R4:W-:Y:S04]  /*8890*/  STL.64 [R1+0x558], R144 ;  /* 0x0005589001007387 */ /* 0x0009e80000100a00 */
[----:B------:R4:W2:Y:S02]  /*88a0*/  @P0 LDG.E.U8 R174, desc[UR32][R144.64] ;  /* 0x0000002090ae0981 */ /* 0x0008a4000c1e1100 */
[----:B------:R-:W0:Y:S02]  /*88b0*/  LDC R132, c[0x0][0x3d8] ;  /* 0x0000f600ff847b82 */ /* 0x000e240000000800 */
[----:B------:R4:W2:Y:S04]  /*88c0*/  @P0 LDG.E.U8 R152, desc[UR32][R146.64] ;  /* 0x0000002092980981 */ /* 0x0008a8000c1e1100 */
[----:B------:R-:W2:Y:S01]  /*88d0*/  @P0 LDG.E.U8 R239, desc[UR32][R246.64] ;  /* 0x00000020f6ef0981 */ /* 0x000ea2000c1e1100 */
[-C--:B----4-:R-:W-:Y:S01]  /*88e0*/  IADD3 R144, P2, PT, R0, R138.reuse, RZ ;  /* 0x0000008a00907210 */ /* 0x090fe20007f5e0ff */
[----:B------:R-:W4:Y:S01]  /*88f0*/  LDC R141, c[0x0][0x3d8] ;  /* 0x0000f600ff8d7b82 */ /* 0x000f220000000800 */
[----:B------:R-:W-:-:S02]  /*8900*/  IADD3 R146, P3, PT, R2, R138, RZ ;  /* 0x0000008a02927210 */ /* 0x000fc40007f7e0ff */
[-C--:B------:R-:W-:Y:S01]  /*8910*/  LEA.HI.X.SX32 R145, R0, R139.reuse, 0x1, P2 ;  /* 0x0000008b00917211 */ /* 0x080fe200010f0eff */
[----:B-----5:R-:W-:Y:S01]  /*8920*/  IMAD R0, R142, 0x24, RZ ;  /* 0x000000248e007824 */ /* 0x020fe200078e02ff */
[----:B------:R-:W-:Y:S01]  /*8930*/  LEA.HI.X.SX32 R147, R2, R139, 0x1, P3 ;  /* 0x0000008b02937211 */ /* 0x000fe200018f0eff */
[----:B------:R-:W-:Y:S02]  /*8940*/  IMAD R2, R140, 0x25, RZ ;  /* 0x000000258c027824 */ /* 0x000fe400078e02ff */
[----:B------:R5:W-:Y:S01]  /*8950*/  STL.64 [R1+0x550], R144 ;  /* 0x0005509001007387 */ /* 0x000be20000100a00 */
[----:B------:R-:W4:Y:S03]  /*8960*/  LDC R140, c[0x0][0x3d8] ;  /* 0x0000f600ff8c7b82 */ /* 0x000f260000000800 */
[----:B------:R5:W2:Y:S01]  /*8970*/  @P0 LDG.E.U8 R188, desc[UR32][R144.64] ;  /* 0x0000002090bc0981 */ /* 0x000aa2000c1e1100 */
[----:B------:R-:W-:Y:S01]  /*8980*/  IADD3 R142, P3, PT, R2, R138, RZ ;  /* 0x0000008a028e7210 */ /* 0x000fe20007f7e0ff */
[----:B-1----:R-:W-:-:S02]  /*8990*/  IMAD R3, R3, 0x29, RZ ;  /* 0x0000002903037824 */ /* 0x002fc400078e02ff */
[----:B------:R1:W2:Y:S01]  /*89a0*/  @P0 LDG.E.U8 R204, desc[UR32][R146.64] ;  /* 0x0000002092cc0981 */ /* 0x0002a2000c1e1100 */
[-C--:B------:R-:W-:Y:S02]  /*89b0*/  LEA.HI.X.SX32 R143, R2, R139.reuse, 0x1, P3 ;  /* 0x0000008b028f7211 */ /* 0x080fe400018f0eff */
[CC--:B-----5:R-:W-:Y:S01]  /*89c0*/  IADD3 R144, P2, PT, R0.reuse, R138.reuse, RZ ;  /* 0x0000008a00907210 */ /* 0x0e0fe20007f5e0ff */
[----:B------:R1:W-:Y:S03]  /*89d0*/  STL.64 [R1+0x548], R146 ;  /* 0x0005489201007387 */ /* 0x0003e60000100a00 */
[-C--:B------:R-:W-:Y:S01]  /*89e0*/  LEA.HI.X.SX32 R145, R0, R139.reuse, 0x1, P2 ;  /* 0x0000008b00917211 */ /* 0x080fe200010f0eff */
[----:B0-----:R-:W-:Y:S01]  /*89f0*/  IMAD R0, R135, 0x28, RZ ;  /* 0x0000002887007824 */ /* 0x001fe200078e02ff */
[----:B------:R0:W5:Y:S01]  /*8a00*/  @P0 LDG.E.U8 R245, desc[UR32][R142.64] ;  /* 0x000000208ef50981 */ /* 0x000162000c1e1100 */
[----:B------:R-:W3:Y:S03]  /*8a10*/  LDC R135, c[0x0][0x3d8] ;  /* 0x0000f600ff877b82 */ /* 0x000ee60000000800 */
[----:B------:R-:W-:Y:S04]  /*8a20*/  STL.64 [R1+0x540], R144 ;  /* 0x0005409001007387 */ /* 0x000fe80000100a00 */
[----:B------:R0:W-:Y:S01]  /*8a30*/  STL.64 [R1+0x538], R142 ;  /* 0x0005388e01007387 */ /* 0x0001e20000100a00 */
[-C--:B------:R-:W-:Y:S01]  /*8a40*/  IADD3 R246, P2, PT, R0, R138.reuse, RZ ;  /* 0x0000008a00f67210 */ /* 0x080fe20007f5e0ff */
[----:B------:R-:W-:Y:S01]  /*8a50*/  IMAD R2, R132, 0x2a, RZ ;  /* 0x0000002a84027824 */ /* 0x000fe200078e02ff */
[-C--:B-1----:R-:W-:Y:S01]  /*8a60*/  IADD3 R146, P3, PT, R3, R138.reuse, RZ ;  /* 0x0000008a03927210 */ /* 0x082fe20007f7e0ff */
[----:B------:R1:W2:Y:S01]  /*8a70*/  @P0 LDG.E.U8 R227, desc[UR32][R144.64] ;  /* 0x0000002090e30981 */ /* 0x0002a2000c1e1100 */
[----:B------:R-:W-:Y:S01]  /*8a80*/  LEA.HI.X.SX32 R247, R0, R139, 0x1, P2 ;  /* 0x0000008b00f77211 */ /* 0x000fe200010f0eff */
[----:B------:R-:W3:Y:S08]  /*8a90*/  LDC R132, c[0x0][0x3d8] ;  /* 0x0000f600ff847b82 */ /* 0x000ef00000000800 */
[----:B0-----:R-:W0:Y:S01]  /*8aa0*/  LDC R142, c[0x0][0x3d8] ;  /* 0x0000f600ff8e7b82 */ /* 0x001e220000000800 */
[----:B-1----:R-:W-:-:S02]  /*8ab0*/  IADD3 R144, P2, PT, R2, R138, RZ ;  /* 0x0000008a02907210 */ /* 0x002fc40007f5e0ff */
[-C--:B------:R-:W-:Y:S01]  /*8ac0*/  LEA.HI.X.SX32 R147, R3, R139.reuse, 0x1, P3 ;  /* 0x0000008b03937211 */ /* 0x080fe200018f0eff */
[----:B----4-:R-:W-:Y:S01]  /*8ad0*/  IMAD R0, R141, 0x2b, RZ ;  /* 0x0000002b8d007824 */ /* 0x010fe200078e02ff */
[----:B------:R-:W-:Y:S01]  /*8ae0*/  LEA.HI.X.SX32 R145, R2, R139, 0x1, P2 ;  /* 0x0000008b02917211 */ /* 0x000fe200010f0eff */
[----:B------:R-:W-:Y:S01]  /*8af0*/  IMAD R2, R140, 0x2c, RZ ;  /* 0x0000002c8c027824 */ /* 0x000fe200078e02ff */
[----:B------:R-:W-:Y:S01]  /*8b00*/  STL.64 [R1+0x530], R246 ;  /* 0x000530f601007387 */ /* 0x000fe20000100a00 */
[----:B------:R-:W1:Y:S03]  /*8b10*/  LDC R3, c[0x0][0x3d8] ;  /* 0x0000f600ff037b82 */ /* 0x000e660000000800 */
[----:B------:R-:W-:Y:S04]  /*8b20*/  STL.64 [R1+0x528], R146 ;  /* 0x0005289201007387 */ /* 0x000fe80000100a00 */
[----:B------:R4:W-:Y:S01]  /*8b30*/  STL.64 [R1+0x520], R144 ;  /* 0x0005209001007387 */ /* 0x0009e20000100a00 */
[----:B------:R-:W1:Y:S03]  /*8b40*/  LDC R140, c[0x0][0x3d8] ;  /* 0x0000f600ff8c7b82 */ /* 0x000e660000000800 */
[----:B------:R4:W2:Y:S04]  /*8b50*/  @P0 LDG.E.U8 R187, desc[UR32][R144.64] ;  /* 0x0000002090bb0981 */ /* 0x0008a8000c1e1100 */
[----:B------:R3:W2:Y:S01]  /*8b60*/  @P0 LDG.E.U8 R173, desc[UR32][R146.64] ;  /* 0x0000002092ad0981 */ /* 0x0006a2000c1e1100 */
[----:B------:R-:W1:Y:S03]  /*8b70*/  LDC R141, c[0x0][0x3d8] ;  /* 0x0000f600ff8d7b82 */ /* 0x000e660000000800 */
[----:B------:R-:W2:Y:S01]  /*8b80*/  @P0 LDG.E.U8 R157, desc[UR32][R246.64] ;  /* 0x00000020f69d0981 */ /* 0x000ea2000c1e1100 */
[----:B----4-:R-:W-:-:S02]  /*8b90*/  IADD3 R144, P2, PT, R0, R138, RZ ;  /* 0x0000008a00907210 */ /* 0x010fc40007f5e0ff */
[-C--:B---3--:R-:W-:Y:S02]  /*8ba0*/  IADD3 R146, P3, PT, R2, R138.reuse, RZ ;  /* 0x0000008a02927210 */ /* 0x088fe40007f7e0ff */
[-C--:B------:R-:W-:Y:S01]  /*8bb0*/  LEA.HI.X.SX32 R145, R0, R139.reuse, 0x1, P2 ;  /* 0x0000008b00917211 */ /* 0x080fe200010f0eff */
[----:B------:R-:W-:Y:S01]  /*8bc0*/  IMAD R0, R135, 0x2d, RZ ;  /* 0x0000002d87007824 */ /* 0x000fe200078e02ff */
[----:B------:R-:W-:Y:S01]  /*8bd0*/  LEA.HI.X.SX32 R147, R2, R139, 0x1, P3 ;  /* 0x0000008b02937211 */ /* 0x000fe200018f0eff */
[----:B0-----:R-:W-:Y:S01]  /*8be0*/  IMAD R2, R142, 0x30, RZ ;  /* 0x000000308e027824 */ /* 0x001fe200078e02ff */
[----:B------:R-:W0:Y:S01]  /*8bf0*/  LDC R135, c[0x0][0x3d8] ;  /* 0x0000f600ff877b82 */ /* 0x000e220000000800 */
[----:B------:R3:W-:Y:S04]  /*8c00*/  STL.64 [R1+0x518], R144 ;  /* 0x0005189001007387 */ /* 0x0007e80000100a00 */
[----:B------:R3:W4:Y:S01]  /*8c10*/  @P0 LDG.E.U8 R210, desc[UR32][R144.64] ;  /* 0x0000002090d20981 */ /* 0x000722000c1e1100 */
[----:B------:R-:W-:Y:S01]  /*8c20*/  IADD3 R142, P3, PT, R2, R138, RZ ;  /* 0x0000008a028e7210 */ /* 0x000fe20007f7e0ff */
[----:B-1----:R-:W-:-:S02]  /*8c30*/  IMAD R3, R3, 0x32, RZ ;  /* 0x0000003203037824 */ /* 0x002fc400078e02ff */
[----:B------:R1:W2:Y:S01]  /*8c40*/  @P0 LDG.E.U8 R226, desc[UR32][R146.64] ;  /* 0x0000002092e20981 */ /* 0x0002a2000c1e1100 */
[-C--:B------:R-:W-:Y:S02]  /*8c50*/  LEA.HI.X.SX32 R143, R2, R139.reuse, 0x1, P3 ;  /* 0x0000008b028f7211 */ /* 0x080fe400018f0eff */
[CC--:B---3--:R-:W-:Y:S01]  /*8c60*/  IADD3 R144, P2, PT, R0.reuse, R138.reuse, RZ ;  /* 0x0000008a00907210 */ /* 0x0c8fe20007f5e0ff */
[----:B------:R1:W-:Y:S03]  /*8c70*/  STL.64 [R1+0x510], R146 ;  /* 0x0005109201007387 */ /* 0x0003e60000100a00 */
[-C--:B------:R-:W-:Y:S01]  /*8c80*/  LEA.HI.X.SX32 R145, R0, R139.reuse, 0x1, P2 ;  /* 0x0000008b00917211 */ /* 0x080fe200010f0eff */
[----:B------:R-:W-:Y:S01]  /*8c90*/  IMAD R0, R132, 0x31, RZ ;  /* 0x0000003184007824 */ /* 0x000fe200078e02ff */
[----:B------:R3:W2:Y:S01]  /*8ca0*/  @P0 LDG.E.U8 R156, desc[UR32][R142.64] ;  /* 0x000000208e9c0981 */ /* 0x0006a2000c1e1100 */
[----:B------:R-:W0:Y:S03]  /*8cb0*/  LDC R132, c[0x0][0x3d8] ;  /* 0x0000f600ff847b82 */ /* 0x000e260000000800 */
[----:B------:R-:W-:Y:S04]  /*8cc0*/  STL.64 [R1+0x508], R144 ;  /* 0x0005089001007387 */ /* 0x000fe80000100a00 */
[----:B------:R3:W-:Y:S01]  /*8cd0*/  STL.64 [R1+0x500], R142 ;  /* 0x0005008e01007387 */ /* 0x0007e20000100a00 */
[-C--:B------:R-:W-:Y:S01]  /*8ce0*/  IADD3 R246, P2, PT, R0, R138.reuse, RZ ;  /* 0x0000008a00f67210 */ /* 0x080fe20007f5e0ff */
[----:B------:R-:W-:Y:S01]  /*8cf0*/  IMAD R2, R140, 0x33, RZ ;  /* 0x000000338c027824 */ /* 0x000fe200078e02ff */
[-C--:B-1----:R-:W-:Y:S01]  /*8d00*/  IADD3 R146, P3, PT, R3, R138.reuse, RZ ;  /* 0x0000008a03927210 */ /* 0x082fe20007f7e0ff */
[----:B------:R1:W2:Y:S01]  /*8d10*/  @P0 LDG.E.U8 R244, desc[UR32][R144.64] ;  /* 0x0000002090f40981 */ /* 0x0002a2000c1e1100 */
[----:B------:R-:W-:Y:S01]  /*8d20*/  LEA.HI.X.SX32 R247, R0, R139, 0x1, P2 ;  /* 0x0000008b00f77211 */ /* 0x000fe200010f0eff */
[----:B------:R-:W0:Y:S08]  /*8d30*/  LDC R140, c[0x0][0x3d8] ;  /* 0x0000f600ff8c7b82 */ /* 0x000e300000000800 */
[----:B---3--:R-:W3:Y:S01]  /*8d40*/  LDC R142, c[0x0][0x3d8] ;  /* 0x0000f600ff8e7b82 */ /* 0x008ee20000000800 */
[----:B-1----:R-:W-:-:S02]  /*8d50*/  IADD3 R144, P2, PT, R2, R138, RZ ;  /* 0x0000008a02907210 */ /* 0x002fc40007f5e0ff */
[-C--:B------:R-:W-:Y:S01]  /*8d60*/  LEA.HI.X.SX32 R147, R3, R139.reuse, 0x1, P3 ;  /* 0x0000008b03937211 */ /* 0x080fe200018f0eff */
[----:B------:R-:W-:Y:S01]  /*8d70*/  IMAD R0, R141, 0x34, RZ ;  /* 0x000000348d007824 */ /* 0x000fe200078e02ff */
[----:B------:R-:W-:Y:S01]  /*8d80*/  LEA.HI.X.SX32 R145, R2, R139, 0x1, P2 ;  /* 0x0000008b02917211 */ /* 0x000fe200010f0eff */
[----:B0-----:R-:W-:Y:S01]  /*8d90*/  IMAD R2, R135, 0x38, RZ ;  /* 0x0000003887027824 */ /* 0x001fe200078e02ff */
[----:B------:R-:W-:Y:S01]  /*8da0*/  STL.64 [R1+0x4f8], R246 ;  /* 0x0004f8f601007387 */ /* 0x000fe20000100a00 */
[----:B------:R-:W0:Y:S03]  /*8db0*/  LDC R3, c[0x0][0x3d8] ;  /* 0x0000f600ff037b82 */ /* 0x000e260000000800 */
[----:B------:R-:W-:Y:S04]  /*8dc0*/  STL.64 [R1+0x4f0], R146 ;  /* 0x0004f09201007387 */ /* 0x000fe80000100a00 */
[----:B------:R1:W-:Y:S01]  /*8dd0*/  STL.64 [R1+0x4e8], R144 ;  /* 0x0004e89001007387 */ /* 0x0003e20000100a00 */
[----:B------:R-:W0:Y:S03]  /*8de0*/  LDC R135, c[0x0][0x3d8] ;  /* 0x0000f600ff877b82 */ /* 0x000e260000000800 */
[----:B------:R1:W2:Y:S04]  /*8df0*/  @P0 LDG.E.U8 R209, desc[UR32][R144.64] ;  /* 0x0000002090d10981 */ /* 0x0002a8000c1e1100 */
[----:B------:R1:W2:Y:S01]  /*8e00*/  @P0 LDG.E.U8 R192, desc[UR32][R146.64] ;  /* 0x0000002092c00981 */ /* 0x0002a2000c1e1100 */
[----:B------:R-:W0:Y:S03]  /*8e10*/  LDC R141, c[0x0][0x3d8] ;  /* 0x0000f600ff8d7b82 */ /* 0x000e260000000800 */
[----:B------:R-:W2:Y:S01]  /*8e20*/  @P0 LDG.E.U8 R172, desc[UR32][R246.64] ;  /* 0x00000020f6ac0981 */ /* 0x000ea2000c1e1100 */
[----:B-1----:R-:W-:-:S02]  /*8e30*/  IADD3 R144, P2, PT, R0, R138, RZ ;  /* 0x0000008a00907210 */ /* 0x002fc40007f5e0ff */
[-C--:B------:R-:W-:Y:S02]  /*8e40*/  IADD3 R146, P3, PT, R2, R138.reuse, RZ ;  /* 0x0000008a02927210 */ /* 0x080fe40007f7e0ff */
[-C--:B------:R-:W-:Y:S01]  /*8e50*/  LEA.HI.X.SX32 R145, R0, R139.reuse, 0x1, P2 ;  /* 0x0000008b00917211 */ /* 0x080fe200010f0eff */
[----:B------:R-:W-:Y:S01]  /*8e60*/  IMAD R0, R132, 0x39, RZ ;  /* 0x0000003984007824 */ /* 0x000fe200078e02ff */
[----:B------:R-:W-:Y:S01]  /*8e70*/  LEA.HI.X.SX32 R147, R2, R139, 0x1, P3 ;  /* 0x0000008b02937211 */ /* 0x000fe200018f0eff */
[----:B---3--:R-:W-:Y:S01]  /*8e80*/  IMAD R2, R142, 0x3a, RZ ;  /* 0x0000003a8e027824 */ /* 0x008fe200078e02ff */
[----:B------:R-:W1:Y:S01]  /*8e90*/  LDC R132, c[0x0][0x3d8] ;  /* 0x0000f600ff847b82 */ /* 0x000e620000000800 */
[----:B------:R3:W-:Y:S04]  /*8ea0*/  STL.64 [R1+0x4e0], R144 ;  /* 0x0004e09001007387 */ /* 0x0007e80000100a00 */
[----:B------:R3:W2:Y:S01]  /*8eb0*/  @P0 LDG.E.U8 R225, desc[UR32][R144.64] ;  /* 0x0000002090e10981 */ /* 0x0006a2000c1e1100 */
[----:B------:R-:W-:Y:S01]  /*8ec0*/  IADD3 R142, P3, PT, R2, R138, RZ ;  /* 0x0000008a028e7210 */ /* 0x000fe20007f7e0ff */
[----:B0-----:R-:W-:-:S02]  /*8ed0*/  IMAD R3, R3, 0x3c, RZ ;  /* 0x0000003c03037824 */ /* 0x001fc400078e02ff */
[----:B------:R0:W2:Y:S01]  /*8ee0*/  @P0 LDG.E.U8 R155, desc[UR32][R146.64] ;  /* 0x00000020929b0981 */ /* 0x0000a2000c1e1100 */
[-C--:B------:R-:W-:Y:S02]  /*8ef0*/  LEA.HI.X.SX32 R143, R2, R139.reuse, 0x1, P3 ;  /* 0x0000008b028f7211 */ /* 0x080fe400018f0eff */
[CC--:B---3--:R-:W-:Y:S01]  /*8f00*/  IADD3 R144, P2, PT, R0.reuse, R138.reuse, RZ ;  /* 0x0000008a00907210 */ /* 0x0c8fe20007f5e0ff */
[----:B------:R0:W-:Y:S03]  /*8f10*/  STL.64 [R1+0x4d8], R146 ;  /* 0x0004d89201007387 */ /* 0x0001e60000100a00 */
[-C--:B------:R-:W-:Y:S01]  /*8f20*/  LEA.HI.X.SX32 R145, R0, R139.reuse, 0x1, P2 ;  /* 0x0000008b00917211 */ /* 0x080fe200010f0eff */
[----:B------:R-:W-:Y:S01]  /*8f30*/  IMAD R0, R140, 0x3b, RZ ;  /* 0x0000003b8c007824 */ /* 0x000fe200078e02ff */
[----:B------:R3:W2:Y:S01]  /*8f40*/  @P0 LDG.E.U8 R191, desc[UR32][R142.64] ;  /* 0x000000208ebf0981 */ /* 0x0006a2000c1e1100 */
[----:B------:R-:W1:Y:S03]  /*8f50*/  LDC R140, c[0x0][0x3d8] ;  /* 0x0000f600ff8c7b82 */ /* 0x000e660000000800 */
[----:B------:R-:W-:Y:S04]  /*8f60*/  STL.64 [R1+0x4d0], R144 ;  /* 0x0004d09001007387 */ /* 0x000fe80000100a00 */
[----:B------:R3:W-:Y:S01]  /*8f70*/  STL.64 [R1+0x4c8], R142 ;  /* 0x0004c88e01007387 */ /* 0x0007e20000100a00 */
[CC--:B------:R-:W-:Y:S01]  /*8f80*/  IADD3 R246, P2, PT, R0.reuse, R138.reuse, RZ ;  /* 0x0000008a00f67210 */ /* 0x0c0fe20007f5e0ff */
[----:B------:R-:W-:Y:S01]  /*8f90*/  IMAD.SHL.U32 R2, R135, 0x40, RZ ;  /* 0x0000004087027824 */ /* 0x000fe200078e00ff */
[-C--:B0-----:R-:W-:Y:S01]  /*8fa0*/  IADD3 R146, P3, PT, R3, R138.reuse, RZ ;  /* 0x0000008a03927210 */ /* 0x081fe20007f7e0ff */
[----:B------:R0:W2:Y:S01]  /*8fb0*/  @P0 LDG.E.U8 R177, desc[UR32][R144.64] ;  /* 0x0000002090b10981 */ /* 0x0000a2000c1e1100 */
[----:B------:R-:W-:Y:S01]  /*8fc0*/  LEA.HI.X.SX32 R247, R0, R139, 0x1, P2 ;  /* 0x0000008b00f77211 */ /* 0x000fe200010f0eff */
[----:B------:R-:W1:Y:S08]  /*8fd0*/  LDC R135, c[0x0][0x3d8] ;  /* 0x0000f600ff877b82 */ /* 0x000e700000000800 */
[----:B---3--:R-:W3:Y:S01]  /*8fe0*/  LDC R142, c[0x0][0x3d8] ;  /* 0x0000f600ff8e7b82 */ /* 0x008ee20000000800 */
[----:B0-----:R-:W-:-:S02]  /*8ff0*/  IADD3 R144, P2, PT, R2, R138, RZ ;  /* 0x0000008a02907210 */ /* 0x001fc40007f5e0ff */
[-C--:B------:R-:W-:Y:S01]  /*9000*/  LEA.HI.X.SX32 R147, R3, R139.reuse, 0x1, P3 ;  /* 0x0000008b03937211 */ /* 0x080fe200018f0eff */
[----:B------:R-:W-:Y:S01]  /*9010*/  IMAD R0, R141, 0x41, RZ ;  /* 0x000000418d007824 */ /* 0x000fe200078e02ff */
[----:B------:R-:W-:Y:S01]  /*9020*/  LEA.HI.X.SX32 R145, R2, R139, 0x1, P2 ;  /* 0x0000008b02917211 */ /* 0x000fe200010f0eff */
[----:B-1----:R-:W-:Y:S01]  /*9030*/  IMAD R2, R132, 0x42, RZ ;  /* 0x0000004284027824 */ /* 0x002fe200078e02ff */
[----:B------:R-:W-:Y:S01]  /*9040*/  STL.64 [R1+0x4c0], R246 ;  /* 0x0004c0f601007387 */ /* 0x000fe20000100a00 */
[----:B------:R-:W0:Y:S03]  /*9050*/  LDC R3, c[0x0][0x3d8] ;  /* 0x0000f600ff037b82 */ /* 0x000e260000000800 */
[----:B------:R-:W-:Y:S04]  /*9060*/  STL.64 [R1+0x4b8], R146 ;  /* 0x0004b89201007387 */ /* 0x000fe80000100a00 */
[----:B------:R1:W-:Y:S01]  /*9070*/  STL.64 [R1+0x4b0], R144 ;  /* 0x0004b09001007387 */ /* 0x0003e20000100a00 */
[----:B------:R-:W0:Y:S03]  /*9080*/  LDC R132, c[0x0][0x3d8] ;  /* 0x0000f600ff847b82 */ /* 0x000e260000000800 */
[----:B------:R1:W2:Y:S04]  /*9090*/  @P0 LDG.E.U8 R160, desc[UR32][R144.64] ;  /* 0x0000002090a00981 */ /* 0x0002a8000c1e1100 */
[----:B------:R1:W2:Y:S01]  /*90a0*/  @P0 LDG.E.U8 R231, desc[UR32][R146.64] ;  /* 0x0000002092e70981 */ /* 0x0002a2000c1e1100 */
[----:B------:R-:W5:Y:S03]  /*90b0*/  LDC R141, c[0x0][0x3d8] ;  /* 0x0000f600ff8d7b82 */ /* 0x000f660000000800 */
        /* <DEDUP_REMOVED lines=22> */
[-C--:B------:R-:W-:Y:S01]  /*9220*/  IADD3 R246, P2, PT, R0, R138.reuse, RZ ;  /* 0x0000008a00f67210 */ /* 0x080fe20007f5e0ff */
[----:B------:R-:W-:Y:S01]  /*9230*/  IMAD R2, R132, 0x4a, RZ ;  /* 0x0000004a84027824 */ /* 0x000fe200078e02ff */
[-C--:B0-----:R-:W-:Y:S01]  /*9240*/  IADD3 R146, P3, PT, R3, R138.reuse, RZ ;  /* 0x0000008a03927210 */ /* 0x081fe20007f7e0ff */
[----:B------:R0:W2:Y:S01]  /*9250*/  @P0 LDG.E.U8 R213, desc[UR32][R144.64] ;  /* 0x0000002090d50981 */ /* 0x0000a2000c1e1100 */
[----:B------:R-:W-:Y:S01]  /*9260*/  LEA.HI.X.SX32 R247, R0, R139, 0x1, P2 ;  /* 0x0000008b00f77211 */ /* 0x000fe200010f0eff */
[----:B------:R-:W4:Y:S08]  /*9270*/  LDC R132, c[0x0][0x3d8] ;  /* 0x0000f600ff847b82 */ /* 0x000f300000000800 */
[----:B---3--:R-:W3:Y:S01]  /*9280*/  LDC R142, c[0x0][0x3d8] ;  /* 0x0000f600ff8e7b82 */ /* 0x008ee20000000800 */
[----:B0-----:R-:W-:-:S02]  /*9290*/  IADD3 R144, P2, PT, R2, R138, RZ ;  /* 0x0000008a02907210 */ /* 0x001fc40007f5e0ff */
[-C--:B------:R-:W-:Y:S01]  /*92a0*/  LEA.HI.X.SX32 R147, R3, R139.reuse, 0x1, P3 ;  /* 0x0000008b03937211 */ /* 0x080fe200018f0eff */
[----:B-----5:R-:W-:Y:S01]  /*92b0*/  IMAD R0, R141, 0x4b, RZ ;  /* 0x0000004b8d007824 */ /* 0x020fe200078e02ff */
[----:B------:R-:W-:Y:S01]  /*92c0*/  LEA.HI.X.SX32 R145, R2, R139, 0x1, P2 ;  /* 0x0000008b02917211 */ /* 0x000fe200010f0eff */
[----:B-1----:R-:W-:Y:S01]  /*92d0*/  IMAD R2, R140, 0x4c, RZ ;  /* 0x0000004c8c027824 */ /* 0x002fe200078e02ff */
[----:B------:R-:W-:Y:S01]  /*92e0*/  STL.64 [R1+0x488], R246 ;  /* 0x000488f601007387 */ /* 0x000fe20000100a00 */
[----:B------:R-:W0:Y:S03]  /*92f0*/  LDC R3, c[0x0][0x3d8] ;  /* 0x0000f600ff037b82 */ /* 0x000e260000000800 */
[----:B------:R-:W-:Y:S04]  /*9300*/  STL.64 [R1+0x480], R146 ;  /* 0x0004809201007387 */ /* 0x000fe80000100a00 */
[----:B------:R1:W-:Y:S01]  /*9310*/  STL.64 [R1+0x478], R144 ;  /* 0x0004789001007387 */ /* 0x0003e20000100a00 */
[----:B------:R-:W5:Y:S03]  /*9320*/  LDC R140, c[0x0][0x3d8] ;  /* 0x0000f600ff8c7b82 */ /* 0x000f660000000800 */
[----:B------:R1:W2:Y:S04]  /*9330*/  @P0 LDG.E.U8 R195, desc[UR32][R144.64] ;  /* 0x0000002090c30981 */ /* 0x0002a8000c1e1100 */
[----:B------:R1:W2:Y:S01]  /*9340*/  @P0 LDG.E.U8 R175, desc[UR32][R146.64] ;  /* 0x0000002092af0981 */ /* 0x0002a2000c1e1100 */
[----:B------:R-:W4:Y:S03]  /*9350*/  LDC R141, c[0x0][0x3d8] ;  /* 0x0000f600ff8d7b82 */ /* 0x000f260000000800 */
        /* <DEDUP_REMOVED lines=16> */
[----:B------:R-:W-:Y:S01]  /*9460*/  LEA.HI.X.SX32 R145, R0, R139, 0x1, P2 ;  /* 0x0000008b00917211 */ /* 0x000fe200010f0eff */
[----:B----4-:R-:W-:Y:S01]  /*9470*/  IMAD R0, R132, 0x52, RZ ;  /* 0x0000005284007824 */ /* 0x010fe200078e02ff */
[----:B------:R3:W4:Y:S01]  /*9480*/  @P0 LDG.E.U8 R180, desc[UR32][R142.64] ;  /* 0x000000208eb40981 */ /* 0x000722000c1e1100 */
[----:B------:R-:W1:Y:S03]  /*9490*/  LDC R132, c[0x0][0x3d8] ;  /* 0x0000f600ff847b82 */ /* 0x000e660000000800 */
[----:B------:R-:W-:Y:S01]  /*94a0*/  STL.64 [R1+0x460], R144 ;  /* 0x0004609001007387 */ /* 0x000fe20000100a00 */
[----:B------:R-:W-:-:S03]  /*94b0*/  IADD3 R246, P2, PT, R0, R138, RZ ;  /* 0x0000008a00f67210 */ /* 0x000fc60007f5e0ff */
[----:B------:R3:W-:Y:S01]  /*94c0*/  STL.64 [R1+0x458], R142 ;  /* 0x0004588e01007387 */ /* 0x0007e20000100a00 */
[----:B-----5:R-:W-:Y:S01]  /*94d0*/  IMAD R2, R140, 0x54, RZ ;  /* 0x000000548c027824 */ /* 0x020fe200078e02ff */
[-C--:B------:R-:W-:Y:S02]  /*94e0*/  LEA.HI.X.SX32 R247, R0, R139.reuse, 0x1, P2 ;  /* 0x0000008b00f77211 */ /* 0x080fe400010f0eff */
[----:B------:R5:W2:Y:S01]  /*94f0*/  @P0 LDG.E.U8 R158, desc[UR32][R144.64] ;  /* 0x00000020909e0981 */ /* 0x000aa2000c1e1100 */
[-C--:B0-----:R-:W-:Y:S01]  /*9500*/  IADD3 R146, P3, PT, R3, R138.reuse, RZ ;  /* 0x0000008a03927210 */ /* 0x081fe20007f7e0ff */
[----:B---3--:R-:W0:Y:S01]  /*9510*/  LDC R142, c[0x0][0x3d8] ;  /* 0x0000f600ff8e7b82 */ /* 0x008e220000000800 */
[----:B------:R-:W-:Y:S01]  /*9520*/  IMAD R0, R141, 0x58, RZ ;  /* 0x000000588d007824 */ /* 0x000fe200078e02ff */
[----:B-----5:R-:W-:Y:S01]  /*9530*/  IADD3 R144, P2, PT, R2, R138, RZ ;  /* 0x0000008a02907210 */ /* 0x020fe20007f5e0ff */
[----:B------:R-:W3:Y:S01]  /*9540*/  @P0 LDG.E.U8 R194, desc[UR32][R246.64] ;  /* 0x00000020f6c20981 */ /* 0x000ee2000c1e1100 */
[----:B------:R-:W-:-:S02]  /*9550*/  LEA.HI.X.SX32 R147, R3, R139, 0x1, P3 ;  /* 0x0000008b03937211 */ /* 0x000fc400018f0eff */
[----:B------:R-:W-:Y:S01]  /*9560*/  LEA.HI.X.SX32 R145, R2, R139, 0x1, P2 ;  /* 0x0000008b02917211 */ /* 0x000fe200010f0eff */
[----:B-1----:R-:W-:Y:S01]  /*9570*/  IMAD R2, R135, 0x59, RZ ;  /* 0x0000005987027824 */ /* 0x002fe200078e02ff */
[----:B------:R-:W1:Y:S01]  /*9580*/  LDC R3, c[0x0][0x3d8] ;  /* 0x0000f600ff037b82 */ /* 0x000e620000000800 */
[----:B------:R-:W-:Y:S04]  /*9590*/  STL.64 [R1+0x450], R246 ;  /* 0x000450f601007387 */ /* 0x000fe80000100a00 */
[----:B------:R-:W-:Y:S03]  /*95a0*/  STL.64 [R1+0x448], R146 ;  /* 0x0004489201007387 */ /* 0x000fe60000100a00 */
[----:B------:R-:W5:Y:S01]  /*95b0*/  LDC R135, c[0x0][0x3d8] ;  /* 0x0000f600ff877b82 */ /* 0x000f620000000800 */
[----:B------:R0:W-:Y:S04]  /*95c0*/  STL.64 [R1+0x440], R144 ;  /* 0x0004409001007387 */ /* 0x0001e80000100a00 */
[----:B------:R0:W2:Y:S03]  /*95d0*/  @P0 LDG.E.U8 R235, desc[UR32][R144.64] ;  /* 0x0000002090eb0981 */ /* 0x0000a6000c1e1100 */
[----:B------:R-:W5:Y:S01]  /*95e0*/  LDC R140, c[0x0][0x3d8] ;  /* 0x0000f600ff8c7b82 */ /* 0x000f620000000800 */
[----:B------:R0:W2:Y:S02]  /*95f0*/  @P0 LDG.E.U8 R211, desc[UR32][R146.64] ;  /* 0x0000002092d30981 */ /* 0x0000a4000c1e1100 */
[----:B0-----:R-:W-:-:S05]  /*9600*/  IADD3 R144, P2, PT, R0, R138, RZ ;  /* 0x0000008a00907210 */ /* 0x001fca0007f5e0ff */
[----:B------:R-:W0:Y:S01]  /*9610*/  LDC R141, c[0x0][0x3d8] ;  /* 0x0000f600ff8d7b82 */ /* 0x000e220000000800 */
[-C--:B------:R-:W-:Y:S02]  /*9620*/  IADD3 R146, P3, PT, R2, R138.reuse, RZ ;  /* 0x0000008a02927210 */ /* 0x080fe40007f7e0ff */
[-C--:B------:R-:W-:Y:S01]  /*9630*/  LEA.HI.X.SX32 R145, R0, R139.reuse, 0x1, P2 ;  /* 0x0000008b00917211 */ /* 0x080fe200010f0eff */
[----:B------:R-:W-:Y:S01]  /*9640*/  IMAD R0, R132, 0x5a, RZ ;  /* 0x0000005a84007824 */ /* 0x000fe200078e02ff */
[----:B------:R-:W-:Y:S01]  /*9650*/  LEA.HI.X.SX32 R147, R2, R139, 0x1, P3 ;  /* 0x0000008b02937211 */ /* 0x000fe200018f0eff */
[----:B------:R-:W-:Y:S02]  /*9660*/  IMAD R2, R142, 0x5b, RZ ;  /* 0x0000005b8e027824 */ /* 0x000fe400078e02ff */
[----:B------:R-:W0:Y:S01]  /*9670*/  LDC R132, c[0x0][0x3d8] ;  /* 0x0000f600ff847b82 */ /* 0x000e220000000800 */
[----:B------:R1:W-:Y:S04]  /*9680*/  STL.64 [R1+0x438], R144 ;  /* 0x0004389001007387 */ /* 0x0003e80000100a00 */
[----:B------:R1:W2:Y:S01]  /*9690*/  @P0 LDG.E.U8 R164, desc[UR32][R144.64] ;  /* 0x0000002090a40981 */ /* 0x0002a2000c1e1100 */
[----:B------:R-:W-:-:S03]  /*96a0*/  IADD3 R142, P3, PT, R2, R138, RZ ;  /* 0x0000008a028e7210 */ /* 0x000fc60007f7e0ff */
[----:B------:R5:W2:Y:S01]  /*96b0*/  @P0 LDG.E.U8 R179, desc[UR32][R146.64] ;  /* 0x0000002092b30981 */ /* 0x000aa2000c1e1100 */
[-C--:B------:R-:W-:Y:S02]  /*96c0*/  LEA.HI.X.SX32 R143, R2, R139.reuse, 0x1, P3 ;  /* 0x0000008b028f7211 */ /* 0x080fe400018f0eff */
[C---:B-1----:R-:W-:Y:S01]  /*96d0*/  IADD3 R144, P2, PT, R0.reuse, R138, RZ ;  /* 0x0000008a00907210 */ /* 0x042fe20007f5e0ff */
[----:B------:R1:W-:Y:S03]  /*96e0*/  STL.64 [R1+0x430], R146 ;  /* 0x0004309201007387 */ /* 0x0003e60000100a00 */
[----:B------:R-:W-:Y:S01]  /*96f0*/  LEA.HI.X.SX32 R145, R0, R139, 0x1, P2 ;  /* 0x0000008b00917211 */ /* 0x000fe200010f0eff */
[----:B------:R-:W-:Y:S01]  /*9700*/  IMAD R0, R3, 0x5c, RZ ;  /* 0x0000005c03007824 */ /* 0x000fe200078e02ff */
[----:B------:R1:W2:Y:S01]  /*9710*/  @P0 LDG.E.U8 R217, desc[UR32][R142.64] ;  /* 0x000000208ed90981 */ /* 0x0002a2000c1e1100 */
[----:B-----5:R-:W-:-:S02]  /*9720*/  IMAD R2, R135, 0x60, RZ ;  /* 0x0000006087027824 */ /* 0x020fc400078e02ff */
[----:B------:R-:W5:Y:S01]  /*9730*/  LDC R135, c[0x0][0x3d8] ;  /* 0x0000f600ff877b82 */ /* 0x000f620000000800 */
[----:B------:R-:W-:Y:S04]  /*9740*/  STL.64 [R1+0x428], R144 ;  /* 0x0004289001007387 */ /* 0x000fe80000100a00 */
[----:B------:R0:W-:Y:S01]  /*9750*/  STL.64 [R1+0x420], R142 ;  /* 0x0004208e01007387 */ /* 0x0001e20000100a00 */
[-C--:B------:R-:W-:Y:S01]  /*9760*/  IADD3 R246, P2, PT, R0, R138.reuse, RZ ;  /* 0x0000008a00f67210 */ /* 0x080fe20007f5e0ff */
[----:B------:R-:W-:Y:S01]  /*9770*/  IMAD R3, R140, 0x61, RZ ;  /* 0x000000618c037824 */ /* 0x000fe200078e02ff */
[-C--:B-1----:R-:W-:Y:S01]  /*9780*/  IADD3 R146, P3, PT, R2, R138.reuse, RZ ;  /* 0x0000008a02927210 */ /* 0x082fe20007f7e0ff */
[----:B------:R1:W2:Y:S01]  /*9790*/  @P0 LDG.E.U8 R193, desc[UR32][R144.64] ;  /* 0x0000002090c10981 */ /* 0x0002a2000c1e1100 */
[----:B------:R-:W-:Y:S01]  /*97a0*/  LEA.HI.X.SX32 R247, R0, R139, 0x1, P2 ;  /* 0x0000008b00f77211 */ /* 0x000fe200010f0eff */
[----:B------:R-:W5:Y:S08]  /*97b0*/  LDC R140, c[0x0][0x3d8] ;  /* 0x0000f600ff8c7b82 */ /* 0x000f700000000800 */
[----:B0-----:R-:W0:Y:S01]  /*97c0*/  LDC R142, c[0x0][0x3d8] ;  /* 0x0000f600ff8e7b82 */ /* 0x001e220000000800 */
[----:B-1----:R-:W-:-:S02]  /*97d0*/  IADD3 R144, P2, PT, R3, R138, RZ ;  /* 0x0000008a03907210 */ /* 0x002fc40007f5e0ff */
[-C--:B------:R-:W-:Y:S01]  /*97e0*/  LEA.HI.X.SX32 R147, R2, R139.reuse, 0x1, P3 ;  /* 0x0000008b02937211 */ /* 0x080fe200018f0eff */
[----:B------:R-:W-:Y:S01]  /*97f0*/  IMAD R0, R141, 0x62, RZ ;  /* 0x000000628d007824 */ /* 0x000fe200078e02ff */
[----:B------:R-:W-:Y:S01]  /*9800*/  LEA.HI.X.SX32 R145, R3, R139, 0x1, P2 ;  /* 0x0000008b03917211 */ /* 0x000fe200010f0eff */
[----:B------:R-:W-:Y:S02]  /*9810*/  STL.64 [R1+0x418], R246 ;  /* 0x000418f601007387 */ /* 0x000fe40000100a00 */
[----:B------:R-:W1:Y:S02]  /*9820*/  LDC R141, c[0x0][0x3d8] ;  /* 0x0000f600ff8d7b82 */ /* 0x000e640000000800 */
[----:B------:R-:W-:Y:S01]  /*9830*/  STL.64 [R1+0x410], R146 ;  /* 0x0004109201007387 */ /* 0x000fe20000100a00 */
[----:B------:R-:W-:-:S03]  /*9840*/  IMAD R2, R132, 0x63, RZ ;  /* 0x0000006384027824 */ /* 0x000fc600078e02ff */
[----:B------:R5:W-:Y:S02]  /*9850*/  STL.64 [R1+0x408], R144 ;  /* 0x0004089001007387 */ /* 0x000be40000100a00 */
[----:B-----5:R-:W-:Y:S01]  /*9860*/  IMAD R3, R135, 0x64, RZ ;  /* 0x0000006487037824 */ /* 0x020fe200078e02ff */
[----:B------:R-:W5:Y:S01]  /*9870*/  LDC R132, c[0x0][0x3d8] ;  /* 0x0000f600ff847b82 */ /* 0x000f620000000800 */
[----:B------:R0:W2:Y:S04]  /*9880*/  @P0 LDG.E.U8 R178, desc[UR32][R144.64] ;  /* 0x0000002090b20981 */ /* 0x0000a8000c1e1100 */
[----:B------:R0:W2:Y:S03]  /*9890*/  @P0 LDG.E.U8 R163, desc[UR32][R146.64] ;  /* 0x0000002092a30981 */ /* 0x0000a6000c1e1100 */
[----:B------:R-:W5:Y:S01]  /*98a0*/  LDC R135, c[0x0][0x3d8] ;  /* 0x0000f600ff877b82 */ /* 0x000f620000000800 */
[----:B------:R-:W-:Y:S01]  /*98b0*/  ISETP.GT.AND P4, PT, R134, 0x1, PT ;  /* 0x000000018600780c */ /* 0x000fe20003f84270 */
[----:B------:R-:W-:Y:S01]  /*98c0*/  FMUL R107, R108, UR4 ;  /* 0x000000046c6b7c20 */ /* 0x000fe20008400000 */
[----:B------:R-:W2:Y:S01]  /*98d0*/  @P0 LDG.E.U8 R234, desc[UR32][R246.64] ;  /* 0x00000020f6ea0981 */ /* 0x000ea2000c1e1100 */
[----:B0-----:R-:W-:-:S04]  /*98e0*/  IADD3 R144, P2, PT, R0, R138, RZ ;  /* 0x0000008a00907210 */ /* 0x001fc80007f5e0ff */
[----:B------:R-:W-:Y:S01]  /*98f0*/  LEA.HI.X.SX32 R145, R0, R139, 0x1, P2 ;  /* 0x0000008b00917211 */ /* 0x000fe200010f0eff */
[----:B------:R-:W-:Y:S01]  /*9900*/  IMAD R0, R142, 0x68, RZ ;  /* 0x000000688e007824 */ /* 0x000fe200078e02ff */
[----:B------:R-:W-:-:S03]  /*9910*/  IADD3 R146, P3, PT, R2, R138, RZ ;  /* 0x0000008a02927210 */ /* 0x000fc60007f7e0ff */
[----:B------:R0:W-:Y:S01]  /*9920*/  STL.64 [R1+0x400], R144 ;  /* 0x0004009001007387 */ /* 0x0001e20000100a00 */
[----:B------:R-:W-:-:S03]  /*9930*/  LEA.HI.X.SX32 R147, R2, R139, 0x1, P3 ;  /* 0x0000008b02937211 */ /* 0x000fc600018f0eff */
[----:B------:R0:W2:Y:S01]  /*9940*/  @P0 LDG.E.U8 R199, desc[UR32][R144.64] ;  /* 0x0000002090c70981 */ /* 0x0000a2000c1e1100 */
[CC--:B------:R-:W-:Y:S01]  /*9950*/  IADD3 R142, P3, PT, R0.reuse, R138.reuse, RZ ;  /* 0x0000008a008e7210 */ /* 0x0c0fe20007f7e0ff */
[----:B-1----:R-:W-:Y:S02]  /*9960*/  IMAD R2, R141, 0x6a, RZ ;  /* 0x0000006a8d027824 */ /* 0x002fe400078e02ff */
[----:B------:R-:W2:Y:S01]  /*9970*/  @P0 LDG.E.U8 R216, desc[UR32][R146.64] ;  /* 0x0000002092d80981 */ /* 0x000ea2000c1e1100 */
[-C--:B------:R-:W-:Y:S02]  /*9980*/  LEA.HI.X.SX32 R143, R0, R139.reuse, 0x1, P3 ;  /* 0x0000008b008f7211 */ /* 0x080fe400018f0eff */
[C---:B0-----:R-:W-:Y:S01]  /*9990*/  IADD3 R144, P2, PT, R3.reuse, R138, RZ ;  /* 0x0000008a03907210 */ /* 0x041fe20007f5e0ff */
[----:B------:R-:W-:Y:S01]  /*99a0*/  IMAD R0, R140, 0x69, RZ ;  /* 0x000000698c007824 */ /* 0x000fe200078e02ff */
[----:B------:R-:W-:Y:S02]  /*99b0*/  STL.64 [R1+0x3f8], R146 ;  /* 0x0003f89201007387 */ /* 0x000fe40000100a00 */
[----:B------:R-:W-:-:S02]  /*99c0*/  LEA.HI.X.SX32 R145, R3, R139, 0x1, P2 ;  /* 0x0000008b03917211 */ /* 0x000fc400010f0eff */
[----:B------:R-:W0:Y:S01]  /*99d0*/  LDC R3, c[0x0][0x3d8] ;  /* 0x0000f600ff037b82 */ /* 0x000e220000000800 */
[----:B------:R1:W2:Y:S04]  /*99e0*/  @P0 LDG.E.U8 R162, desc[UR32][R142.64] ;  /* 0x000000208ea20981 */ /* 0x0002a8000c1e1100 */
[----:B------:R-:W-:Y:S04]  /*99f0*/  STL.64 [R1+0x3f0], R144 ;  /* 0x0003f09001007387 */ /* 0x000fe80000100a00 */
[----:B------:R1:W-:Y:S04]  /*9a00*/  STL.64 [R1+0x3e0], R142 ;  /* 0x0003e08e01007387 */ /* 0x0003e80000100a00 */
[----:B------:R5:W2:Y:S01]  /*9a10*/  @P0 LDG.E.U8 R233, desc[UR32][R144.64] ;  /* 0x0000002090e90981 */ /* 0x000aa2000c1e1100 */
[----:B-1----:R-:W-:-:S04]  /*9a20*/  IADD3 R142, P2, PT, R0, R138, RZ ;  /* 0x0000008a008e7210 */ /* 0x002fc80007f5e0ff */
[-C--:B------:R-:W-:Y:S02]  /*9a30*/  LEA.HI.X.SX32 R143, R0, R139.reuse, 0x1, P2 ;  /* 0x0000008b008f7211 */ /* 0x080fe400010f0eff */
[----:B------:R-:W-:Y:S01]  /*9a40*/  IADD3 R140, P2, PT, R2, R138, RZ ;  /* 0x0000008a028c7210 */ /* 0x000fe20007f5e0ff */
[----:B-----5:R-:W-:Y:S02]  /*9a50*/  IMAD R0, R132, 0x6b, RZ ;  /* 0x0000006b84007824 */ /* 0x020fe400078e02ff */
[----:B------:R-:W-:Y:S01]  /*9a60*/  STL.64 [R1+0x3d8], R142 ;  /* 0x0003d88e01007387 */ /* 0x000fe20000100a00 */
[----:B------:R-:W-:Y:S01]  /*9a70*/  LEA.HI.X.SX32 R141, R2, R139, 0x1, P2 ;  /* 0x0000008b028d7211 */ /* 0x000fe200010f0eff */
[----:B------:R-:W1:Y:S01]  /*9a80*/  LDC R132, c[0x0][0x3d8] ;  /* 0x0000f600ff847b82 */ /* 0x000e620000000800 */
[----:B------:R-:W-:Y:S01]  /*9a90*/  FMUL R144, R4, UR4 ;  /* 0x0000000404907c20 */ /* 0x000fe20008400000 */
[----:B------:R-:W-:Y:S01]  /*9aa0*/  PLOP3.LUT P3, PT, PT, PT, UP2, 0x80, 0x8 ;  /* 0x000000000008781c */ /* 0x000fe20003f6f028 */
[----:B------:R-:W5:Y:S04]  /*9ab0*/  @P0 LDG.E.U8 R183, desc[UR32][R142.64] ;  /* 0x000000208eb70981 */ /* 0x000f68000c1e1100 */
[----:B------:R0:W-:Y:S04]  /*9ac0*/  STL.64 [R1+0x3d0], R140 ;  /* 0x0003d08c01007387 */ /* 0x0001e80000100a00 */
[----:B------:R0:W2:Y:S02]  /*9ad0*/  @P0 LDG.E.U8 R197, desc[UR32][R140.64] ;  /* 0x000000208cc50981 */ /* 0x0000a4000c1e1100 */
[----:B0-----:R-:W-:-:S02]  /*9ae0*/  IMAD R2, R3, 0x6c, RZ ;  /* 0x0000006c03027824 */ /* 0x001fc400078e02ff */
[----:B------:R-:W0:Y:S01]  /*9af0*/  LDC R3, c[0x0][0x3d8] ;  /* 0x0000f600ff037b82 */ /* 0x000e220000000800 */
[----:B------:R-:W-:-:S04]  /*9b00*/  IADD3 R140, P2, PT, R0, R138, RZ ;  /* 0x0000008a008c7210 */ /* 0x000fc80007f5e0ff */
[----:B------:R-:W-:-:S05]  /*9b10*/  LEA.HI.X.SX32 R141, R0, R139, 0x1, P2 ;  /* 0x0000008b008d7211 */ /* 0x000fca00010f0eff */
[----:B------:R1:W-:Y:S04]  /*9b20*/  STL.64 [R1+0x3c8], R140 ;  /* 0x0003c88c01007387 */ /* 0x0003e80000100a00 */
[----:B------:R1:W2:Y:S01]  /*9b30*/  @P0 LDG.E.U8 R215, desc[UR32][R140.64] ;  /* 0x000000208cd70981 */ /* 0x0002a2000c1e1100 */
[----:B------:R-:W-:Y:S02]  /*9b40*/  IMAD R0, R135, 0x70, RZ ;  /* 0x0000007087007824 */ /* 0x000fe400078e02ff */
[----:B------:R-:W4:Y:S01]  /*9b50*/  LDC R135, c[0x0][0x3d8] ;  /* 0x0000f600ff877b82 */ /* 0x000f220000000800 */
[----:B-1----:R-:W-:-:S04]  /*9b60*/  IADD3 R140, P2, PT, R2, R138, RZ ;  /* 0x0000008a028c7210 */ /* 0x002fc80007f5e0ff */
[----:B------:R-:W-:-:S05]  /*9b70*/  LEA.HI.X.SX32 R141, R2, R139, 0x1, P2 ;  /* 0x0000008b028d7211 */ /* 0x000fca00010f0eff */
[----:B------:R1:W-:Y:S04]  /*9b80*/  STL.64 [R1+0x3c0], R140 ;  /* 0x0003c08c01007387 */ /* 0x0003e80000100a00 */
[----:B------:R1:W2:Y:S01]  /*9b90*/  @P0 LDG.E.U8 R238, desc[UR32][R140.64] ;  /* 0x000000208cee0981 */ /* 0x0002a2000c1e1100 */
[----:B------:R-:W-:Y:S02]  /*9ba0*/  IMAD R2, R132, 0x71, RZ ;  /* 0x0000007184027824 */ /* 0x000fe400078e02ff */
[----:B------:R-:W3:Y:S01]  /*9bb0*/  LDC R132, c[0x0][0x3d8] ;  /* 0x0000f600ff847b82 */ /* 0x000ee20000000800 */
[----:B-1----:R-:W-:-:S04]  /*9bc0*/  IADD3 R140, P2, PT, R0, R138, RZ ;  /* 0x0000008a008c7210 */ /* 0x002fc80007f5e0ff */
[----:B------:R-:W-:-:S05]  /*9bd0*/  LEA.HI.X.SX32 R141, R0, R139, 0x1, P2 ;  /* 0x0000008b008d7211 */ /* 0x000fca00010f0eff */
[----:B------:R1:W-:Y:S04]  /*9be0*/  STL.64 [R1+0x3b8], R140 ;  /* 0x0003b88c01007387 */ /* 0x0003e80000100a00 */
[----:B------:R1:W2:Y:S01]  /*9bf0*/  @P0 LDG.E.U8 R166, desc[UR32][R140.64] ;  /* 0x000000208ca60981 */ /* 0x0002a2000c1e1100 */
[----:B0-----:R-:W-:Y:S02]  /*9c00*/  IMAD R0, R3, 0x72, RZ ;  /* 0x0000007203007824 */ /* 0x001fe400078e02ff */
[----:B------:R-:W0:Y:S01]  /*9c10*/  LDC R3, c[0x0][0x3d8] ;  /* 0x0000f600ff037b82 */ /* 0x000e220000000800 */
[----:B-1----:R-:W-:-:S04]  /*9c20*/  IADD3 R140, P2, PT, R2, R138, RZ ;  /* 0x0000008a028c7210 */ /* 0x002fc80007f5e0ff */
[----:B------:R-:W-:-:S05]  /*9c30*/  LEA.HI.X.SX32 R141, R2, R139, 0x1, P2 ;  /* 0x0000008b028d7211 */ /* 0x000fca00010f0eff */
[----:B------:R1:W-:Y:S04]  /*9c40*/  STL.64 [R1+0x3b0], R140 ;  /* 0x0003b08c01007387 */ /* 0x0003e80000100a00 */
[----:B------:R1:W2:Y:S01]  /*9c50*/  @P0 LDG.E.U8 R182, desc[UR32][R140.64] ;  /* 0x000000208cb60981 */ /* 0x0002a2000c1e1100 */
[----:B----4-:R-:W-:Y:S02]  /*9c60*/  IMAD R2, R135, 0x73, RZ ;  /* 0x0000007387027824 */ /* 0x010fe400078e02ff */
[----:B------:R-:W4:Y:S01]  /*9c70*/  LDC R135, c[0x0][0x3d8] ;  /* 0x0000f600ff877b82 */ /* 0x000f220000000800 */
[----:B-1----:R-:W-:-:S04]  /*9c80*/  IADD3 R140, P2, PT, R0, R138, RZ ;  /* 0x0000008a008c7210 */ /* 0x002fc80007f5e0ff */
[----:B------:R-:W-:-:S05]  /*9c90*/  LEA.HI.X.SX32 R141, R0, R139, 0x1, P2 ;  /* 0x0000008b008d7211 */ /* 0x000fca00010f0eff */
[----:B------:R1:W-:Y:S04]  /*9ca0*/  STL.64 [R1+0x3a8], R140 ;  /* 0x0003a88c01007387 */ /* 0x0003e80000100a00 */
[----:B------:R1:W2:Y:S01]  /*9cb0*/  @P0 LDG.E.U8 R196, desc[UR32][R140.64] ;  /* 0x000000208cc40981 */ /* 0x0002a2000c1e1100 */
[----:B---3--:R-:W-:Y:S02]  /*9cc0*/  IMAD R0, R132, 0x74, RZ ;  /* 0x0000007484007824 */ /* 0x008fe400078e02ff */
[----:B------:R-:W3:Y:S01]  /*9cd0*/  LDC R132, c[0x0][0x3d8] ;  /* 0x0000f600ff847b82 */ /* 0x000ee20000000800 */
[----:B-1----:R-:W-:-:S04]  /*9ce0*/  IADD3 R140, P2, PT, R2, R138, RZ ;  /* 0x0000008a028c7210 */ /* 0x002fc80007f5e0ff */
[----:B------:R-:W-:-:S05]  /*9cf0*/  LEA.HI.X.SX32 R141, R2, R139, 0x1, P2 ;  /* 0x0000008b028d7211 */ /* 0x000fca00010f0eff */
[----:B------:R1:W-:Y:S04]  /*9d00*/  STL.64 [R1+0x3a0], R140 ;  /* 0x0003a08c01007387 */ /* 0x0003e80000100a00 */
[----:B------:R1:W2:Y:S01]  /*9d10*/  @P0 LDG.E.U8 R219, desc[UR32][R140.64] ;  /* 0x000000208cdb0981 */ /* 0x0002a2000c1e1100 */
[----:B0-----:R-:W-:Y:S01]  /*9d20*/  IMAD R2, R3, 0x78, RZ ;  /* 0x0000007803027824 */ /* 0x001fe200078e02ff */
[----:B-1----:R-:W-:-:S04]  /*9d30*/  IADD3 R140, P2, PT, R0, R138, RZ ;  /* 0x0000008a008c7210 */ /* 0x002fc80007f5e0ff */
[----:B------:R-:W-:-:S05]  /*9d40*/  LEA.HI.X.SX32 R141, R0, R139, 0x1, P2 ;  /* 0x0000008b008d7211 */ /* 0x000fca00010f0eff */
[----:B------:R0:W-:Y:S04]  /*9d50*/  STL.64 [R1+0x398], R140 ;  /* 0x0003988c01007387 */ /* 0x0001e80000100a00 */
[----:B------:R0:W2:Y:S01]  /*9d60*/  @P0 LDG.E.U8 R236, desc[UR32][R140.64] ;  /* 0x000000208cec0981 */ /* 0x0000a2000c1e1100 */
[----:B----4-:R-:W-:Y:S01]  /*9d70*/  IMAD R0, R135, 0x79, RZ ;  /* 0x0000007987007824 */ /* 0x010fe200078e02ff */
[----:B0-----:R-:W-:-:S04]  /*9d80*/  IADD3 R140, P2, PT, R2, R138, RZ ;  /* 0x0000008a028c7210 */ /* 0x001fc80007f5e0ff */
[----:B------:R-:W-:-:S05]  /*9d90*/  LEA.HI.X.SX32 R141, R2, R139, 0x1, P2 ;  /* 0x0000008b028d7211 */ /* 0x000fca00010f0eff */
[----:B------:R0:W-:Y:S04]  /*9da0*/  STL.64 [R1+0x390], R140 ;  /* 0x0003908c01007387 */ /* 0x0001e80000100a00 */
[----:B------:R0:W4:Y:S01]  /*9db0*/  @P0 LDG.E.U8 R165, desc[UR32][R140.64] ;  /* 0x000000208ca50981 */ /* 0x000122000c1e1100 */
[----:B---3--:R-:W-:Y:S01]  /*9dc0*/  IMAD R2, R132, 0x7a, RZ ;  /* 0x0000007a84027824 */ /* 0x008fe200078e02ff */
[----:B0-----:R-:W-:-:S04]  /*9dd0*/  IADD3 R140, P2, PT, R0, R138, RZ ;  /* 0x0000008a008c7210 */ /* 0x001fc80007f5e0ff */
[----:B------:R-:W-:-:S05]  /*9de0*/  LEA.HI.X.SX32 R141, R0, R139, 0x1, P2 ;  /* 0x0000008b008d7211 */ /* 0x000fca00010f0eff */
[----:B------:R0:W-:Y:S04]  /*9df0*/  STL.64 [R1+0x388], R140 ;  /* 0x0003888c01007387 */ /* 0x0001e80000100a00 */
[----:B------:R0:W3:Y:S01]  /*9e00*/  @P0 LDG.E.U8 R181, desc[UR32][R140.64] ;  /* 0x000000208cb50981 */ /* 0x0000e2000c1e1100 */
[----:B------:R-:W-:Y:S01]  /*9e10*/  FMUL R132, R5, UR4 ;  /* 0x0000000405847c20 */ /* 0x000fe20008400000 */
[----:B0-----:R-:W-:-:S04]  /*9e20*/  IADD3 R140, P2, PT, R2, R138, RZ ;  /* 0x0000008a028c7210 */ /* 0x001fc80007f5e0ff */
[----:B------:R-:W-:Y:S02]  /*9e30*/  LEA.HI.X.SX32 R141, R2, R139, 0x1, P2 ;  /* 0x0000008b028d7211 */ /* 0x000fe400010f0eff */
[----:B------:R-:W-:Y:S01]  /*9e40*/  ISETP.GT.AND P2, PT, R134, RZ, PT ;  /* 0x000000ff8600720c */ /* 0x000fe20003f44270 */
[----:B------:R-:W-:Y:S01]  /*9e50*/  FMUL R2, R7, UR4 ;  /* 0x0000000407027c20 */ /* 0x000fe20008400000 */
[----:B------:R-:W-:Y:S01]  /*9e60*/  FMUL R7, R8, UR4 ;  /* 0x0000000408077c20 */ /* 0x000fe20008400000 */
[----:B------:R-:W-:Y:S01]  /*9e70*/  FMUL R0, R6, UR4 ;  /* 0x0000000406007c20 */ /* 0x000fe20008400000 */
[----:B------:R-:W-:Y:S01]  /*9e80*/  FSEL R4, R132, -INF , P2 ;  /* 0xff80000084047808 */ /* 0x000fe20001000000 */
[----:B------:R-:W-:Y:S01]  /*9e90*/  FMUL R5, R13, UR4 ;  /* 0x000000040d057c20 */ /* 0x000fe20008400000 */
[----:B------:R-:W-:Y:S01]  /*9ea0*/  ISETP.GT.AND P2, PT, R134, 0x3, PT ;  /* 0x000000038600780c */ /* 0x000fe20003f44270 */
[----:B------:R-:W-:Y:S01]  /*9eb0*/  FMUL R6, R9, UR4 ;  /* 0x0000000409067c20 */ /* 0x000fe20008400000 */
[----:B------:R-:W-:Y:S01]  /*9ec0*/  FMUL R9, R11, UR4 ;  /* 0x000000040b097c20 */ /* 0x000fe20008400000 */
[----:B------:R-:W-:Y:S01]  /*9ed0*/  FMUL R8, R10, UR4 ;  /* 0x000000040a087c20 */ /* 0x000fe20008400000 */
[----:B------:R-:W-:Y:S01]  /*9ee0*/  FSEL R7, R7, -INF , P2 ;  /* 0xff80000007077808 */ /* 0x000fe20001000000 */
[----:B------:R-:W-:Y:S01]  /*9ef0*/  FMUL R3, R17, UR4 ;  /* 0x0000000411037c20 */ /* 0x000fe20008400000 */
[----:B------:R-:W-:Y:S01]  /*9f00*/  FSEL R2, R2, -INF , P5 ;  /* 0xff80000002027808 */ /* 0x000fe20002800000 */
[----:B------:R0:W2:Y:S01]  /*9f10*/  @P0 LDG.E.U8 R201, desc[UR32][R140.64] ;  /* 0x000000208cc90981 */ /* 0x0000a2000c1e1100 */
[----:B------:R-:W-:-:S02]  /*9f20*/  ISETP.GT.AND P2, PT, R134, 0x6, PT ;  /* 0x000000068600780c */ /* 0x000fc40003f44270 */
[----:B------:R-:W-:Y:S01]  /*9f30*/  ISETP.GT.AND P5, PT, R134, 0x5, PT ;  /* 0x000000058600780c */ /* 0x000fe20003fa4270 */
[----:B------:R-:W-:Y:S01]  /*9f40*/  FMUL R11, R12, UR4 ;  /* 0x000000040c0b7c20 */ /* 0x000fe20008400000 */
[----:B------:R-:W-:Y:S01]  /*9f50*/  FMUL R12, R14, UR4 ;  /* 0x000000040e0c7c20 */ /* 0x000fe20008400000 */
[----:B------:R-:W-:Y:S02]  /*9f60*/  FSEL R9, R9, -INF , P2 ;  /* 0xff80000009097808 */ /* 0x000fe40001000000 */
[----:B------:R-:W-:Y:S02]  /*9f70*/  FSEL R8, R8, -INF , P5 ;  /* 0xff80000008087808 */ /* 0x000fe40002800000 */
[C---:B------:R-:W-:Y:S02]  /*9f80*/  ISETP.GT.AND P2, PT, R134.reuse, 0x9, PT ;  /* 0x000000098600780c */ /* 0x040fe40003f44270 */
[----:B------:R-:W-:Y:S02]  /*9f90*/  ISETP.GT.AND P5, PT, R134, 0x8, PT ;  /* 0x000000088600780c */ /* 0x000fe40003fa4270 */
[----:B------:R-:W-:Y:S01]  /*9fa0*/  FSEL R12, R12, -INF , P2 ;  /* 0xff8000000c0c7808 */ /* 0x000fe20001000000 */
[----:B------:R-:W-:Y:S01]  /*9fb0*/  FMUL R13, R15, UR4 ;  /* 0x000000040f0d7c20 */ /* 0x000fe20008400000 */
[----:B------:R-:W-:-:S02]  /*9fc0*/  FSEL R14, R5, -INF , P5 ;  /* 0xff800000050e7808 */ /* 0x000fc40002800000 */
[----:B------:R-:W-:Y:S01]  /*9fd0*/  ISETP.GT.AND P2, PT, R134, 0xc, PT ;  /* 0x0000000c8600780c */ /* 0x000fe20003f44270 */
[----:B------:R-:W-:Y:S01]  /*9fe0*/  FMUL R15, R16, UR4 ;  /* 0x00000004100f7c20 */ /* 0x000fe20008400000 */
[----:B------:R-:W-:Y:S02]  /*9ff0*/  FSEL R0, R0, -INF , P4 ;  /* 0xff80000000007808 */ /* 0x000fe40002000000 */
[----:B------:R-:W-:Y:S01]  /*a000*/  FSEL R5, R144, -INF , P3 ;  /* 0xff80000090057808 */ /* 0x000fe20001800000 */
[----:B------:R-:W-:Y:S01]  /*a010*/  FMUL R16, R18, UR4 ;  /* 0x0000000412107c20 */ /* 0x000fe20008400000 */
[----:B------:R-:W-:Y:S02]  /*a020*/  ISETP.GT.AND P4, PT, R134, 0x4, PT ;  /* 0x000000048600780c */ /* 0x000fe40003f84270 */
[----:B------:R-:W-:Y:S02]  /*a030*/  FSEL R18, R3, -INF , P2 ;  /* 0xff80000003127808 */ /* 0x000fe40001000000 */
[----:B------:R-:W-:-:S02]  /*a040*/  FMNMX3 R3, R5, R4, R0, !PT ;  /* 0x0000000405037276 */ /* 0x000fc40007800000 */
[----:B------:R-:W-:Y:S02]  /*a050*/  FSEL R10, R6, -INF , P4 ;  /* 0xff800000060a7808 */ /* 0x000fe40002000000 */
[C---:B------:R-:W-:Y:S02]  /*a060*/  ISETP.GT.AND P4, PT, R134.reuse, 0x7, PT ;  /* 0x000000078600780c */ /* 0x040fe40003f84270 */
[----:B------:R-:W-:Y:S02]  /*a070*/  FMNMX3 R3, R3, R2, R7, !PT ;  /* 0x0000000203037276 */ /* 0x000fe40007800007 */
[----:B------:R-:W-:Y:S02]  /*a080*/  FSEL R11, R11, -INF , P4 ;  /* 0xff8000000b0b7808 */ /* 0x000fe40002000000 */
[----:B------:R-:W-:Y:S02]  /*a090*/  FMNMX3 R3, R3, R10, R8, !PT ;  /* 0x0000000a03037276 */ /* 0x000fe40007800008 */
[----:B------:R-:W-:-:S02]  /*a0a0*/  ISETP.GT.AND P4, PT, R134, 0xa, PT ;  /* 0x0000000a8600780c */ /* 0x000fc40003f84270 */
[C---:B------:R-:W-:Y:S02]  /*a0b0*/  ISETP.GT.AND P5, PT, R134.reuse, 0xb, PT ;  /* 0x0000000b8600780c */ /* 0x040fe40003fa4270 */
[----:B------:R-:W-:Y:S02]  /*a0c0*/  FMNMX3 R3, R3, R9, R11, !PT ;  /* 0x0000000903037276 */ /* 0x000fe4000780000b */
[----:B------:R-:W-:Y:S02]  /*a0d0*/  FSEL R13, R13, -INF , P4 ;  /* 0xff8000000d0d7808 */ /* 0x000fe40002000000 */
[----:B------:R-:W-:Y:S02]  /*a0e0*/  ISETP.GT.AND P4, PT, R134, 0xd, PT ;  /* 0x0000000d8600780c */ /* 0x000fe40003f84270 */
[----:B------:R-:W-:Y:S02]  /*a0f0*/  FSEL R15, R15, -INF , P5 ;  /* 0xff8000000f0f7808 */ /* 0x000fe40002800000 */
[----:B------:R-:W-:Y:S01]  /*a100*/  FMNMX3 R3, R3, R14, R12, !PT ;  /* 0x0000000e03037276 */ /* 0x000fe2000780000c */
[----:B------:R-:W-:Y:S01]  /*a110*/  FMUL R17, R19, UR4 ;  /* 0x0000000413117c20 */ /* 0x000fe20008400000 */
[----:B------:R-:W-:Y:S01]  /*a120*/  FMUL R19, R20, UR4 ;  /* 0x0000000414137c20 */ /* 0x000fe20008400000 */
[----:B------:R-:W-:-:S02]  /*a130*/  ISETP.GT.AND P5, PT, R134, 0xe, PT ;  /* 0x0000000e8600780c */ /* 0x000fc40003fa4270 */
[----:B------:R-:W-:Y:S02]  /*a140*/  ISETP.GT.AND P2, PT, R134, 0xf, PT ;  /* 0x0000000f8600780c */ /* 0x000fe40003f44270 */
[----:B------:R-:W-:Y:S02]  /*a150*/  FSEL R16, R16, -INF , P4 ;  /* 0xff80000010107808 */ /* 0x000fe40002000000 */
[----:B------:R-:W-:Y:S01]  /*a160*/  FMNMX3 R3, R3, R13, R15, !PT ;  /* 0x0000000d03037276 */ /* 0x000fe2000780000f */
[----:B------:R-:W-:Y:S01]  /*a170*/  FMUL R20, R21, UR4 ;  /* 0x0000000415147c20 */ /* 0x000fe20008400000 */
[----:B------:R-:W-:Y:S01]  /*a180*/  FMUL R21, R22, UR4 ;  /* 0x0000000416157c20 */ /* 0x000fe20008400000 */
[C---:B------:R-:W-:Y:S02]  /*a190*/  ISETP.GT.AND P4, PT, R134.reuse, 0x10, PT ;  /* 0x000000108600780c */ /* 0x040fe40003f84270 */
[----:B------:R-:W-:Y:S02]  /*a1a0*/  FSEL R17, R17, -INF , P5 ;  /* 0xff80000011117808 */ /* 0x000fe40002800000 */
[----:B------:R-:W-:-:S02]  /*a1b0*/  ISETP.GT.AND P5, PT, R134, 0x11, PT ;  /* 0x000000118600780c */ /* 0x000fc40003fa4270 */
[----:B------:R-:W-:Y:S02]  /*a1c0*/  FSEL R19, R19, -INF , P2 ;  /* 0xff80000013137808 */ /* 0x000fe40001000000 */
[----:B------:R-:W-:Y:S01]  /*a1d0*/  FMNMX3 R3, R3, R18, R16, !PT ;  /* 0x0000001203037276 */ /* 0x000fe20007800010 */
[----:B------:R-:W-:Y:S01]  /*a1e0*/  FMUL R22, R23, UR4 ;  /* 0x0000000417167c20 */ /* 0x000fe20008400000 */
[----:B------:R-:W-:Y:S01]  /*a1f0*/  FMUL R23, R24, UR4 ;  /* 0x0000000418177c20 */ /* 0x000fe20008400000 */
[----:B------:R-:W-:Y:S02]  /*a200*/  ISETP.GT.AND P2, PT, R134, 0x12, PT ;  /* 0x000000128600780c */ /* 0x000fe40003f44270 */
[----:B------:R-:W-:Y:S02]  /*a210*/  FSEL R20, R20, -INF , P4 ;  /* 0xff80000014147808 */ /* 0x000fe40002000000 */
[----:B------:R-:W-:Y:S02]  /*a220*/  ISETP.GT.AND P4, PT, R134, 0x13, PT ;  /* 0x000000138600780c */ /* 0x000fe40003f84270 */
[----:B------:R-:W-:-:S02]  /*a230*/  FSEL R21, R21, -INF , P5 ;  /* 0xff80000015157808 */ /* 0x000fc40002800000 */
[----:B------:R-:W-:Y:S01]  /*a240*/  FMNMX3 R3, R3, R17, R19, !PT ;  /* 0x0000001103037276 */ /* 0x000fe20007800013 */
[----:B------:R-:W-:Y:S01]  /*a250*/  FMUL R24, R25, UR4 ;  /* 0x0000000419187c20 */ /* 0x000fe20008400000 */
[----:B------:R-:W-:Y:S01]  /*a260*/  FMUL R25, R26, UR4 ;  /* 0x000000041a197c20 */ /* 0x000fe20008400000 */
[----:B------:R-:W-:Y:S02]  /*a270*/  ISETP.GT.AND P5, PT, R134, 0x14, PT ;  /* 0x000000148600780c */ /* 0x000fe40003fa4270 */
[----:B------:R-:W-:Y:S02]  /*a280*/  FSEL R22, R22, -INF , P2 ;  /* 0xff80000016167808 */ /* 0x000fe40001000000 */
[----:B------:R-:W-:Y:S02]  /*a290*/  ISETP.GT.AND P2, PT, R134, 0x15, PT ;  /* 0x000000158600780c */ /* 0x000fe40003f44270 */
[----:B------:R-:W-:Y:S02]  /*a2a0*/  FSEL R23, R23, -INF , P4 ;  /* 0xff80000017177808 */ /* 0x000fe40002000000 */
[----:B------:R-:W-:Y:S01]  /*a2b0*/  FMNMX3 R3, R3, R20, R21, !PT ;  /* 0x0000001403037276 */ /* 0x000fe20007800015 */
[----:B------:R-:W-:Y:S01]  /*a2c0*/  FMUL R26, R27, UR4 ;  /* 0x000000041b1a7c20 */ /* 0x000fe20008400000 */
[----:B------:R-:W-:Y:S01]  /*a2d0*/  FMUL R27, R28, UR4 ;  /* 0x000000041c1b7c20 */ /* 0x000fe20008400000 */
[----:B------:R-:W-:-:S02]  /*a2e0*/  ISETP.GT.AND P4, PT, R134, 0x16, PT ;  /* 0x000000168600780c */ /* 0x000fc40003f84270 */
[----:B------:R-:W-:Y:S02]  /*a2f0*/  FSEL R24, R24, -INF , P5 ;  /* 0xff80000018187808 */ /* 0x000fe40002800000 */
[----:B------:R-:W-:Y:S02]  /*a300*/  ISETP.GT.AND P5, PT, R134, 0x17, PT ;  /* 0x000000178600780c */ /* 0x000fe40003fa4270 */
[----:B------:R-:W-:Y:S02]  /*a310*/  FSEL R25, R25, -INF , P2 ;  /* 0xff80000019197808 */ /* 0x000fe40001000000 */
[----:B------:R-:W-:Y:S01]  /*a320*/  FMNMX3 R3, R3, R22, R23, !PT ;  /* 0x0000001603037276 */ /* 0x000fe20007800017 */
[----:B------:R-:W-:Y:S01]  /*a330*/  FMUL R28, R29, UR4 ;  /* 0x000000041d1c7c20 */ /* 0x000fe20008400000 */
[----:B------:R-:W-:Y:S01]  /*a340*/  FMUL R29, R30, UR4 ;  /* 0x000000041e1d7c20 */ /* 0x000fe20008400000 */
[----:B------:R-:W-:Y:S02]  /*a350*/  ISETP.GT.AND P2, PT, R134, 0x18, PT ;  /* 0x000000188600780c */ /* 0x000fe40003f44270 */
[----:B------:R-:W-:-:S02]  /*a360*/  FSEL R26, R26, -INF , P4 ;  /* 0xff8000001a1a7808 */ /* 0x000fc40002000000 */
[----:B------:R-:W-:Y:S02]  /*a370*/  ISETP.GT.AND P4, PT, R134, 0x19, PT ;  /* 0x000000198600780c */ /* 0x000fe40003f84270 */
[----:B------:R-:W-:Y:S02]  /*a380*/  FSEL R27, R27, -INF , P5 ;  /* 0xff8000001b1b7808 */ /* 0x000fe40002800000 */
[----:B------:R-:W-:Y:S01]  /*a390*/  FMNMX3 R3, R3, R24, R25, !PT ;  /* 0x0000001803037276 */ /* 0x000fe20007800019 */
[----:B------:R-:W-:Y:S01]  /*a3a0*/  FMUL R30, R31, UR4 ;  /* 0x000000041f1e7c20 */ /* 0x000fe20008400000 */
[----:B------:R-:W-:Y:S01]  /*a3b0*/  FMUL R31, R32, UR4 ;  /* 0x00000004201f7c20 */ /* 0x000fe20008400000 */
[----:B------:R-:W-:Y:S02]  /*a3c0*/  ISETP.GT.AND P5, PT, R134, 0x1a, PT ;  /* 0x0000001a8600780c */ /* 0x000fe40003fa4270 */
        /* <DEDUP_REMOVED lines=20> */
[----:B------:R-:W-:-:S02]  /*a510*/  FSEL R34, R34, -INF , P2 ;  /* 0xff80000022227808 */ /* 0x000fc40001000000 */
[C---:B------:R-:W-:Y:S02]  /*a520*/  ISETP.GT.AND P5, PT, R134.reuse, 0x20, PT ;  /* 0x000000208600780c */ /* 0x040fe40003fa4270 */
        /* <DEDUP_REMOVED lines=12> */
[C---:B------:R-:W-:Y:S02]  /*a5f0*/  ISETP.GT.AND P2, PT, R134.reuse, 0x24, PT ;  /* 0x000000248600780c */ /* 0x040fe40003f44270 */
[----:B------:R-:W-:Y:S02]  /*a600*/  ISETP.GT.AND P5, PT, R134, 0x25, PT ;  /* 0x000000258600780c */ /* 0x000fe40003fa4270 */
[----:B------:R-:W-:-:S02]  /*a610*/  FSEL R38, R38, -INF , P4 ;  /* 0xff80000026267808 */ /* 0x000fc40002000000 */
[----:B------:R-:W-:Y:S02]  /*a620*/  FSEL R39, R39, -INF , P3 ;  /* 0xff80000027277808 */ /* 0x000fe40001800000 */
[----:B------:R-:W-:Y:S01]  /*a630*/  FMNMX3 R3, R3, R36, R37, !PT ;  /* 0x0000002403037276 */ /* 0x000fe20007800025 */
[----:B------:R-:W-:Y:S01]  /*a640*/  FMUL R42, R43, UR4 ;  /* 0x000000042b2a7c20 */ /* 0x000fe20008400000 */
[----:B------:R-:W-:Y:S01]  /*a650*/  FMUL R43, R44, UR4 ;  /* 0x000000042c2b7c20 */ /* 0x000fe20008400000 */
[C---:B------:R-:W-:Y:S02]  /*a660*/  ISETP.GT.AND P4, PT, R134.reuse, 0x26, PT ;  /* 0x000000268600780c */ /* 0x040fe40003f84270 */
[----:B------:R-:W-:Y:S02]  /*a670*/  ISETP.GT.AND P3, PT, R134, 0x27, PT ;  /* 0x000000278600780c */ /* 0x000fe40003f64270 */
[----:B------:R-:W-:Y:S02]  /*a680*/  FSEL R40, R40, -INF , P2 ;  /* 0xff80000028287808 */ /* 0x000fe40001000000 */
[----:B------:R-:W-:-:S02]  /*a690*/  FSEL R41, R41, -INF , P5 ;  /* 0xff80000029297808 */ /* 0x000fc40002800000 */
[----:B------:R-:W-:Y:S01]  /*a6a0*/  FMNMX3 R3, R3, R38, R39, !PT ;  /* 0x0000002603037276 */ /* 0x000fe20007800027 */
[----:B------:R-:W-:Y:S01]  /*a6b0*/  FMUL R44, R45, UR4 ;  /* 0x000000042d2c7c20 */ /* 0x000fe20008400000 */
[----:B------:R-:W-:Y:S01]  /*a6c0*/  FMUL R45, R46, UR4 ;  /* 0x000000042e2d7c20 */ /* 0x000fe20008400000 */
[C---:B------:R-:W-:Y:S02]  /*a6d0*/  ISETP.GT.AND P2, PT, R134.reuse, 0x28, PT ;  /* 0x000000288600780c */ /* 0x040fe40003f44270 */
[----:B------:R-:W-:Y:S02]  /*a6e0*/  ISETP.GT.AND P5, PT, R134, 0x29, PT ;  /* 0x000000298600780c */ /* 0x000fe40003fa4270 */
[----:B------:R-:W-:Y:S02]  /*a6f0*/  FSEL R42, R42, -INF , P4 ;  /* 0xff8000002a2a7808 */ /* 0x000fe40002000000 */
[----:B------:R-:W-:Y:S02]  /*a700*/  FSEL R43, R43, -INF , P3 ;  /* 0xff8000002b2b7808 */ /* 0x000fe40001800000 */
[----:B------:R-:W-:Y:S01]  /*a710*/  FMNMX3 R3, R3, R40, R41, !PT ;  /* 0x0000002803037276 */ /* 0x000fe20007800029 */
[----:B------:R-:W-:Y:S01]  /*a720*/  FMUL R46, R47, UR4 ;  /* 0x000000042f2e7c20 */ /* 0x000fe20008400000 */
[----:B------:R-:W-:Y:S01]  /*a730*/  FMUL R47, R48, UR4 ;  /* 0x00000004302f7c20 */ /* 0x000fe20008400000 */
[----:B------:R-:W-:-:S02]  /*a740*/  ISETP.GT.AND P4, PT, R134, 0x2a, PT ;  /* 0x0000002a8600780c */ /* 0x000fc40003f84270 */
[----:B------:R-:W-:Y:S02]  /*a750*/  ISETP.GT.AND P3, PT, R134, 0x2b, PT ;  /* 0x0000002b8600780c */ /* 0x000fe40003f64270 */
[----:B------:R-:W-:Y:S02]  /*a760*/  FSEL R44, R44, -INF , P2 ;  /* 0xff8000002c2c7808 */ /* 0x000fe40001000000 */
[----:B------:R-:W-:Y:S02]  /*a770*/  FSEL R45, R45, -INF , P5 ;  /* 0xff8000002d2d7808 */ /* 0x000fe40002800000 */
[----:B------:R-:W-:Y:S01]  /*a780*/  FMNMX3 R3, R3, R42, R43, !PT ;  /* 0x0000002a03037276 */ /* 0x000fe2000780002b */
[----:B------:R-:W-:Y:S01]  /*a790*/  FMUL R48, R49, UR4 ;  /* 0x0000000431307c20 */ /* 0x000fe20008400000 */
[----:B------:R-:W-:Y:S01]  /*a7a0*/  FMUL R49, R50, UR4 ;  /* 0x0000000432317c20 */ /* 0x000fe20008400000 */
[C---:B------:R-:W-:Y:S02]  /*a7b0*/  ISETP.GT.AND P2, PT, R134.reuse, 0x2c, PT ;  /* 0x0000002c8600780c */ /* 0x040fe40003f44270 */
[----:B------:R-:W-:-:S02]  /*a7c0*/  ISETP.GT.AND P5, PT, R134, 0x2d, PT ;  /* 0x0000002d8600780c */ /* 0x000fc40003fa4270 */
[----:B------:R-:W-:Y:S02]  /*a7d0*/  FSEL R46, R46, -INF , P4 ;  /* 0xff8000002e2e7808 */ /* 0x000fe40002000000 */
        /* <DEDUP_REMOVED lines=38> */
[C---:B------:R-:W-:Y:S02]  /*aa40*/  ISETP.GT.AND P2, PT, R134.reuse, 0x38, PT ;  /* 0x000000388600780c */ /* 0x040fe40003f44270 */
[----:B------:R-:W-:Y:S02]  /*aa50*/  ISETP.GT.AND P5, PT, R134, 0x39, PT ;  /* 0x000000398600780c */ /* 0x000fe40003fa4270 */
[----:B------:R-:W-:-:S02]  /*aa60*/  FSEL R58, R58, -INF , P4 ;  /* 0xff8000003a3a7808 */ /* 0x000fc40002000000 */
[----:B------:R-:W-:Y:S02]  /*aa70*/  FSEL R59, R59, -INF , P3 ;  /* 0xff8000003b3b7808 */ /* 0x000fe40001800000 */
[----:B------:R-:W-:Y:S02]  /*aa80*/  FMNMX3 R3, R3, R56, R57, !PT ;  /* 0x0000003803037276 */ /* 0x000fe40007800039 */
[C---:B------:R-:W-:Y:S02]  /*aa90*/  ISETP.GT.AND P4, PT, R134.reuse, 0x3a, PT ;  /* 0x0000003a8600780c */ /* 0x040fe40003f84270 */
[----:B------:R-:W-:Y:S02]  /*aaa0*/  ISETP.GT.AND P3, PT, R134, 0x3b, PT ;  /* 0x0000003b8600780c */ /* 0x000fe40003f64270 */
[----:B------:R-:W-:Y:S02]  /*aab0*/  FSEL R60, R60, -INF , P2 ;  /* 0xff8000003c3c7808 */ /* 0x000fe40001000000 */
[----:B------:R-:W-:-:S02]  /*aac0*/  FSEL R62, R62, -INF , P5 ;  /* 0xff8000003e3e7808 */ /* 0x000fc40002800000 */
[----:B------:R-:W-:Y:S02]  /*aad0*/  FMNMX3 R3, R3, R58, R59, !PT ;  /* 0x0000003a03037276 */ /* 0x000fe4000780003b */
[C---:B------:R-:W-:Y:S02]  /*aae0*/  ISETP.GT.AND P2, PT, R134.reuse, 0x3c, PT ;  /* 0x0000003c8600780c */ /* 0x040fe40003f44270 */
[----:B------:R-:W-:Y:S02]  /*aaf0*/  ISETP.GT.AND P5, PT, R134, 0x3d, PT ;  /* 0x0000003d8600780c */ /* 0x000fe40003fa4270 */
[----:B------:R-:W-:Y:S02]  /*ab00*/  FSEL R63, R63, -INF , P4 ;  /* 0xff8000003f3f7808 */ /* 0x000fe40002000000 */
[----:B------:R-:W-:Y:S02]  /*ab10*/  FSEL R64, R64, -INF , P3 ;  /* 0xff80000040407808 */ /* 0x000fe40001800000 */
[----:B------:R-:W-:Y:S01]  /*ab20*/  FMNMX3 R3, R3, R60, R62, !PT ;  /* 0x0000003c03037276 */ /* 0x000fe2000780003e */
[----:B------:R-:W-:Y:S01]  /*ab30*/  FMUL R61, R71, UR4 ;  /* 0x00000004473d7c20 */ /* 0x000fe20008400000 */
[C---:B------:R-:W-:Y:S01]  /*ab40*/  ISETP.GT.AND P4, PT, R134.reuse, 0x3e, PT ;  /* 0x0000003e8600780c */ /* 0x040fe20003f84270 */
[----:B------:R0:W-:Y:S01]  /*ab50*/  STL.64 [R1+0x380], R140 ;  /* 0x0003808c01007387 */ /* 0x0001e20000100a00 */
[----:B------:R-:W-:-:S02]  /*ab60*/  ISETP.GT.AND P3, PT, R134, 0x3f, PT ;  /* 0x0000003f8600780c */ /* 0x000fc40003f64270 */
[----:B------:R-:W-:Y:S02]  /*ab70*/  FSEL R65, R65, -INF , P2 ;  /* 0xff80000041417808 */ /* 0x000fe40001000000 */
[----:B------:R-:W-:Y:S02]  /*ab80*/  FSEL R71, R66, -INF , P5 ;  /* 0xff80000042477808 */ /* 0x000fe40002800000 */
[----:B------:R-:W-:Y:S01]  /*ab90*/  FMNMX3 R3, R3, R63, R64, !PT ;  /* 0x0000003f03037276 */ /* 0x000fe20007800040 */
[----:B------:R-:W-:Y:S01]  /*aba0*/  FMUL R135, R73, UR4 ;  /* 0x0000000449877c20 */ /* 0x000fe20008400000 */
[----:B------:R-:W-:Y:S01]  /*abb0*/  ISETP.GT.AND P2, PT, R134, 0x40, PT ;  /* 0x000000408600780c */ /* 0x000fe20003f44270 */
[----:B0-----:R-:W-:Y:S01]  /*abc0*/  FMUL R140, R74, UR4 ;  /* 0x000000044a8c7c20 */ /* 0x001fe20008400000 */
[----:B------:R-:W-:Y:S01]  /*abd0*/  FMUL R74, R75, UR4 ;  /* 0x000000044b4a7c20 */ /* 0x000fe20008400000 */
[----:B------:R-:W-:Y:S02]  /*abe0*/  ISETP.GT.AND P5, PT, R134, 0x41, PT ;  /* 0x000000418600780c */ /* 0x000fe40003fa4270 */
[----:B------:R-:W-:-:S02]  /*abf0*/  FSEL R73, R67, -INF , P4 ;  /* 0xff80000043497808 */ /* 0x000fc40002000000 */
[----:B------:R-:W-:Y:S02]  /*ac00*/  FSEL R75, R68, -INF , P3 ;  /* 0xff800000444b7808 */ /* 0x000fe40001800000 */
[----:B------:R-:W-:Y:S01]  /*ac10*/  FMNMX3 R3, R3, R65, R71, !PT ;  /* 0x0000004103037276 */ /* 0x000fe20007800047 */
[----:B------:R-:W-:Y:S01]  /*ac20*/  FMUL R142, R80, UR4 ;  /* 0x00000004508e7c20 */ /* 0x000fe20008400000 */
        /* <DEDUP_REMOVED lines=20> */
[----:B------:R-:W-:-:S02]  /*ad70*/  FMNMX3 R3, R3, R83, R91, !PT ;  /* 0x0000005303037276 */ /* 0x000fc4000780005b */
[C---:B------:R-:W-:Y:S02]  /*ad80*/  ISETP.GT.AND P2, PT, R134.reuse, 0x48, PT ;  /* 0x000000488600780c */ /* 0x040fe40003f44270 */
[----:B------:R-:W-:Y:S02]  /*ad90*/  ISETP.GT.AND P5, PT, R134, 0x49, PT ;  /* 0x000000498600780c */ /* 0x000fe40003fa4270 */
[----:B------:R-:W-:Y:S02]  /*ada0*/  FSEL R94, R74, -INF , P4 ;  /* 0xff8000004a5e7808 */ /* 0x000fe40002000000 */
[----:B------:R-:W-:Y:S02]  /*adb0*/  FSEL R95, R76, -INF , P3 ;  /* 0xff8000004c5f7808 */ /* 0x000fe40001800000 */
[----:B------:R-:W-:Y:S02]  /*adc0*/  FMNMX3 R3, R3, R92, R93, !PT ;  /* 0x0000005c03037276 */ /* 0x000fe4000780005d */
[----:B------:R-:W-:-:S02]  /*add0*/  ISETP.GT.AND P4, PT, R134, 0x4a, PT ;  /* 0x0000004a8600780c */ /* 0x000fc40003f84270 */
[----:B------:R-:W-:Y:S02]  /*ade0*/  ISETP.GT.AND P3, PT, R134, 0x4b, PT ;  /* 0x0000004b8600780c */ /* 0x000fe40003f64270 */
[----:B------:R-:W-:Y:S02]  /*adf0*/  FSEL R98, R77, -INF , P2 ;  /* 0xff8000004d627808 */ /* 0x000fe40001000000 */
[----:B------:R-:W-:Y:S02]  /*ae00*/  FSEL R101, R78, -INF , P5 ;  /* 0xff8000004e657808 */ /* 0x000fe40002800000 */
[----:B------:R-:W-:Y:S02]  /*ae10*/  FMNMX3 R3, R3, R94, R95, !PT ;  /* 0x0000005e03037276 */ /* 0x000fe4000780005f */
[C---:B------:R-:W-:Y:S02]  /*ae20*/  ISETP.GT.AND P2, PT, R134.reuse, 0x4c, PT ;  /* 0x0000004c8600780c */ /* 0x040fe40003f44270 */
[----:B------:R-:W-:-:S02]  /*ae30*/  ISETP.GT.AND P5, PT, R134, 0x4d, PT ;  /* 0x0000004d8600780c */ /* 0x000fc40003fa4270 */
[----:B------:R-:W-:Y:S02]  /*ae40*/  FSEL R102, R141, -INF , P4 ;  /* 0xff8000008d667808 */ /* 0x000fe40002000000 */
[----:B------:R-:W-:Y:S02]  /*ae50*/  FSEL R104, R142, -INF , P3 ;  /* 0xff8000008e687808 */ /* 0x000fe40001800000 */
[----:B------:R-:W-:Y:S02]  /*ae60*/  FMNMX3 R3, R3, R98, R101, !PT ;  /* 0x0000006203037276 */ /* 0x000fe40007800065 */
        /* <DEDUP_REMOVED lines=19> */
[----:B------:R-:W-:Y:S01]  /*afa0*/  FMNMX3 R3, R3, R113, R114, !PT ;  /* 0x0000007103037276 */ /* 0x000fe20007800072 */
[----:B------:R-:W-:Y:S01]  /*afb0*/  FMUL R246, R118, UR4 ;  /* 0x0000000476f67c20 */ /* 0x000fe20008400000 */
        /* <DEDUP_REMOVED lines=14> */
[----:B------:R-:W-:Y:S01]  /*b0a0*/  FMNMX3 R3, R3, R121, R122, !PT ;  /* 0x0000007903037276 */ /* 0x000fe2000780007a */
[----:B------:R-:W-:Y:S01]  /*b0b0*/  IMAD.MOV.U32 R72, RZ, RZ, R126 ;  /* 0x000000ffff487224 */ /* 0x000fe200078e007e */
[C---:B------:R-:W-:Y:S01]  /*b0c0*/  ISETP.GT.AND P2, PT, R134.reuse, 0x5c, PT ;  /* 0x0000005c8600780c */ /* 0x040fe20003f44270 */
[----:B------:R-:W-:Y:S01]  /*b0d0*/  IMAD.MOV.U32 R68, RZ, RZ, R125 ;  /* 0x000000ffff447224 */ /* 0x000fe200078e007d */
[----:B------:R-:W-:Y:S02]  /*b0e0*/  ISETP.GT.AND P5, PT, R134, 0x5d, PT ;  /* 0x0000005d8600780c */ /* 0x000fe40003fa4270 */
[----:B------:R-:W-:Y:S02]  /*b0f0*/  FSEL R125, R151, -INF , P4 ;  /* 0xff800000977d7808 */ /* 0x000fe40002000000 */
[----:B------:R-:W-:-:S02]  /*b100*/  FSEL R126, R96, -INF , P3 ;  /* 0xff800000607e7808 */ /* 0x000fc40001800000 */
[----:B------:R-:W-:Y:S01]  /*b110*/  FMNMX3 R3, R3, R123, R124, !PT ;  /* 0x0000007b03037276 */ /* 0x000fe2000780007c */
[----:B------:R-:W-:Y:S01]  /*b120*/  IMAD.MOV.U32 R61, RZ, RZ, R128 ;  /* 0x000000ffff3d7224 */ /* 0x000fe200078e0080 */
[C---:B------:R-:W-:Y:S01]  /*b130*/  ISETP.GT.AND P4, PT, R134.reuse, 0x5e, PT ;  /* 0x0000005e8600780c */ /* 0x040fe20003f84270 */
[----:B------:R-:W-:Y:S01]  /*b140*/  IMAD.MOV.U32 R67, RZ, RZ, R127 ;  /* 0x000000ffff437224 */ /* 0x000fe200078e007f */
[C---:B------:R-:W-:Y:S02]  /*b150*/  ISETP.GT.AND P3, PT, R134.reuse, 0x5f, PT ;  /* 0x0000005f8600780c */ /* 0x040fe40003f64270 */
[----:B------:R-:W-:Y:S02]  /*b160*/  FSEL R127, R97, -INF , P2 ;  /* 0xff800000617f7808 */ /* 0x000fe40001000000 */
[----:B------:R-:W-:Y:S02]  /*b170*/  FSEL R128, R161, -INF , P5 ;  /* 0xff800000a1807808 */ /* 0x000fe40002800000 */
[----:B------:R-:W-:Y:S01]  /*b180*/  FMNMX3 R3, R3, R125, R126, !PT ;  /* 0x0000007d03037276 */ /* 0x000fe2000780007e */
[----:B------:R-:W-:Y:S01]  /*b190*/  IMAD.MOV.U32 R66, RZ, RZ, R130 ;  /* 0x000000ffff427224 */ /* 0x000fe200078e0082 */
[C---:B------:R-:W-:Y:S01]  /*b1a0*/  ISETP.GT.AND P2, PT, R134.reuse, 0x60, PT ;  /* 0x000000608600780c */ /* 0x040fe20003f44270 */
[----:B------:R-:W-:Y:S01]  /*b1b0*/  IMAD.MOV.U32 R70, RZ, RZ, R129 ;  /* 0x000000ffff467224 */ /* 0x000fe200078e0081 */
[----:B------:R-:W-:-:S02]  /*b1c0*/  ISETP.GT.AND P5, PT, R134, 0x61, PT ;  /* 0x000000618600780c */ /* 0x000fc40003fa4270 */
[----:B------:R-:W-:Y:S02]  /*b1d0*/  FSEL R129, R99, -INF , P4 ;  /* 0xff80000063817808 */ /* 0x000fe40002000000 */
[----:B------:R-:W-:Y:S02]  /*b1e0*/  FSEL R130, R100, -INF , P3 ;  /* 0xff80000064827808 */ /* 0x000fe40001800000 */
[----:B------:R-:W-:Y:S01]  /*b1f0*/  FMNMX3 R3, R3, R127, R128, !PT ;  /* 0x0000007f03037276 */ /* 0x000fe20007800080 */
[----:B------:R-:W-:Y:S01]  /*b200*/  IMAD.MOV.U32 R6, RZ, RZ, R131 ;  /* 0x000000ffff067224 */ /* 0x000fe200078e0083 */
        /* <DEDUP_REMOVED lines=35> */
[----:B------:R-:W-:Y:S02]  /*b440*/  FSEL R232, R237, -INF , P4 ;  /* 0xff800000ede87808 */ /* 0x000fe40002000000 */
[C---:B------:R-:W-:Y:S02]  /*b450*/  ISETP.GT.AND P2, PT, R134.reuse, 0x70, PT ;  /* 0x000000708600780c */ /* 0x040fe40003f44270 */
[----:B------:R-:W-:Y:S02]  /*b460*/  ISETP.GT.AND P5, PT, R134, 0x71, PT ;  /* 0x000000718600780c */ /* 0x000fe40003fa4270 */
        /* <DEDUP_REMOVED lines=31> */
[----:B------:R-:W-:Y:S01]  /*b660*/  FMNMX3 R3, R3, R68, R146, !PT ;  /* 0x0000004403037276 */ /* 0x000fe20007800092 */
[----:B------:R-:W0:Y:S01]  /*b670*/  LDC R61, c[0x0][0x3d8] ;  /* 0x0000f600ff3d7b82 */ /* 0x000e220000000800 */
[----:B------:R-:W-:Y:S02]  /*b680*/  ISETP.GT.AND P3, PT, R134, 0x7e, PT ;  /* 0x0000007e8600780c */ /* 0x000fe40003f64270 */
[----:B------:R-:W-:Y:S02]  /*b690*/  FSEL R147, R70, -INF , P2 ;  /* 0xff80000046937808 */ /* 0x000fe40001000000 */
[----:B------:R-:W-:Y:S02]  /*b6a0*/  FSEL R145, R66, -INF , P5 ;  /* 0xff80000042917808 */ /* 0x000fe40002800000 */
[----:B------:R-:W-:Y:S01]  /*b6b0*/  FMNMX3 R3, R3, R67, R140, !PT ;  /* 0x0000004303037276 */ /* 0x000fe2000780008c */
[----:B------:R-:W1:Y:S01]  /*b6c0*/  LDC R66, c[0x0][0x3d8] ;  /* 0x0000f600ff427b82 */ /* 0x000e620000000800 */
[----:B------:R-:W-:-:S02]  /*b6d0*/  FSEL R249, R6, -INF , P3 ;  /* 0xff80000006f97808 */ /* 0x000fc40001800000 */
[----:B------:R-:W-:-:S04]  /*b6e0*/  FMNMX3 R3, R3, R147, R145, !PT ;  /* 0x0000009303037276 */ /* 0x000fc80007800091 */
[----:B------:R-:W-:-:S05]  /*b6f0*/  FMNMX3 R3, R3, -INF , R249, !PT ;  /* 0xff80000003037876 */ /* 0x000fca00078000f9 */
[--C-:B------:R-:W-:Y:S01]  /*b700*/  FADD R5, R5, -R3.reuse ;  /* 0x8000000305057221 */ /* 0x100fe20000000000 */
[----:B------:R-:W-:-:S03]  /*b710*/  FADD R0, R0, -R3 ;  /* 0x8000000300007221 */ /* 0x000fc60000000000 */
[----:B------:R-:W-:-:S04]  /*b720*/  FMUL R5, R5, 1.4426950216293334961 ;  /* 0x3fb8aa3b05057820 */ /* 0x000fc80000400000 */
[----:B------:R2:W-:Y:S01]  /*b730*/  MUFU.EX2 R6, R5 ;  /* 0x0000000500067308 */ /* 0x0005e20000000800 */
[--C-:B------:R-:W-:Y:S01]  /*b740*/  FADD R4, R4, -R3.reuse ;  /* 0x8000000304047221 */ /* 0x100fe20000000000 */
[----:B--2---:R-:W-:Y:S01]  /*b750*/  FMUL R5, R0, 1.4426950216293334961 ;  /* 0x3fb8aa3b00057820 */ /* 0x004fe20000400000 */
[----:B------:R-:W-:-:S04]  /*b760*/  FADD R0, R2, -R3 ;  /* 0x8000000302007221 */ /* 0x000fc80000000000 */
[----:B------:R-:W-:Y:S01]  /*b770*/  FMUL R0, R0, 1.4426950216293334961 ;  /* 0x3fb8aa3b00007820 */ /* 0x000fe20000400000 */
[----:B------:R-:W-:Y:S01]  /*b780*/  MUFU.EX2 R2, R5 ;  /* 0x0000000500027308 */ /* 0x000fe20000000800 */
[----:B------:R-:W-:-:S07]  /*b790*/  FMUL R4, R4, 1.4426950216293334961 ;  /* 0x3fb8aa3b04047820 */ /* 0x000fce0000400000 */
[----:B------:R-:W2:Y:S08]  /*b7a0*/  MUFU.EX2 R0, R0 ;  /* 0x0000000000007308 */ /* 0x000eb00000000800 */
[----:B------:R2:W0:Y:S01]  /*b7b0*/  MUFU.EX2 R5, R4 ;  /* 0x0000000400057308 */ /* 0x0004220000000800 */
[--C-:B------:R-:W-:Y:S01]  /*b7c0*/  FADD R7, R7, -R3.reuse ;  /* 0x8000000307077221 */ /* 0x100fe20000000000 */
[----:B--2---:R-:W-:Y:S01]  /*b7d0*/  F2FP.SATFINITE.E4M3.F32.PACK_AB_MERGE_C R4, R0, R2, RZ ;  /* 0x000000020004723e */ /* 0x004fe200048070ff */
[----:B------:R-:W-:-:S03]  /*b7e0*/  FADD R8, R8, -R3 ;  /* 0x8000000308087221 */ /* 0x000fc60000000000 */
[----:B0-----:R-:W-:Y:S01]  /*b7f0*/  F2FP.SATFINITE.E4M3.F32.PACK_AB_MERGE_C R4, R5, R6, R4 ;  /* 0x000000060504723e */ /* 0x001fe20004807004 */
[----:B------:R-:W-:Y:S01]  /*b800*/  FADD R6, R6, R5 ;  /* 0x0000000506067221 */ /* 0x000fe20000000000 */
[----:B------:R-:W-:-:S03]  /*b810*/  FMUL R5, R7, 1.4426950216293334961 ;  /* 0x3fb8aa3b07057820 */ /* 0x000fc60000400000 */
[----:B------:R-:W-:Y:S01]  /*b820*/  FADD R6, R2, R6 ;  /* 0x0000000602067221 */ /* 0x000fe20000000000 */
[--C-:B------:R-:W-:Y:S01]  /*b830*/  FADD R2, R9, -R3.reuse ;  /* 0x8000000309027221 */ /* 0x100fe20000000000 */
[----:B------:R-:W-:Y:S01]  /*b840*/  FMUL R7, R8, 1.4426950216293334961 ;  /* 0x3fb8aa3b08077820 */ /* 0x000fe20000400000 */
[----:B------:R-:W-:Y:S02]  /*b850*/  IMAD R61, R61, 0x7b, RZ ;  /* 0x0000007b3d3d7824 */ /* 0x000fe400078e02ff */
[----:B------:R-:W-:Y:S01]  /*b860*/  FMUL R8, R2, 1.4426950216293334961 ;  /* 0x3fb8aa3b02087820 */ /* 0x000fe20000400000 */
[----:B------:R-:W-:Y:S01]  /*b870*/  FADD R2, R10, -R3 ;  /* 0x800000030a027221 */ /* 0x000fe20000000000 */
[----:B------:R-:W0:Y:S01]  /*b880*/  MUFU.EX2 R5, R5 ;  /* 0x0000000500057308 */ /* 0x000e220000000800 */
[C---:B------:R-:W-:Y:S02]  /*b890*/  IADD3 R76, P2, PT, R61.reuse, R138, RZ ;  /* 0x0000008a3d4c7210 */ /* 0x040fe40007f5e0ff */
[----:B------:R-:W-:Y:S01]  /*b8a0*/  FMUL R9, R2, 1.4426950216293334961 ;  /* 0x3fb8aa3b02097820 */ /* 0x000fe20000400000 */
[----:B------:R-:W-:Y:S01]  /*b8b0*/  FADD R2, R0, R6 ;  /* 0x0000000600027221 */ /* 0x000fe20000000000 */
[----:B------:R-:W-:-:S02]  /*b8c0*/  LEA.HI.X.SX32 R77, R61, R139, 0x1, P2 ;  /* 0x0000008b3d4d7211 */ /* 0x000fc400010f0eff */
[----:B------:R-:W2:Y:S01]  /*b8d0*/  LDC R61, c[0x0][0x3d8] ;  /* 0x0000f600ff3d7b82 */ /* 0x000ea20000000800 */
[----:B------:R-:W-:Y:S08]  /*b8e0*/  MUFU.EX2 R7, R7 ;  /* 0x0000000700077308 */ /* 0x000ff00000000800 */
[----:B------:R-:W3:Y:S01]  /*b8f0*/  MUFU.EX2 R8, R8 ;  /* 0x0000000800087308 */ /* 0x000ee20000000800 */
[----:B------:R-:W-:-:S07]  /*b900*/  PRMT R96, RZ, 0x7610, R96 ;  /* 0x00007610ff607816 */ /* 0x000fce0000000060 */
[----:B------:R-:W4:Y:S01]  /*b910*/  MUFU.EX2 R0, R9 ;  /* 0x0000000900007308 */ /* 0x000f220000000800 */
[----:B-1----:R-:W-:Y:S01]  /*b920*/  IMAD R10, R66, 0x35, RZ ;  /* 0x00000035420a7824 */ /* 0x002fe200078e02ff */
[----:B------:R1:W-:Y:S01]  /*b930*/  STL.64 [R1+0x240], R76 ;  /* 0x0002404c01007387 */ /* 0x0003e20000100a00 */
[----:B0-----:R-:W-:-:S03]  /*b940*/  FADD R6, R5, R2 ;  /* 0x0000000205067221 */ /* 0x001fc60000000000 */
[----:B------:R1:W5:Y:S01]  /*b950*/  @P0 LDG.E.U8 R96, desc[UR32][R76.64] ;  /* 0x000000204c600981 */ /* 0x000362000c1e1100 */
[----:B---3--:R-:W-:Y:S02]  /*b960*/  F2FP.SATFINITE.E4M3.F32.PACK_AB_MERGE_C R2, R8, R7, RZ ;  /* 0x000000070802723e */ /* 0x008fe400048070ff */
[----:B-1----:R-:W-:Y:S02]  /*b970*/  IADD3 R76, P2, PT, R10, R138, RZ ;  /* 0x0000008a0a4c7210 */ /* 0x002fe40007f5e0ff */
[----:B----4-:R-:W-:Y:S02]  /*b980*/  F2FP.SATFINITE.E4M3.F32.PACK_AB_MERGE_C R5, R0, R5, R2 ;  /* 0x000000050005723e */ /* 0x010fe40004807002 */
[----:B------:R-:W-:Y:S01]  /*b990*/  LEA.HI.X.SX32 R77, R10, R139, 0x1, P2 ;  /* 0x0000008b0a4d7211 */ /* 0x000fe200010f0eff */
[----:B------:R-:W-:Y:S01]  /*b9a0*/  FADD R10, R0, R6 ;  /* 0x00000006000a7221 */ /* 0x000fe20000000000 */
[----:B------:R-:W-:Y:S01]  /*b9b0*/  FADD R0, R11, -R3 ;  /* 0x800000030b007221 */ /* 0x000fe20000000000 */
[----:B------:R-:W-:Y:S01]  /*b9c0*/  PRMT R99, RZ, 0x7610, R99 ;  /* 0x00007610ff637816 */ /* 0x000fe20000000063 */
[----:B--2---:R-:W-:-:S02]  /*b9d0*/  IMAD R9, R61, 0x3d, RZ ;  /* 0x0000003d3d097824 */ /* 0x004fc400078e02ff */
[----:B------:R-:W-:Y:S01]  /*b9e0*/  FMUL R6, R0, 1.4426950216293334961 ;  /* 0x3fb8aa3b00067820 */ /* 0x000fe20000400000 */
[--C-:B------:R-:W-:Y:S01]  /*b9f0*/  FADD R0, R12, -R3.reuse ;  /* 0x800000030c007221 */ /* 0x100fe20000000000 */
[----:B------:R0:W-:Y:S01]  /*ba00*/  STL.64 [R1+0x318], R76 ;  /* 0x0003184c01007387 */ /* 0x0001e20000100a00 */
[----:B------:R-:W1:Y:S02]  /*ba10*/  LDC R12, c[0x0][0x3d8] ;  /* 0x0000f600ff0c7b82 */ /* 0x000e640000000800 */
[----:B------:R-:W-:Y:S01]  /*ba20*/  FMUL R2, R0, 1.4426950216293334961 ;  /* 0x3fb8aa3b00027820 */ /* 0x000fe20000400000 */
[----:B------:R0:W2:Y:S01]  /*ba30*/  @P0 LDG.E.U8 R99, desc[UR32][R76.64] ;  /* 0x000000204c630981 */ /* 0x0000a2000c1e1100 */
[----:B------:R-:W-:-:S04]  /*ba40*/  FADD R0, R13, -R3 ;  /* 0x800000030d007221 */ /* 0x000fc80000000000 */
[----:B------:R-:W-:Y:S01]  /*ba50*/  FMUL R0, R0, 1.4426950216293334961 ;  /* 0x3fb8aa3b00007820 */ /* 0x000fe20000400000 */
[----:B0-----:R-:W-:-:S04]  /*ba60*/  IADD3 R76, P2, PT, R9, R138, RZ ;  /* 0x0000008a094c7210 */ /* 0x001fc80007f5e0ff */
[----:B------:R-:W-:Y:S01]  /*ba70*/  LEA.HI.X.SX32 R77, R9, R139, 0x1, P2 ;  /* 0x0000008b094d7211 */ /* 0x000fe200010f0eff */
[----:B------:R-:W-:Y:S01]  /*ba80*/  FADD R9, R14, -R3 ;  /* 0x800000030e097221 */ /* 0x000fe20000000000 */
[----:B------:R-:W0:Y:S03]  /*ba90*/  MUFU.EX2 R6, R6 ;  /* 0x0000000600067308 */ /* 0x000e260000000800 */
[----:B------:R-:W-:Y:S01]  /*baa0*/  FMUL R11, R9, 1.4426950216293334961 ;  /* 0x3fb8aa3b090b7820 */ /* 0x000fe20000400000 */
[----:B------:R-:W-:-:S04]  /*bab0*/  FADD R9, R7, R10 ;  /* 0x0000000a07097221 */ /* 0x000fc80000000000 */
[----:B------:R-:W-:Y:S08]  /*bac0*/  MUFU.EX2 R2, R2 ;  /* 0x0000000200027308 */ /* 0x000ff00000000800 */
[----:B------:R-:W3:Y:S08]  /*bad0*/  MUFU.EX2 R0, R0 ;  /* 0x0000000000007308 */ /* 0x000ef00000000800 */
[----:B------:R4:W1:Y:S01]  /*bae0*/  MUFU.EX2 R7, R11 ;  /* 0x0000000b00077308 */ /* 0x0008620000000800 */
[----:B------:R-:W-:-:S04]  /*baf0*/  FADD R8, R8, R9 ;  /* 0x0000000908087221 */ /* 0x000fc80000000000 */
[----:B0-----:R-:W-:Y:S01]  /*bb00*/  FADD R10, R6, R8 ;  /* 0x00000008060a7221 */ /* 0x001fe20000000000 */
[----:B---3--:R-:W-:Y:S01]  /*bb10*/  F2FP.SATFINITE.E4M3.F32.PACK_AB_MERGE_C R8, R0, R2, RZ ;  /* 0x000000020008723e */ /* 0x008fe200048070ff */
[--C-:B------:R-:W-:Y:S01]  /*bb20*/  FADD R9, R15, -R3.reuse ;  /* 0x800000030f097221 */ /* 0x100fe20000000000 */
[--C-:B----4-:R-:W-:Y:S02]  /*bb30*/  FADD R11, R16, -R3.reuse ;  /* 0x80000003100b7221 */ /* 0x110fe40000000000 */
[C---:B-1----:R-:W-:Y:S01]  /*bb40*/  F2FP.SATFINITE.E4M3.F32.PACK_AB_MERGE_C R6, R7.reuse, R6, R8 ;  /* 0x000000060706723e */ /* 0x042fe20004807008 */
[----:B------:R-:W-:Y:S01]  /*bb50*/  FADD R7, R7, R10 ;  /* 0x0000000a07077221 */ /* 0x000fe20000000000 */
[----:B------:R-:W-:Y:S01]  /*bb60*/  FADD R10, R17, -R3 ;  /* 0x80000003110a7221 */ /* 0x000fe20000000000 */
[----:B------:R-:W-:Y:S01]  /*bb70*/  FMUL R9, R9, 1.4426950216293334961 ;  /* 0x3fb8aa3b09097820 */ /* 0x000fe20000400000 */
[----:B------:R-:W-:Y:S01]  /*bb80*/  FMUL R8, R11, 1.4426950216293334961 ;  /* 0x3fb8aa3b0b087820 */ /* 0x000fe20000400000 */
[----:B------:R-:W-:Y:S01]  /*bb90*/  FADD R7, R2, R7 ;  /* 0x0000000702077221 */ /* 0x000fe20000000000 */
[----:B------:R-:W-:Y:S01]  /*bba0*/  FMUL R2, R10, 1.4426950216293334961 ;  /* 0x3fb8aa3b0a027820 */ /* 0x000fe20000400000 */
[----:B------:R-:W-:-:S02]  /*bbb0*/  FADD R10, R18, -R3 ;  /* 0x80000003120a7221 */ /* 0x000fc40000000000 */
[----:B------:R-:W0:Y:S02]  /*bbc0*/  MUFU.EX2 R9, R9 ;  /* 0x0000000900097308 */ /* 0x000e240000000800 */
[----:B------:R-:W-:Y:S01]  /*bbd0*/  FMUL R10, R10, 1.4426950216293334961 ;  /* 0x3fb8aa3b0a0a7820 */ /* 0x000fe20000400000 */
[----:B------:R-:W-:-:S05]  /*bbe0*/  FADD R7, R0, R7 ;  /* 0x0000000700077221 */ /* 0x000fca0000000000 */
[----:B------:R-:W-:Y:S08]  /*bbf0*/  MUFU.EX2 R8, R8 ;  /* 0x0000000800087308 */ /* 0x000ff00000000800 */
[----:B------:R-:W1:Y:S08]  /*bc00*/  MUFU.EX2 R2, R2 ;  /* 0x0000000200027308 */ /* 0x000e700000000800 */
[----:B------:R0:W3:Y:S01]  /*bc10*/  MUFU.EX2 R0, R10 ;  /* 0x0000000a00007308 */ /* 0x0000e20000000800 */
[----:B------:R-:W-:Y:S01]  /*bc20*/  PRMT R97, RZ, 0x7610, R97 ;  /* 0x00007610ff617816 */ /* 0x000fe20000000061 */
[----:B------:R-:W-:Y:S01]  /*bc30*/  IMAD R11, R12, 0x7c, RZ ;  /* 0x0000007c0c0b7824 */ /* 0x000fe200078e02ff */
[----:B------:R4:W-:Y:S04]  /*bc40*/  STL.64 [R1+0x300], R76 ;  /* 0x0003004c01007387 */ /* 0x0009e80000100a00 */
[----:B------:R4:W2:Y:S01]  /*bc50*/  @P0 LDG.E.U8 R97, desc[UR32][R76.64] ;  /* 0x000000204c610981 */ /* 0x0008a2000c1e1100 */
[----:B0-----:R-:W-:Y:S01]  /*bc60*/  FADD R10, R9, R7 ;  /* 0x00000007090a7221 */ /* 0x001fe20000000000 */
[----:B-1----:R-:W-:-:S04]  /*bc70*/  F2FP.SATFINITE.E4M3.F32.PACK_AB_MERGE_C R7, R2, R8, RZ ;  /* 0x000000080207723e */ /* 0x002fc800048070ff */
[C---:B---3--:R-:W-:Y:S01]  /*bc80*/  F2FP.SATFINITE.E4M3.F32.PACK_AB_MERGE_C R7, R0.reuse, R9, R7 ;  /* 0x000000090007723e */ /* 0x048fe20004807007 */
[--C-:B------:R-:W-:Y:S01]  /*bc90*/  FADD R9, R19, -R3.reuse ;  /* 0x8000000313097221 */ /* 0x100fe20000000000 */
[----:B----4-:R-:W-:Y:S01]  /*bca0*/  IADD3 R76, P2, PT, R11, R138, RZ ;  /* 0x0000008a0b4c7210 */ /* 0x010fe20007f5e0ff */
[----:B------:R-:W-:Y:S02]  /*bcb0*/  FADD R0, R0, R10 ;  /* 0x0000000a00007221 */ /* 0x000fe40000000000 */
[----:B------:R-:W-:Y:S01]  /*bcc0*/  FMUL R9, R9, 1.4426950216293334961 ;  /* 0x3fb8aa3b09097820 */ /* 0x000fe20000400000 */
[----:B------:R-:W-:Y:S01]  /*bcd0*/  LEA.HI.X.SX32 R77, R11, R139, 0x1, P2 ;  /* 0x0000008b0b4d7211 */ /* 0x000fe200010f0eff */
[----:B------:R-:W-:Y:S01]  /*bce0*/  FADD R8, R8, R0 ;  /* 0x0000000008087221 */ /* 0x000fe20000000000 */
[----:B------:R-:W0:Y:S01]  /*bcf0*/  LDC R11, c[0x0][0x3d8] ;  /* 0x0000f600ff0b7b82 */ /* 0x000e220000000800 */
[--C-:B------:R-:W-:Y:S01]  /*bd00*/  FADD R0, R20, -R3.reuse ;  /* 0x8000000314007221 */ /* 0x100fe20000000000 */
[----:B------:R1:W3:Y:S02]  /*bd10*/  MUFU.EX2 R119, R9 ;  /* 0x0000000900777308 */ /* 0x0002e40000000800 */
[----:B-1----:R-:W-:Y:S01]  /*bd20*/  FADD R9, R2, R8 ;  /* 0x0000000802097221 */ /* 0x002fe20000000000 */
[----:B------:R-:W-:Y:S01]  /*bd30*/  FMUL R2, R0, 1.4426950216293334961 ;  /* 0x3fb8aa3b00027820 */ /* 0x000fe20000400000 */
[--C-:B------:R-:W-:Y:S01]  /*bd40*/  FADD R0, R21, -R3.reuse ;  /* 0x8000000315007221 */ /* 0x100fe20000000000 */
[----:B------:R-:W-:-:S03]  /*bd50*/  FADD R8, R22, -R3 ;  /* 0x8000000316087221 */ /* 0x000fc60000000000 */
[----:B------:R-:W-:Y:S01]  /*bd60*/  FMUL R0, R0, 1.4426950216293334961 ;  /* 0x3fb8aa3b00007820 */ /* 0x000fe20000400000 */
[----:B------:R-:W1:Y:S08]  /*bd70*/  MUFU.EX2 R117, R2 ;  /* 0x0000000200757308 */ /* 0x000e700000000800 */
[----:B------:R4:W0:Y:S02]  /*bd80*/  MUFU.EX2 R2, R0 ;  /* 0x0000000000027308 */ /* 0x0008240000000800 */
[----:B----4-:R-:W-:Y:S01]  /*bd90*/  FMUL R0, R8, 1.4426950216293334961 ;  /* 0x3fb8aa3b08007820 */ /* 0x010fe20000400000 */
[----:B0-----:R-:W-:-:S02]  /*bda0*/  IMAD R10, R11, 0x45, RZ ;  /* 0x000000450b0a7824 */ /* 0x001fc400078e02ff */
[----:B---3--:R-:W-:Y:S01]  /*bdb0*/  FADD R8, R119, R9 ;  /* 0x0000000977087221 */ /* 0x008fe20000000000 */
[----:B------:R-:W0:Y:S02]  /*bdc0*/  LDC R11, c[0x0][0x3d8] ;  /* 0x0000f600ff0b7b82 */ /* 0x000e240000000800 */
[----:B------:R-:W3:Y:S01]  /*bdd0*/  MUFU.EX2 R0, R0 ;  /* 0x0000000000007308 */ /* 0x000ee20000000800 */
[----:B-1----:R-:W-:Y:S01]  /*bde0*/  FADD R8, R117, R8 ;  /* 0x0000000875087221 */ /* 0x002fe20000000000 */
[----:B------:R-:W-:-:S03]  /*bdf0*/  IADD3 R12, P2, PT, R10, R138, RZ ;  /* 0x0000008a0a0c7210 */ /* 0x000fc60007f5e0ff */
[----:B------:R-:W-:Y:S01]  /*be00*/  FADD R8, R2, R8 ;  /* 0x0000000802087221 */ /* 0x000fe20000000000 */
[----:B------:R-:W-:Y:S02]  /*be10*/  LEA.HI.X.SX32 R13, R10, R139, 0x1, P2 ;  /* 0x0000008b0a0d7211 */ /* 0x000fe400010f0eff */
[C---:B---3--:R-:W-:Y:S01]  /*be20*/  F2FP.SATFINITE.E4M3.F32.PACK_AB_MERGE_C R141, R0.reuse, R2, RZ ;  /* 0x00000002008d723e */ /* 0x048fe200048070ff */
[----:B------:R-:W-:Y:S01]  /*be30*/  FADD R10, R0, R8 ;  /* 0x00000008000a7221 */ /* 0x000fe20000000000 */
[----:B------:R-:W-:-:S04]  /*be40*/  FADD R0, R23, -R3 ;  /* 0x8000000317007221 */ /* 0x000fc80000000000 */
[----:B------:R-:W-:Y:S01]  /*be50*/  FMUL R2, R0, 1.4426950216293334961 ;  /* 0x3fb8aa3b00027820 */ /* 0x000fe20000400000 */
[--C-:B------:R-:W-:Y:S01]  /*be60*/  FADD R0, R24, -R3.reuse ;  /* 0x8000000318007221 */ /* 0x100fe20000000000 */
[----:B------:R-:W-:Y:S02]  /*be70*/  PRMT R82, RZ, 0x7610, R82 ;  /* 0x00007610ff527816 */ /* 0x000fe40000000052 */
[----:B------:R1:W3:Y:S01]  /*be80*/  MUFU.EX2 R111, R2 ;  /* 0x00000002006f7308 */ /* 0x0002e20000000800 */
[----:B0-----:R-:W-:Y:S01]  /*be90*/  IMAD R9, R11, 0x4d, RZ ;  /* 0x0000004d0b097824 */ /* 0x001fe200078e02ff */
[----:B------:R-:W-:Y:S01]  /*bea0*/  STL.64 [R1+0x238], R76 ;  /* 0x0002384c01007387 */ /* 0x000fe20000100a00 */
[----:B------:R-:W-:-:S03]  /*beb0*/  FADD R8, R27, -R3 ;  /* 0x800000031b087221 */ /* 0x000fc60000000000 */
[----:B------:R0:W4:Y:S01]  /*bec0*/  @P0 LDG.E.U8 R82, desc[UR32][R12.64] ;  /* 0x000000200c520981 */ /* 0x000122000c1e1100 */
[----:B-1----:R-:W-:Y:S01]  /*bed0*/  FMUL R2, R0, 1.4426950216293334961 ;  /* 0x3fb8aa3b00027820 */ /* 0x002fe20000400000 */
[--C-:B------:R-:W-:Y:S02]  /*bee0*/  FADD R0, R25, -R3.reuse ;  /* 0x8000000319007221 */ /* 0x100fe40000000000 */
[----:B------:R0:W-:Y:S01]  /*bef0*/  STL.64 [R1+0x2e8], R12 ;  /* 0x0002e80c01007387 */ /* 0x0001e20000100a00 */
[----:B------:R1:W3:Y:S02]  /*bf00*/  MUFU.EX2 R110, R2 ;  /* 0x00000002006e7308 */ /* 0x0002e40000000800 */
[----:B-1----:R-:W-:Y:S01]  /*bf10*/  FMUL R2, R0, 1.4426950216293334961 ;  /* 0x3fb8aa3b00027820 */ /* 0x002fe20000400000 */
[----:B------:R-:W-:Y:S01]  /*bf20*/  FADD R0, R26, -R3 ;  /* 0x800000031a007221 */ /* 0x000fe20000000000 */
[----:B0-----:R-:W-:-:S03]  /*bf30*/  IADD3 R12, P2, PT, R9, R138, RZ ;  /* 0x0000008a090c7210 */ /* 0x001fc60007f5e0ff */
[----:B------:R-:W-:Y:S01]  /*bf40*/  FMUL R0, R0, 1.4426950216293334961 ;  /* 0x3fb8aa3b00007820 */ /* 0x000fe20000400000 */
[----:B------:R-:W-:Y:S01]  /*bf50*/  LEA.HI.X.SX32 R13, R9, R139, 0x1, P2 ;  /* 0x0000008b090d7211 */ /* 0x000fe200010f0eff */
[----:B------:R-:W-:Y:S01]  /*bf60*/  FMUL R9, R8, 1.4426950216293334961 ;  /* 0x3fb8aa3b08097820 */ /* 0x000fe20000400000 */
[----:B------:R-:W0:Y:S01]  /*bf70*/  MUFU.EX2 R2, R2 ;  /* 0x0000000200027308 */ /* 0x000e220000000800 */
[----:B------:R-:W-:Y:S01]  /*bf80*/  FADD R8, R28, -R3 ;  /* 0x800000031c087221 */ /* 0x000fe20000000000 */
[----:B---3--:R-:W-:-:S06]  /*bf90*/  FADD R10, R111, R10 ;  /* 0x0000000a6f0a7221 */ /* 0x008fcc0000000000 */
[----:B------:R-:W1:Y:S08]  /*bfa0*/  MUFU.EX2 R0, R0 ;  /* 0x0000000000007308 */ /* 0x000e700000000800 */
[----:B------:R3:W1:Y:S01]  /*bfb0*/  MUFU.EX2 R109, R9 ;  /* 0x00000009006d7308 */ /* 0x0006620000000800 */
[----:B------:R-:W-:Y:S01]  /*bfc0*/  PRMT R80, RZ, 0x7610, R80 ;  /* 0x00007610ff507816 */ /* 0x000fe20000000050 */
[----:B------:R-:W-:Y:S01]  /*bfd0*/  FADD R10, R110, R10 ;  /* 0x0000000a6e0a7221 */ /* 0x000fe20000000000 */
[----:B---3--:R-:W-:Y:S01]  /*bfe0*/  FMUL R9, R8, 1.4426950216293334961 ;  /* 0x3fb8aa3b08097820 */ /* 0x008fe20000400000 */
[--C-:B------:R-:W-:Y:S01]  /*bff0*/  FADD R8, R29, -R3.reuse ;  /* 0x800000031d087221 */ /* 0x100fe20000000000 */
[--C-:B------:R-:W-:Y:S01]  /*c000*/  FADD R11, R31, -R3.reuse ;  /* 0x800000031f0b7221 */ /* 0x100fe20000000000 */
[----:B------:R3:W-:Y:S02]  /*c010*/  STL.64 [R1+0x2d0], R12 ;  /* 0x0002d00c01007387 */ /* 0x0007e40000100a00 */
[----:B------:R1:W5:Y:S01]  /*c020*/  MUFU.EX2 R107, R9 ;  /* 0x00000009006b7308 */ /* 0x0003620000000800 */
[----:B0-----:R-:W-:Y:S01]  /*c030*/  FADD R10, R2, R10 ;  /* 0x0000000a020a7221 */ /* 0x001fe20000000000 */
[----:B------:R3:W2:Y:S01]  /*c040*/  @P0 LDG.E.U8 R80, desc[UR32][R12.64] ;  /* 0x000000200c500981 */ /* 0x0006a2000c1e1100 */
[----:B-1----:R-:W-:Y:S01]  /*c050*/  FMUL R9, R8, 1.4426950216293334961 ;  /* 0x3fb8aa3b08097820 */ /* 0x002fe20000400000 */
[----:B------:R-:W-:-:S04]  /*c060*/  FADD R8, R30, -R3 ;  /* 0x800000031e087221 */ /* 0x000fc80000000000 */
[----:B------:R-:W-:Y:S01]  /*c070*/  FMUL R8, R8, 1.4426950216293334961 ;  /* 0x3fb8aa3b08087820 */ /* 0x000fe20000400000 */
[----:B------:R-:W0:Y:S01]  /*c080*/  MUFU.EX2 R9, R9 ;  /* 0x0000000900097308 */ /* 0x000e220000000800 */
[----:B---3--:R-:W-:Y:S01]  /*c090*/  FMUL R12, R11, 1.4426950216293334961 ;  /* 0x3fb8aa3b0b0c7820 */ /* 0x008fe20000400000 */
[--C-:B------:R-:W-:Y:S01]  /*c0a0*/  FADD R11, R32, -R3.reuse ;  /* 0x80000003200b7221 */ /* 0x100fe20000000000 */
[C---:B------:R-:W-:Y:S01]  /*c0b0*/  F2FP.SATFINITE.E4M3.F32.PACK_AB_MERGE_C R142, R0.reuse, R2, RZ ;  /* 0x00000002008e723e */ /* 0x040fe200048070ff */
[----:B------:R-:W-:Y:S01]  /*c0c0*/  FADD R0, R0, R10 ;  /* 0x0000000a00007221 */ /* 0x000fe20000000000 */
[----:B------:R-:W-:-:S03]  /*c0d0*/  FADD R2, R33, -R3 ;  /* 0x8000000321027221 */ /* 0x000fc60000000000 */
[----:B------:R-:W1:Y:S01]  /*c0e0*/  MUFU.EX2 R8, R8 ;  /* 0x0000000800087308 */ /* 0x000e620000000800 */
[----:B------:R-:W-:Y:S01]  /*c0f0*/  FMUL R11, R11, 1.4426950216293334961 ;  /* 0x3fb8aa3b0b0b7820 */ /* 0x000fe20000400000 */
[----:B------:R-:W-:Y:S01]  /*c100*/  FADD R0, R109, R0 ;  /* 0x000000006d007221 */ /* 0x000fe20000000000 */
[----:B------:R-:W-:Y:S01]  /*c110*/  FMUL R2, R2, 1.4426950216293334961 ;  /* 0x3fb8aa3b02027820 */ /* 0x000fe20000400000 */
[----:B------:R-:W-:-:S04]  /*c120*/  FADD R10, R34, -R3 ;  /* 0x80000003220a7221 */ /* 0x000fc80000000000 */
[----:B------:R3:W0:Y:S01]  /*c130*/  MUFU.EX2 R103, R12 ;  /* 0x0000000c00677308 */ /* 0x0006220000000800 */
[----:B-----5:R-:W-:-:S07]  /*c140*/  FADD R0, R107, R0 ;  /* 0x000000006b007221 */ /* 0x020fce0000000000 */
[----:B------:R5:W1:Y:S01]  /*c150*/  MUFU.EX2 R100, R11 ;  /* 0x0000000b00647308 */ /* 0x000a620000000800 */
[----:B---3--:R-:W3:Y:S07]  /*c160*/  LDC R12, c[0x0][0x3d8] ;  /* 0x0000f600ff0c7b82 */ /* 0x008eee0000000800 */
[----:B------:R-:W1:Y:S01]  /*c170*/  MUFU.EX2 R2, R2 ;  /* 0x0000000200027308 */ /* 0x000e620000000800 */
[----:B-----5:R-:W-:Y:S01]  /*c180*/  FMUL R11, R10, 1.4426950216293334961 ;  /* 0x3fb8aa3b0a0b7820 */ /* 0x020fe20000400000 */
[----:B0-----:R-:W-:-:S04]  /*c190*/  FADD R10, R9, R0 ;  /* 0x00000000090a7221 */ /* 0x001fc80000000000 */
[C---:B-1----:R-:W-:Y:S02]  /*c1a0*/  FADD R10, R8.reuse, R10 ;  /* 0x0000000a080a7221 */ /* 0x042fe40000000000 */
[----:B------:R-:W0:Y:S02]  /*c1b0*/  MUFU.EX2 R0, R11 ;  /* 0x0000000b00007308 */ /* 0x000e240000000800 */
[----:B------:R-:W-:Y:S01]  /*c1c0*/  FADD R10, R103, R10 ;  /* 0x0000000a670a7221 */ /* 0x000fe20000000000 */
[----:B------:R-:W-:-:S03]  /*c1d0*/  F2FP.SATFINITE.E4M3.F32.PACK_AB_MERGE_C R143, R8, R9, RZ ;  /* 0x00000009088f723e */ /* 0x000fc600048070ff */
[----:B------:R-:W-:-:S04]  /*c1e0*/  FADD R8, R100, R10 ;  /* 0x0000000a64087221 */ /* 0x000fc80000000000 */
[----:B------:R-:W-:Y:S01]  /*c1f0*/  FADD R8, R2, R8 ;  /* 0x0000000802087221 */ /* 0x000fe20000000000 */
[----:B0-----:R-:W-:-:S03]  /*c200*/  F2FP.SATFINITE.E4M3.F32.PACK_AB_MERGE_C R13, R0, R2, RZ ;  /* 0x00000002000d723e */ /* 0x001fc600048070ff */
[----:B------:R-:W-:Y:S01]  /*c210*/  FADD R10, R0, R8 ;  /* 0x00000008000a7221 */ /* 0x000fe20000000000 */
[----:B------:R-:W-:-:S04]  /*c220*/  FADD R0, R35, -R3 ;  /* 0x8000000323007221 */ /* 0x000fc80000000000 */
[----:B------:R-:W-:Y:S01]  /*c230*/  FMUL R2, R0, 1.4426950216293334961 ;  /* 0x3fb8aa3b00027820 */ /* 0x000fe20000400000 */
[----:B------:R-:W-:Y:S01]  /*c240*/  FADD R0, R36, -R3 ;  /* 0x8000000324007221 */ /* 0x000fe20000000000 */
[----:B------:R-:W-:Y:S02]  /*c250*/  PRMT R85, RZ, 0x7610, R85 ;  /* 0x00007610ff557816 */ /* 0x000fe40000000055 */
[----:B------:R0:W1:Y:S01]  /*c260*/  MUFU.EX2 R90, R2 ;  /* 0x00000002005a7308 */ /* 0x0000620000000800 */
[----:B---3--:R-:W-:Y:S02]  /*c270*/  IMAD R9, R12, 0x55, RZ ;  /* 0x000000550c097824 */ /* 0x008fe400078e02ff */
[--C-:B------:R-:W-:Y:S01]  /*c280*/  FADD R8, R39, -R3.reuse ;  /* 0x8000000327087221 */ /* 0x100fe20000000000 */
[----:B------:R3:W5:Y:S01]  /*c290*/  @P0 LDG.E.U8 R85, desc[UR32][R76.64] ;  /* 0x000000204c550981 */ /* 0x000762000c1e1100 */
[----:B0-----:R-:W-:Y:S01]  /*c2a0*/  FMUL R2, R0, 1.4426950216293334961 ;  /* 0x3fb8aa3b00027820 */ /* 0x001fe20000400000 */
[----:B------:R-:W-:-:S03]  /*c2b0*/  FADD R0, R37, -R3 ;  /* 0x8000000325007221 */ /* 0x000fc60000000000 */
[----:B------:R0:W1:Y:S01]  /*c2c0*/  MUFU.EX2 R89, R2 ;  /* 0x0000000200597308 */ /* 0x0000620000000800 */
[C---:B---3--:R-:W-:Y:S01]  /*c2d0*/  IADD3 R76, P2, PT, R9.reuse, R138, RZ ;  /* 0x0000008a094c7210 */ /* 0x048fe20007f5e0ff */
[----:B0-----:R-:W-:Y:S01]  /*c2e0*/  FMUL R2, R0, 1.4426950216293334961 ;  /* 0x3fb8aa3b00027820 */ /* 0x001fe20000400000 */
[--C-:B------:R-:W-:Y:S02]  /*c2f0*/  FADD R0, R38, -R3.reuse ;  /* 0x8000000326007221 */ /* 0x100fe40000000000 */
[----:B------:R-:W-:Y:S01]  /*c300*/  LEA.HI.X.SX32 R77, R9, R139, 0x1, P2 ;  /* 0x0000008b094d7211 */ /* 0x000fe200010f0eff */
[----:B------:R-:W-:Y:S01]  /*c310*/  FMUL R9, R8, 1.4426950216293334961 ;  /* 0x3fb8aa3b08097820 */ /* 0x000fe20000400000 */
[----:B------:R-:W-:Y:S01]  /*c320*/  FMUL R0, R0, 1.4426950216293334961 ;  /* 0x3fb8aa3b00007820 */ /* 0x000fe20000400000 */
[----:B------:R-:W0:Y:S01]  /*c330*/  MUFU.EX2 R2, R2 ;  /* 0x0000000200027308 */ /* 0x000e220000000800 */
[----:B------:R-:W-:Y:S01]  /*c340*/  FADD R8, R40, -R3 ;  /* 0x8000000328087221 */ /* 0x000fe20000000000 */
[----:B-1----:R-:W-:-:S06]  /*c350*/  FADD R10, R90, R10 ;  /* 0x0000000a5a0a7221 */ /* 0x002fcc0000000000 */
[----:B------:R-:W1:Y:S08]  /*c360*/  MUFU.EX2 R0, R0 ;  /* 0x0000000000007308 */ /* 0x000e700000000800 */
[----:B------:R3:W0:Y:S02]  /*c370*/  MUFU.EX2 R88, R9 ;  /* 0x0000000900587308 */ /* 0x0006240000000800 */
[----:B---3--:R-:W-:Y:S01]  /*c380*/  FMUL R9, R8, 1.4426950216293334961 ;  /* 0x3fb8aa3b08097820 */ /* 0x008fe20000400000 */
[----:B------:R-:W-:-:S05]  /*c390*/  FADD R8, R41, -R3 ;  /* 0x8000000329087221 */ /* 0x000fca0000000000 */
[----:B------:R3:W1:Y:S01]  /*c3a0*/  MUFU.EX2 R87, R9 ;  /* 0x0000000900577308 */ /* 0x0006620000000800 */
[----:B------:R-:W-:Y:S01]  /*c3b0*/  FADD R10, R89, R10 ;  /* 0x0000000a590a7221 */ /* 0x000fe20000000000 */
[--C-:B------:R-:W-:Y:S01]  /*c3c0*/  FADD R11, R43, -R3.reuse ;  /* 0x800000032b0b7221 */ /* 0x100fe20000000000 */
[----:B---3--:R-:W-:Y:S01]  /*c3d0*/  FMUL R9, R8, 1.4426950216293334961 ;  /* 0x3fb8aa3b08097820 */ /* 0x008fe20000400000 */
[----:B------:R-:W-:Y:S01]  /*c3e0*/  FADD R8, R42, -R3 ;  /* 0x800000032a087221 */ /* 0x000fe20000000000 */
[----:B0-----:R-:W-:-:S03]  /*c3f0*/  FADD R10, R2, R10 ;  /* 0x0000000a020a7221 */ /* 0x001fc60000000000 */
[----:B------:R-:W-:Y:S01]  /*c400*/  FMUL R8, R8, 1.4426950216293334961 ;  /* 0x3fb8aa3b08087820 */ /* 0x000fe20000400000 */
[----:B------:R-:W0:Y:S01]  /*c410*/  MUFU.EX2 R9, R9 ;  /* 0x0000000900097308 */ /* 0x000e220000000800 */
[----:B------:R-:W-:Y:S01]  /*c420*/  FMUL R12, R11, 1.4426950216293334961 ;  /* 0x3fb8aa3b0b0c7820 */ /* 0x000fe20000400000 */
[--C-:B------:R-:W-:Y:S01]  /*c430*/  FADD R11, R44, -R3.reuse ;  /* 0x800000032c0b7221 */ /* 0x100fe20000000000 */
[C---:B-1----:R-:W-:Y:S01]  /*c440*/  F2FP.SATFINITE.E4M3.F32.PACK_AB_MERGE_C R14, R0.reuse, R2, RZ ;  /* 0x00000002000e723e */ /* 0x042fe200048070ff */
        /* <DEDUP_REMOVED lines=8> */
[----:B------:R-:W-:-:S07]  /*c4d0*/  FADD R0, R87, R0 ;  /* 0x0000000057007221 */ /* 0x000fce0000000000 */
[----:B------:R0:W1:Y:S01]  /*c4e0*/  MUFU.EX2 R84, R11 ;  /* 0x0000000b00547308 */ /* 0x0000620000000800 */
[----:B---3--:R-:W3:Y:S07]  /*c4f0*/  LDC R12, c[0x0][0x3d8] ;  /* 0x0000f600ff0c7b82 */ /* 0x008eee0000000800 */
[----:B------:R-:W1:Y:S01]  /*c500*/  MUFU.EX2 R2, R2 ;  /* 0x0000000200027308 */ /* 0x000e620000000800 */
[----:B0-----:R-:W-:Y:S01]  /*c510*/  FMUL R11, R10, 1.4426950216293334961 ;  /* 0x3fb8aa3b0a0b7820 */ /* 0x001fe20000400000 */
[----:B------:R-:W-:-:S04]  /*c520*/  FADD R10, R9, R0 ;  /* 0x00000000090a7221 */ /* 0x000fc80000000000 */
[----:B-1----:R-:W-:Y:S02]  /*c530*/  FADD R10, R8, R10 ;  /* 0x0000000a080a7221 */ /* 0x002fe40000000000 */
[----:B------:R-:W0:Y:S02]  /*c540*/  MUFU.EX2 R0, R11 ;  /* 0x0000000b00007308 */ /* 0x000e240000000800 */
[----:B------:R-:W-:Y:S01]  /*c550*/  FADD R10, R86, R10 ;  /* 0x0000000a560a7221 */ /* 0x000fe20000000000 */
[----:B------:R-:W-:-:S03]  /*c560*/  F2FP.SATFINITE.E4M3.F32.PACK_AB_MERGE_C R45, R8, R9, RZ ;  /* 0x00000009082d723e */ /* 0x000fc600048070ff */
[----:B------:R-:W-:Y:S01]  /*c570*/  FADD R8, R84, R10 ;  /* 0x0000000a54087221 */ /* 0x000fe20000000000 */
[----:B------:R-:W-:-:S03]  /*c580*/  PRMT R69, RZ, 0x7610, R69 ;  /* 0x00007610ff457816 */ /* 0x000fc60000000045 */
[----:B------:R-:W-:Y:S01]  /*c590*/  FADD R8, R2, R8 ;  /* 0x0000000802087221 */ /* 0x000fe20000000000 */
[----:B---3--:R-:W-:Y:S01]  /*c5a0*/  IMAD R9, R12, 0x5d, RZ ;  /* 0x0000005d0c097824 */ /* 0x008fe200078e02ff */
[----:B------:R1:W-:Y:S04]  /*c5b0*/  STL.64 [R1+0x2b8], R76 ;  /* 0x0002b84c01007387 */ /* 0x0003e80000100a00 */
[----:B------:R1:W3:Y:S01]  /*c5c0*/  @P0 LDG.E.U8 R69, desc[UR32][R76.64] ;  /* 0x000000204c450981 */ /* 0x0002e2000c1e1100 */
[C---:B0-----:R-:W-:Y:S01]  /*c5d0*/  F2FP.SATFINITE.E4M3.F32.PACK_AB_MERGE_C R46, R0.reuse, R2, RZ ;  /* 0x00000002002e723e */ /* 0x041fe200048070ff */
[----:B------:R-:W-:Y:S01]  /*c5e0*/  FADD R10, R0, R8 ;  /* 0x00000008000a7221 */ /* 0x000fe20000000000 */
[----:B------:R-:W-:Y:S01]  /*c5f0*/  FADD R0, R47, -R3 ;  /* 0x800000032f007221 */ /* 0x000fe20000000000 */
[----:B------:R-:W-:-:S03]  /*c600*/  PRMT R61, RZ, 0x7610, R61 ;  /* 0x00007610ff3d7816 */ /* 0x000fc6000000003d */
[----:B------:R-:W-:Y:S01]  /*c610*/  FMUL R2, R0, 1.4426950216293334961 ;  /* 0x3fb8aa3b00027820 */ /* 0x000fe20000400000 */
[--C-:B------:R-:W-:Y:S01]  /*c620*/  FADD R0, R48, -R3.reuse ;  /* 0x8000000330007221 */ /* 0x100fe20000000000 */
[C---:B-1----:R-:W-:Y:S02]  /*c630*/  IADD3 R76, P2, PT, R9.reuse, R138, RZ ;  /* 0x0000008a094c7210 */ /* 0x042fe40007f5e0ff */
[----:B------:R0:W1:Y:S02]  /*c640*/  MUFU.EX2 R78, R2 ;  /* 0x00000002004e7308 */ /* 0x0000640000000800 */
[----:B------:R-:W-:Y:S01]  /*c650*/  LEA.HI.X.SX32 R77, R9, R139, 0x1, P2 ;  /* 0x0000008b094d7211 */ /* 0x000fe200010f0eff */
[----:B0-----:R-:W-:Y:S01]  /*c660*/  FMUL R2, R0, 1.4426950216293334961 ;  /* 0x3fb8aa3b00027820 */ /* 0x001fe20000400000 */
[----:B------:R-:W-:-:S03]  /*c670*/  FADD R0, R49, -R3 ;  /* 0x8000000331007221 */ /* 0x000fc60000000000 */
[----:B------:R0:W-:Y:S04]  /*c680*/  STL.64 [R1+0x2a0], R76 ;  /* 0x0002a04c01007387 */ /* 0x0001e80000100a00 */
[----:B------:R0:W2:Y:S01]  /*c690*/  @P0 LDG.E.U8 R61, desc[UR32][R76.64] ;  /* 0x000000204c3d0981 */ /* 0x0000a2000c1e1100 */
[--C-:B------:R-:W-:Y:S01]  /*c6a0*/  FADD R8, R51, -R3.reuse ;  /* 0x8000000333087221 */ /* 0x100fe20000000000 */
[----:B0-----:R0:W4:Y:S03]  /*c6b0*/  MUFU.EX2 R77, R2 ;  /* 0x00000002004d7308 */ /* 0x0011260000000800 */
[----:B------:R-:W-:Y:S01]  /*c6c0*/  FMUL R9, R8, 1.4426950216293334961 ;  /* 0x3fb8aa3b08097820 */ /* 0x000fe20000400000 */
[----:B0-----:R-:W-:Y:S01]  /*c6d0*/  FMUL R2, R0, 1.4426950216293334961 ;  /* 0x3fb8aa3b00027820 */ /* 0x001fe20000400000 */
[--C-:B------:R-:W-:Y:S01]  /*c6e0*/  FADD R0, R50, -R3.reuse ;  /* 0x8000000332007221 */ /* 0x100fe20000000000 */
[----:B------:R-:W-:-:S03]  /*c6f0*/  FADD R8, R52, -R3 ;  /* 0x8000000334087221 */ /* 0x000fc60000000000 */
[----:B------:R-:W-:Y:S01]  /*c700*/  FMUL R0, R0, 1.4426950216293334961 ;  /* 0x3fb8aa3b00007820 */ /* 0x000fe20000400000 */
[----:B------:R-:W0:Y:S01]  /*c710*/  MUFU.EX2 R2, R2 ;  /* 0x0000000200027308 */ /* 0x000e220000000800 */
[----:B-1----:R-:W-:-:S07]  /*c720*/  FADD R10, R78, R10 ;  /* 0x0000000a4e0a7221 */ /* 0x002fce0000000000 */
[----:B------:R-:W1:Y:S08]  /*c730*/  MUFU.EX2 R0, R0 ;  /* 0x0000000000007308 */ /* 0x000e700000000800 */
[----:B------:R0:W1:Y:S01]  /*c740*/  MUFU.EX2 R76, R9 ;  /* 0x00000009004c7308 */ /* 0x0000620000000800 */
[--C-:B------:R-:W-:Y:S01]  /*c750*/  FADD R11, R55, -R3.reuse ;  /* 0x80000003370b7221 */ /* 0x100fe20000000000 */
[----:B0-----:R-:W-:Y:S01]  /*c760*/  FMUL R9, R8, 1.4426950216293334961 ;  /* 0x3fb8aa3b08097820 */ /* 0x001fe20000400000 */
[----:B------:R-:W-:-:S05]  /*c770*/  FADD R8, R53, -R3 ;  /* 0x8000000335087221 */ /* 0x000fca0000000000 */
[----:B------:R0:W1:Y:S01]  /*c780*/  MUFU.EX2 R74, R9 ;  /* 0x00000009004a7308 */ /* 0x0000620000000800 */
[----:B----4-:R-:W-:Y:S01]  /*c790*/  FADD R10, R77, R10 ;  /* 0x0000000a4d0a7221 */ /* 0x010fe20000000000 */
[----:B------:R-:W-:Y:S01]  /*c7a0*/  FMUL R12, R11, 1.4426950216293334961 ;  /* 0x3fb8aa3b0b0c7820 */ /* 0x000fe20000400000 */
[----:B0-----:R-:W-:Y:S01]  /*c7b0*/  FMUL R9, R8, 1.4426950216293334961 ;  /* 0x3fb8aa3b08097820 */ /* 0x001fe20000400000 */
[----:B------:R-:W-:Y:S01]  /*c7c0*/  FADD R8, R54, -R3 ;  /* 0x8000000336087221 */ /* 0x000fe20000000000 */
[----:B------:R-:W-:-:S03]  /*c7d0*/  FADD R10, R2, R10 ;  /* 0x0000000a020a7221 */ /* 0x000fc60000000000 */
[----:B------:R-:W-:Y:S01]  /*c7e0*/  FMUL R8, R8, 1.4426950216293334961 ;  /* 0x3fb8aa3b08087820 */ /* 0x000fe20000400000 */
[----:B------:R-:W0:Y:S01]  /*c7f0*/  MUFU.EX2 R9, R9 ;  /* 0x0000000900097308 */ /* 0x000e220000000800 */
[--C-:B------:R-:W-:Y:S01]  /*c800*/  FADD R11, R56, -R3.reuse ;  /* 0x80000003380b7221 */ /* 0x100fe20000000000 */
[C---:B-1----:R-:W-:Y:S01]  /*c810*/  F2FP.SATFINITE.E4M3.F32.PACK_AB_MERGE_C R47, R0.reuse, R2, RZ ;  /* 0x00000002002f723e */ /* 0x042fe200048070ff */
[----:B------:R-:W-:Y:S01]  /*c820*/  FADD R0, R0, R10 ;  /* 0x0000000a00007221 */ /* 0x000fe20000000000 */
[----:B------:R-:W-:-:S04]  /*c830*/  FADD R2, R57, -R3 ;  /* 0x8000000339027221 */ /* 0x000fc80000000000 */
[----:B------:R-:W1:Y:S01]  /*c840*/  MUFU.EX2 R8, R8 ;  /* 0x0000000800087308 */ /* 0x000e620000000800 */
[----:B------:R-:W-:Y:S01]  /*c850*/  FMUL R11, R11, 1.4426950216293334961 ;  /* 0x3fb8aa3b0b0b7820 */ /* 0x000fe20000400000 */
[----:B------:R-:W-:Y:S01]  /*c860*/  FADD R0, R76, R0 ;  /* 0x000000004c007221 */ /* 0x000fe20000000000 */
[----:B------:R-:W-:-:S05]  /*c870*/  FMUL R2, R2, 1.4426950216293334961 ;  /* 0x3fb8aa3b02027820 */ /* 0x000fca0000400000 */
[----:B------:R4:W0:Y:S01]  /*c880*/  MUFU.EX2 R72, R12 ;  /* 0x0000000c00487308 */ /* 0x0008220000000800 */
[----:B------:R-:W-:Y:S01]  /*c890*/  FADD R10, R58, -R3 ;  /* 0x800000033a0a7221 */ /* 0x000fe20000000000 */
[----:B------:R-:W-:Y:S01]  /*c8a0*/  FADD R0, R74, R0 ;  /* 0x000000004a007221 */ /* 0x000fe20000000000 */
[----:B----4-:R-:W4:Y:S05]  /*c8b0*/  LDC R12, c[0x0][0x3d8] ;  /* 0x0000f600ff0c7b82 */ /* 0x010f2a0000000800 */
[----:B------:R0:W1:Y:S08]  /*c8c0*/  MUFU.EX2 R70, R11 ;  /* 0x0000000b00467308 */ /* 0x0000700000000800 */
[----:B------:R-:W4:Y:S01]  /*c8d0*/  MUFU.EX2 R2, R2 ;  /* 0x0000000200027308 */ /* 0x000f220000000800 */
[----:B0-----:R-:W-:Y:S01]  /*c8e0*/  FMUL R11, R10, 1.4426950216293334961 ;  /* 0x3fb8aa3b0a0b7820 */ /* 0x001fe20000400000 */
[----:B------:R-:W-:-:S04]  /*c8f0*/  FADD R10, R9, R0 ;  /* 0x00000000090a7221 */ /* 0x000fc80000000000 */
[----:B-1----:R-:W-:Y:S02]  /*c900*/  FADD R10, R8, R10 ;  /* 0x0000000a080a7221 */ /* 0x002fe40000000000 */
[----:B------:R-:W0:Y:S02]  /*c910*/  MUFU.EX2 R0, R11 ;  /* 0x0000000b00007308 */ /* 0x000e240000000800 */
[----:B------:R-:W-:Y:S01]  /*c920*/  FADD R10, R72, R10 ;  /* 0x0000000a480a7221 */ /* 0x000fe20000000000 */
[----:B------:R-:W-:-:S03]  /*c930*/  F2FP.SATFINITE.E4M3.F32.PACK_AB_MERGE_C R54, R8, R9, RZ ;  /* 0x000000090836723e */ /* 0x000fc600048070ff */
[----:B------:R-:W-:Y:S01]  /*c940*/  FADD R8, R70, R10 ;  /* 0x0000000a46087221 */ /* 0x000fe20000000000 */
[----:B----4-:R-:W-:-:S03]  /*c950*/  IMAD R9, R12, 0x65, RZ ;  /* 0x000000650c097824 */ /* 0x010fc600078e02ff */
[----:B------:R-:W-:Y:S02]  /*c960*/  FADD R8, R2, R8 ;  /* 0x0000000802087221 */ /* 0x000fe40000000000 */
[----:B------:R-:W-:Y:S02]  /*c970*/  IADD3 R42, P2, PT, R9, R138, RZ ;  /* 0x0000008a092a7210 */ /* 0x000fe40007f5e0ff */
[----:B------:R-:W-:Y:S02]  /*c980*/  PRMT R58, RZ, 0x7610, R58 ;  /* 0x00007610ff3a7816 */ /* 0x000fe4000000003a */
[C---:B0-----:R-:W-:Y:S01]  /*c990*/  F2FP.SATFINITE.E4M3.F32.PACK_AB_MERGE_C R48, R0.reuse, R2, RZ ;  /* 0x000000020030723e */ /* 0x041fe200048070ff */
[----:B------:R-:W-:Y:S01]  /*c9a0*/  FADD R10, R0, R8 ;  /* 0x00000008000a7221 */ /* 0x000fe20000000000 */
[----:B------:R-:W-:Y:S01]  /*c9b0*/  FADD R0, R59, -R3 ;  /* 0x800000033b007221 */ /* 0x000fe20000000000 */
[----:B------:R-:W-:-:S03]  /*c9c0*/  LEA.HI.X.SX32 R43, R9, R139, 0x1, P2 ;  /* 0x0000008b092b7211 */ /* 0x000fc600010f0eff */
[----:B------:R-:W-:Y:S01]  /*c9d0*/  FMUL R2, R0, 1.4426950216293334961 ;  /* 0x3fb8aa3b00027820 */ /* 0x000fe20000400000 */
[----:B------:R-:W-:Y:S01]  /*c9e0*/  FADD R0, R60, -R3 ;  /* 0x800000033c007221 */ /* 0x000fe20000000000 */
[----:B------:R0:W-:Y:S04]  /*c9f0*/  STL.64 [R1+0x288], R42 ;  /* 0x0002882a01007387 */ /* 0x0001e80000100a00 */
[----:B------:R0:W4:Y:S01]  /*ca00*/  @P0 LDG.E.U8 R58, desc[UR32][R42.64] ;  /* 0x000000202a3a0981 */ /* 0x000122000c1e1100 */
[----:B------:R-:W-:Y:S02]  /*ca10*/  IMAD.MOV.U32 R41, RZ, RZ, R67 ;  /* 0x000000ffff297224 */ /* 0x000fe400078e0043 */
[----:B0-----:R-:W-:Y:S02]  /*ca20*/  IMAD.MOV.U32 R43, RZ, RZ, R68 ;  /* 0x000000ffff2b7224 */ /* 0x001fe400078e0044 */
[----:B------:R0:W1:Y:S01]  /*ca30*/  MUFU.EX2 R68, R2 ;  /* 0x0000000200447308 */ /* 0x0000620000000800 */
[--C-:B------:R-:W-:Y:S01]  /*ca40*/  FADD R8, R64, -R3.reuse ;  /* 0x8000000340087221 */ /* 0x100fe20000000000 */
[----:B0-----:R-:W-:Y:S01]  /*ca50*/  FMUL R2, R0, 1.4426950216293334961 ;  /* 0x3fb8aa3b00027820 */ /* 0x001fe20000400000 */
[----:B------:R-:W-:-:S05]  /*ca60*/  FADD R0, R62, -R3 ;  /* 0x800000033e007221 */ /* 0x000fca0000000000 */
[----:B------:R0:W5:Y:S01]  /*ca70*/  MUFU.EX2 R67, R2 ;  /* 0x0000000200437308 */ /* 0x0001620000000800 */
        /* <DEDUP_REMOVED lines=8> */
[----:B------:R0:W1:Y:S02]  /*cb00*/  MUFU.EX2 R66, R9 ;  /* 0x0000000900427308 */ /* 0x0000640000000800 */
[----:B0-----:R-:W-:Y:S01]  /*cb10*/  FMUL R9, R8, 1.4426950216293334961 ;  /* 0x3fb8aa3b08097820 */ /* 0x001fe20000400000 */
[----:B------:R-:W-:-:S05]  /*cb20*/  FADD R8, R71, -R3 ;  /* 0x8000000347087221 */ /* 0x000fca0000000000 */
[----:B------:R0:W1:Y:S01]  /*cb30*/  MUFU.EX2 R65, R9 ;  /* 0x0000000900417308 */ /* 0x0000620000000800 */
[----:B-----5:R-:W-:Y:S01]  /*cb40*/  FADD R10, R67, R10 ;  /* 0x0000000a430a7221 */ /* 0x020fe20000000000 */
[--C-:B------:R-:W-:Y:S01]  /*cb50*/  FADD R11, R75, -R3.reuse ;  /* 0x800000034b0b7221 */ /* 0x100fe20000000000 */
[----:B0-----:R-:W-:Y:S01]  /*cb60*/  FMUL R9, R8, 1.4426950216293334961 ;  /* 0x3fb8aa3b08097820 */ /* 0x001fe20000400000 */
[----:B------:R-:W-:Y:S01]  /*cb70*/  FADD R8, R73, -R3 ;  /* 0x8000000349087221 */ /* 0x000fe20000000000 */
[----:B------:R-:W-:-:S03]  /*cb80*/  FADD R10, R2, R10 ;  /* 0x0000000a020a7221 */ /* 0x000fc60000000000 */
        /* <DEDUP_REMOVED lines=11> */
[----:B------:R-:W-:-:S04]  /*cc40*/  IMAD.MOV.U32 R44, RZ, RZ, R140 ;  /* 0x000000ffff2c7224 */ /* 0x000fc800078e008c */
[----:B------:R5:W0:Y:S01]  /*cc50*/  MUFU.EX2 R64, R12 ;  /* 0x0000000c00407308 */ /* 0x000a220000000800 */
[----:B------:R-:W-:Y:S01]  /*cc60*/  FADD R10, R83, -R3 ;  /* 0x80000003530a7221 */ /* 0x000fe20000000000 */
[----:B------:R-:W-:Y:S01]  /*cc70*/  FADD R0, R65, R0 ;  /* 0x0000000041007221 */ /* 0x000fe20000000000 */
[----:B-----5:R-:W5:Y:S05]  /*cc80*/  LDC R12, c[0x0][0x3d8] ;  /* 0x0000f600ff0c7b82 */ /* 0x020f6a0000000800 */
[----:B------:R0:W2:Y:S08]  /*cc90*/  MUFU.EX2 R140, R11 ;  /* 0x0000000b008c7308 */ /* 0x0000b00000000800 */
[----:B------:R-:W3:Y:S01]  /*cca0*/  MUFU.EX2 R2, R2 ;  /* 0x0000000200027308 */ /* 0x000ee20000000800 */
[----:B0-----:R-:W-:Y:S01]  /*ccb0*/  FMUL R11, R10, 1.4426950216293334961 ;  /* 0x3fb8aa3b0a0b7820 */ /* 0x001fe20000400000 */
[----:B------:R-:W-:-:S04]  /*ccc0*/  FADD R10, R9, R0 ;  /* 0x00000000090a7221 */ /* 0x000fc80000000000 */
[----:B-1----:R-:W-:Y:S02]  /*ccd0*/  FADD R10, R8, R10 ;  /* 0x0000000a080a7221 */ /* 0x002fe40000000000 */
[----:B------:R-:W0:Y:S02]  /*cce0*/  MUFU.EX2 R0, R11 ;  /* 0x0000000b00007308 */ /* 0x000e240000000800 */
[----:B------:R-:W-:Y:S01]  /*ccf0*/  FADD R10, R64, R10 ;  /* 0x0000000a400a7221 */ /* 0x000fe20000000000 */
[----:B------:R-:W-:Y:S01]  /*cd00*/  IMAD.MOV.U32 R49, RZ, RZ, R249 ;  /* 0x000000ffff317224 */ /* 0x000fe200078e00f9 */
[----:B------:R-:W-:Y:S02]  /*cd10*/  F2FP.SATFINITE.E4M3.F32.PACK_AB_MERGE_C R249, R8, R9, RZ ;  /* 0x0000000908f9723e */ /* 0x000fe400048070ff */
[----:B--2---:R-:W-:Y:S01]  /*cd20*/  FADD R8, R140, R10 ;  /* 0x0000000a8c087221 */ /* 0x004fe20000000000 */
[----:B-----5:R-:W-:-:S03]  /*cd30*/  IMAD R9, R12, 0x6d, RZ ;  /* 0x0000006d0c097824 */ /* 0x020fc600078e02ff */
[----:B---3--:R-:W-:Y:S01]  /*cd40*/  FADD R8, R2, R8 ;  /* 0x0000000802087221 */ /* 0x008fe20000000000 */
[----:B------:R-:W-:Y:S01]  /*cd50*/  IMAD.MOV.U32 R42, RZ, RZ, R252 ;  /* 0x000000ffff2a7224 */ /* 0x000fe200078e00fc */
[----:B------:R-:W-:Y:S02]  /*cd60*/  IADD3 R50, P2, PT, R9, R138, RZ ;  /* 0x0000008a09327210 */ /* 0x000fe40007f5e0ff */
[C---:B0-----:R-:W-:Y:S01]  /*cd70*/  F2FP.SATFINITE.E4M3.F32.PACK_AB_MERGE_C R252, R0.reuse, R2, RZ ;  /* 0x0000000200fc723e */ /* 0x041fe200048070ff */
[----:B------:R-:W-:Y:S01]  /*cd80*/  FADD R10, R0, R8 ;  /* 0x00000008000a7221 */ /* 0x000fe20000000000 */
[--C-:B------:R-:W-:Y:S01]  /*cd90*/  FADD R0, R91, -R3.reuse ;  /* 0x800000035b007221 */ /* 0x100fe20000000000 */
[----:B------:R-:W-:Y:S02]  /*cda0*/  PRMT R40, RZ, 0x7610, R40 ;  /* 0x00007610ff287816 */ /* 0x000fe40000000028 */
[----:B------:R-:W-:Y:S01]  /*cdb0*/  LEA.HI.X.SX32 R51, R9, R139, 0x1, P2 ;  /* 0x0000008b09337211 */ /* 0x000fe200010f0eff */
[----:B------:R-:W-:Y:S01]  /*cdc0*/  FMUL R2, R0, 1.4426950216293334961 ;  /* 0x3fb8aa3b00027820 */ /* 0x000fe20000400000 */
[----:B------:R-:W-:-:S03]  /*cdd0*/  FADD R0, R92, -R3 ;  /* 0x800000035c007221 */ /* 0x000fc60000000000 */
[----:B------:R0:W1:Y:S01]  /*cde0*/  MUFU.EX2 R63, R2 ;  /* 0x00000002003f7308 */ /* 0x0000620000000800 */
[----:B------:R2:W-:Y:S04]  /*cdf0*/  STL.64 [R1+0x270], R50 ;  /* 0x0002703201007387 */ /* 0x0005e80000100a00 */
[----:B------:R2:W3:Y:S01]  /*ce00*/  @P0 LDG.E.U8 R40, desc[UR32][R50.64] ;  /* 0x0000002032280981 */ /* 0x0004e2000c1e1100 */
[----:B0-----:R-:W-:Y:S01]  /*ce10*/  FMUL R2, R0, 1.4426950216293334961 ;  /* 0x3fb8aa3b00027820 */ /* 0x001fe20000400000 */
[----:B------:R-:W-:Y:S01]  /*ce20*/  FADD R0, R93, -R3 ;  /* 0x800000035d007221 */ /* 0x000fe20000000000 */
[----:B--2---:R-:W-:Y:S02]  /*ce30*/  IMAD.MOV.U32 R50, RZ, RZ, R49 ;  /* 0x000000ffff327224 */ /* 0x004fe400078e0031 */
[----:B------:R-:W-:-:S02]  /*ce40*/  IMAD.MOV.U32 R49, RZ, RZ, R141 ;  /* 0x000000ffff317224 */ /* 0x000fc400078e008d */
[----:B------:R0:W2:Y:S01]  /*ce50*/  MUFU.EX2 R141, R2 ;  /* 0x00000002008d7308 */ /* 0x0000a20000000800 */
[--C-:B------:R-:W-:Y:S01]  /*ce60*/  FADD R8, R95, -R3.reuse ;  /* 0x800000035f087221 */ /* 0x100fe20000000000 */
[----:B0-----:R-:W-:Y:S01]  /*ce70*/  FMUL R2, R0, 1.4426950216293334961 ;  /* 0x3fb8aa3b00027820 */ /* 0x001fe20000400000 */
[--C-:B------:R-:W-:Y:S02]  /*ce80*/  FADD R0, R94, -R3.reuse ;  /* 0x800000035e007221 */ /* 0x100fe40000000000 */
[----:B------:R-:W-:Y:S02]  /*ce90*/  FMUL R9, R8, 1.4426950216293334961 ;  /* 0x3fb8aa3b08097820 */ /* 0x000fe40000400000 */
[----:B------:R-:W-:Y:S01]  /*cea0*/  FMUL R0, R0, 1.4426950216293334961 ;  /* 0x3fb8aa3b00007820 */ /* 0x000fe20000400000 */
[----:B------:R-:W0:Y:S01]  /*ceb0*/  MUFU.EX2 R2, R2 ;  /* 0x0000000200027308 */ /* 0x000e220000000800 */
[----:B------:R-:W-:Y:S01]  /*cec0*/  FADD R8, R98, -R3 ;  /* 0x8000000362087221 */ /* 0x000fe20000000000 */
[----:B------:R-:W-:-:S06]  /*ced0*/  IMAD.MOV.U32 R52, RZ, RZ, R142 ;  /* 0x000000ffff347224 */ /* 0x000fcc00078e008e */
[----:B------:R-:W5:Y:S01]  /*cee0*/  MUFU.EX2 R0, R0 ;  /* 0x0000000000007308 */ /* 0x000f620000000800 */
[----:B-1----:R-:W-:-:S07]  /*cef0*/  FADD R10, R63, R10 ;  /* 0x0000000a3f0a7221 */ /* 0x002fce0000000000 */
[----:B------:R1:W0:Y:S02]  /*cf00*/  MUFU.EX2 R62, R9 ;  /* 0x00000009003e7308 */ /* 0x0002240000000800 */
[----:B-1----:R-:W-:Y:S01]  /*cf10*/  FMUL R9, R8, 1.4426950216293334961 ;  /* 0x3fb8aa3b08097820 */ /* 0x002fe20000400000 */
[----:B------:R-:W-:-:S05]  /*cf20*/  FADD R8, R101, -R3 ;  /* 0x8000000365087221 */ /* 0x000fca0000000000 */
[----:B------:R1:W5:Y:S01]  /*cf30*/  MUFU.EX2 R142, R9 ;  /* 0x00000009008e7308 */ /* 0x0003620000000800 */
[----:B--2---:R-:W-:Y:S01]  /*cf40*/  FADD R10, R141, R10 ;  /* 0x0000000a8d0a7221 */ /* 0x004fe20000000000 */
[--C-:B------:R-:W-:Y:S01]  /*cf50*/  FADD R11, R104, -R3.reuse ;  /* 0x80000003680b7221 */ /* 0x100fe20000000000 */
[----:B-1----:R-:W-:Y:S01]  /*cf60*/  FMUL R9, R8, 1.4426950216293334961 ;  /* 0x3fb8aa3b08097820 */ /* 0x002fe20000400000 */
[----:B------:R-:W-:Y:S01]  /*cf70*/  FADD R8, R102, -R3 ;  /* 0x8000000366087221 */ /* 0x000fe20000000000 */
[----:B0-----:R-:W-:-:S03]  /*cf80*/  FADD R10, R2, R10 ;  /* 0x0000000a020a7221 */ /* 0x001fc60000000000 */
[----:B------:R-:W-:Y:S01]  /*cf90*/  FMUL R8, R8, 1.4426950216293334961 ;  /* 0x3fb8aa3b08087820 */ /* 0x000fe20000400000 */
[----:B------:R-:W0:Y:S01]  /*cfa0*/  MUFU.EX2 R9, R9 ;  /* 0x0000000900097308 */ /* 0x000e220000000800 */
[----:B------:R-:W-:Y:S01]  /*cfb0*/  FMUL R12, R11, 1.4426950216293334961 ;  /* 0x3fb8aa3b0b0c7820 */ /* 0x000fe20000400000 */
[--C-:B------:R-:W-:Y:S01]  /*cfc0*/  FADD R11, R105, -R3.reuse ;  /* 0x80000003690b7221 */ /* 0x100fe20000000000 */
[C---:B-----5:R-:W-:Y:S01]  /*cfd0*/  F2FP.SATFINITE.E4M3.F32.PACK_AB_MERGE_C R104, R0.reuse, R2, RZ ;  /* 0x000000020068723e */ /* 0x060fe200048070ff */
[----:B------:R-:W-:Y:S01]  /*cfe0*/  FADD R0, R0, R10 ;  /* 0x0000000a00007221 */ /* 0x000fe20000000000 */
[----:B------:R-:W-:-:S03]  /*cff0*/  FADD R2, R106, -R3 ;  /* 0x800000036a027221 */ /* 0x000fc60000000000 */
[----:B------:R-:W1:Y:S01]  /*d000*/  MUFU.EX2 R8, R8 ;  /* 0x0000000800087308 */ /* 0x000e620000000800 */
[----:B------:R-:W-:Y:S01]  /*d010*/  FMUL R11, R11, 1.4426950216293334961 ;  /* 0x3fb8aa3b0b0b7820 */ /* 0x000fe20000400000 */
[----:B------:R-:W-:Y:S01]  /*d020*/  FADD R0, R62, R0 ;  /* 0x000000003e007221 */ /* 0x000fe20000000000 */
[----:B------:R-:W-:Y:S01]  /*d030*/  FMUL R2, R2, 1.4426950216293334961 ;  /* 0x3fb8aa3b02027820 */ /* 0x000fe20000400000 */
[----:B------:R-:W-:-:S04]  /*d040*/  IMAD.MOV.U32 R51, RZ, RZ, R143 ;  /* 0x000000ffff337224 */ /* 0x000fc800078e008f */
[----:B------:R2:W5:Y:S01]  /*d050*/  MUFU.EX2 R60, R12 ;  /* 0x0000000c003c7308 */ /* 0x0005620000000800 */
[----:B------:R-:W-:Y:S01]  /*d060*/  FADD R10, R108, -R3 ;  /* 0x800000036c0a7221 */ /* 0x000fe20000000000 */
[----:B------:R-:W-:-:S06]  /*d070*/  FADD R0, R142, R0 ;  /* 0x000000008e007221 */ /* 0x000fcc0000000000 */
[----:B------:R0:W4:Y:S01]  /*d080*/  MUFU.EX2 R143, R11 ;  /* 0x0000000b008f7308 */ /* 0x0001220000000800 */
[----:B--2---:R-:W2:Y:S07]  /*d090*/  LDC R12, c[0x0][0x3d8] ;  /* 0x0000f600ff0c7b82 */ /* 0x004eae0000000800 */
[----:B------:R-:W4:Y:S01]  /*d0a0*/  MUFU.EX2 R2, R2 ;  /* 0x0000000200027308 */ /* 0x000f220000000800 */
[----:B0-----:R-:W-:Y:S01]  /*d0b0*/  FMUL R11, R10, 1.4426950216293334961 ;  /* 0x3fb8aa3b0a0b7820 */ /* 0x001fe20000400000 */
[----:B------:R-:W-:-:S04]  /*d0c0*/  FADD R10, R9, R0 ;  /* 0x00000000090a7221 */ /* 0x000fc80000000000 */
[----:B-1----:R-:W-:Y:S02]  /*d0d0*/  FADD R10, R8, R10 ;  /* 0x0000000a080a7221 */ /* 0x002fe40000000000 */
[----:B------:R-:W0:Y:S02]  /*d0e0*/  MUFU.EX2 R0, R11 ;  /* 0x0000000b00007308 */ /* 0x000e240000000800 */
[----:B-----5:R-:W-:Y:S01]  /*d0f0*/  FADD R10, R60, R10 ;  /* 0x0000000a3c0a7221 */ /* 0x020fe20000000000 */
[----:B------:R-:W-:-:S03]  /*d100*/  F2FP.SATFINITE.E4M3.F32.PACK_AB_MERGE_C R102, R8, R9, RZ ;  /* 0x000000090866723e */ /* 0x000fc600048070ff */
[----:B----4-:R-:W-:-:S04]  /*d110*/  FADD R8, R143, R10 ;  /* 0x0000000a8f087221 */ /* 0x010fc80000000000 */
[----:B------:R-:W-:Y:S01]  /*d120*/  FADD R8, R2, R8 ;  /* 0x0000000802087221 */ /* 0x000fe20000000000 */
[----:B0-----:R-:W-:-:S03]  /*d130*/  F2FP.SATFINITE.E4M3.F32.PACK_AB_MERGE_C R101, R0, R2, RZ ;  /* 0x000000020065723e */ /* 0x001fc600048070ff */
[----:B------:R-:W-:Y:S01]  /*d140*/  FADD R10, R0, R8 ;  /* 0x00000008000a7221 */ /* 0x000fe20000000000 */
[----:B------:R-:W-:Y:S01]  /*d150*/  FADD R0, R112, -R3 ;  /* 0x8000000370007221 */ /* 0x000fe20000000000 */
[----:B--2---:R-:W-:Y:S02]  /*d160*/  IMAD R9, R12, 0x75, RZ ;  /* 0x000000750c097824 */ /* 0x004fe400078e02ff */
[----:B------:R-:W-:Y:S02]  /*d170*/  IMAD.MOV.U32 R53, RZ, RZ, R51 ;  /* 0x000000ffff357224 */ /* 0x000fe400078e0033 */
[----:B------:R-:W-:Y:S01]  /*d180*/  FMUL R2, R0, 1.4426950216293334961 ;  /* 0x3fb8aa3b00027820 */ /* 0x000fe20000400000 */
[----:B------:R-:W-:Y:S01]  /*d190*/  FADD R0, R113, -R3 ;  /* 0x8000000371007221 */ /* 0x000fe20000000000 */
[----:B------:R-:W-:Y:S01]  /*d1a0*/  IMAD.MOV.U32 R51, RZ, RZ, R44 ;  /* 0x000000ffff337224 */ /* 0x000fe200078e002c */
[----:B------:R-:W-:Y:S01]  /*d1b0*/  PRMT R39, RZ, 0x7610, R39 ;  /* 0x00007610ff277816 */ /* 0x000fe20000000027 */
[----:B------:R0:W1:Y:S01]  /*d1c0*/  MUFU.EX2 R59, R2 ;  /* 0x00000002003b7308 */ /* 0x0000620000000800 */
[----:B------:R-:W-:Y:S01]  /*d1d0*/  IADD3 R56, P2, PT, R9, R138, RZ ;  /* 0x0000008a09387210 */ /* 0x000fe20007f5e0ff */
[----:B------:R-:W-:-:S02]  /*d1e0*/  IMAD.MOV.U32 R44, RZ, RZ, R13 ;  /* 0x000000ffff2c7224 */ /* 0x000fc400078e000d */
[--C-:B------:R-:W-:Y:S01]  /*d1f0*/  FADD R8, R116, -R3.reuse ;  /* 0x8000000374087221 */ /* 0x100fe20000000000 */
[----:B------:R-:W-:Y:S02]  /*d200*/  IMAD.MOV.U32 R13, RZ, RZ, R144 ;  /* 0x000000ffff0d7224 */ /* 0x000fe400078e0090 */
[----:B------:R-:W-:Y:S02]  /*d210*/  IMAD.MOV.U32 R55, RZ, RZ, R50 ;  /* 0x000000ffff377224 */ /* 0x000fe400078e0032 */
[--C-:B------:R-:W-:Y:S01]  /*d220*/  FADD R11, R122, -R3.reuse ;  /* 0x800000037a0b7221 */ /* 0x100fe20000000000 */
[----:B------:R-:W-:Y:S02]  /*d230*/  IMAD.MOV.U32 R71, RZ, RZ, R48 ;  /* 0x000000ffff477224 */ /* 0x000fe400078e0030 */
[----:B0-----:R-:W-:Y:S01]  /*d240*/  FMUL R2, R0, 1.4426950216293334961 ;  /* 0x3fb8aa3b00027820 */ /* 0x001fe20000400000 */
[--C-:B------:R-:W-:Y:S01]  /*d250*/  FADD R0, R114, -R3.reuse ;  /* 0x8000000372007221 */ /* 0x100fe20000000000 */
[----:B------:R-:W-:Y:S01]  /*d260*/  LEA.HI.X.SX32 R57, R9, R139, 0x1, P2 ;  /* 0x0000008b09397211 */ /* 0x000fe200010f0eff */
[----:B------:R-:W0:Y:S01]  /*d270*/  LDC R12, c[0x0][0x3d8] ;  /* 0x0000f600ff0c7b82 */ /* 0x000e220000000800 */
[----:B------:R2:W4:Y:S03]  /*d280*/  MUFU.EX2 R144, R2 ;  /* 0x0000000200907308 */ /* 0x0005260000000800 */
[----:B------:R5:W-:Y:S04]  /*d290*/  STL.64 [R1+0x258], R56 ;  /* 0x0002583801007387 */ /* 0x000be80000100a00 */
[----:B------:R5:W3:Y:S01]  /*d2a0*/  @P0 LDG.E.U8 R39, desc[UR32][R56.64] ;  /* 0x0000002038270981 */ /* 0x000ae2000c1e1100 */
[----:B--2---:R-:W-:Y:S01]  /*d2b0*/  FMUL R2, R0, 1.4426950216293334961 ;  /* 0x3fb8aa3b00027820 */ /* 0x004fe20000400000 */
[----:B------:R-:W-:-:S04]  /*d2c0*/  FADD R0, R115, -R3 ;  /* 0x8000000373007221 */ /* 0x000fc80000000000 */
[----:B------:R-:W-:Y:S01]  /*d2d0*/  FMUL R0, R0, 1.4426950216293334961 ;  /* 0x3fb8aa3b00007820 */ /* 0x000fe20000400000 */
[----:B------:R-:W2:Y:S01]  /*d2e0*/  MUFU.EX2 R2, R2 ;  /* 0x0000000200027308 */ /* 0x000ea20000000800 */
[----:B-----5:R-:W-:Y:S01]  /*d2f0*/  FMUL R57, R8, 1.4426950216293334961 ;  /* 0x3fb8aa3b08397820 */ /* 0x020fe20000400000 */
[----:B------:R-:W-:Y:S01]  /*d300*/  FADD R8, R118, -R3 ;  /* 0x8000000376087221 */ /* 0x000fe20000000000 */
[----:B------:R-:W-:Y:S02]  /*d310*/  IMAD.MOV.U32 R50, RZ, RZ, R43 ;  /* 0x000000ffff327224 */ /* 0x000fe400078e002b */
[----:B------:R-:W-:Y:S02]  /*d320*/  IMAD.MOV.U32 R43, RZ, RZ, R145 ;  /* 0x000000ffff2b7224 */ /* 0x000fe400078e0091 */
[----:B------:R-:W-:Y:S01]  /*d330*/  FMUL R145, R8, 1.4426950216293334961 ;  /* 0x3fb8aa3b08917820 */ /* 0x000fe20000400000 */
[----:B------:R-:W5:Y:S01]  /*d340*/  MUFU.EX2 R0, R0 ;  /* 0x0000000000007308 */ /* 0x000f620000000800 */
[----:B------:R-:W-:Y:S01]  /*d350*/  FADD R8, R120, -R3 ;  /* 0x8000000378087221 */ /* 0x000fe20000000000 */
[----:B-1----:R-:W-:-:S03]  /*d360*/  FADD R10, R59, R10 ;  /* 0x0000000a3b0a7221 */ /* 0x002fc60000000000 */
[----:B------:R-:W-:Y:S01]  /*d370*/  FMUL R9, R8, 1.4426950216293334961 ;  /* 0x3fb8aa3b08097820 */ /* 0x000fe20000400000 */
[----:B------:R-:W-:Y:S02]  /*d380*/  FADD R8, R121, -R3 ;  /* 0x8000000379087221 */ /* 0x000fe40000000000 */
[----:B------:R-:W1:Y:S01]  /*d390*/  MUFU.EX2 R57, R57 ;  /* 0x0000003900397308 */ /* 0x000e620000000800 */
[----:B----4-:R-:W-:Y:S01]  /*d3a0*/  FADD R10, R144, R10 ;  /* 0x0000000a900a7221 */ /* 0x010fe20000000000 */
[----:B------:R-:W-:-:S06]  /*d3b0*/  FMUL R8, R8, 1.4426950216293334961 ;  /* 0x3fb8aa3b08087820 */ /* 0x000fcc0000400000 */
[----:B------:R-:W4:Y:S01]  /*d3c0*/  MUFU.EX2 R145, R145 ;  /* 0x0000009100917308 */ /* 0x000f220000000800 */
[----:B--2---:R-:W-:Y:S01]  /*d3d0*/  FADD R10, R2, R10 ;  /* 0x0000000a020a7221 */ /* 0x004fe20000000000 */
[----:B------:R-:W-:Y:S01]  /*d3e0*/  FMUL R56, R11, 1.4426950216293334961 ;  /* 0x3fb8aa3b0b387820 */ /* 0x000fe20000400000 */
[----:B------:R-:W-:Y:S01]  /*d3f0*/  FADD R11, R123, -R3 ;  /* 0x800000037b0b7221 */ /* 0x000fe20000000000 */
[----:B-----5:R-:W-:-:S04]  /*d400*/  F2FP.SATFINITE.E4M3.F32.PACK_AB_MERGE_C R98, R0, R2, RZ ;  /* 0x000000020062723e */ /* 0x020fc800048070ff */
[----:B------:R-:W2:Y:S01]  /*d410*/  MUFU.EX2 R9, R9 ;  /* 0x0000000900097308 */ /* 0x000ea20000000800 */
[----:B------:R-:W-:Y:S01]  /*d420*/  FADD R0, R0, R10 ;  /* 0x0000000a00007221 */ /* 0x000fe20000000000 */
[----:B------:R-:W-:Y:S01]  /*d430*/  FADD R2, R124, -R3 ;  /* 0x800000037c027221 */ /* 0x000fe20000000000 */
[----:B------:R-:W-:-:S05]  /*d440*/  FMUL R11, R11, 1.4426950216293334961 ;  /* 0x3fb8aa3b0b0b7820 */ /* 0x000fca0000400000 */
[----:B------:R-:W5:Y:S01]  /*d450*/  MUFU.EX2 R8, R8 ;  /* 0x0000000800087308 */ /* 0x000f620000000800 */
[----:B-1----:R-:W-:Y:S01]  /*d460*/  FADD R0, R57, R0 ;  /* 0x0000000039007221 */ /* 0x002fe20000000000 */
[----:B------:R-:W-:Y:S02]  /*d470*/  IMAD.MOV.U32 R48, RZ, RZ, R41 ;  /* 0x000000ffff307224 */ /* 0x000fe400078e0029 */
[----:B------:R-:W-:Y:S01]  /*d480*/  FMUL R2, R2, 1.4426950216293334961 ;  /* 0x3fb8aa3b02027820 */ /* 0x000fe20000400000 */
[----:B------:R-:W-:-:S03]  /*d490*/  IMAD.MOV.U32 R41, RZ, RZ, R146 ;  /* 0x000000ffff297224 */ /* 0x000fc600078e0092 */
[----:B------:R-:W1:Y:S01]  /*d4a0*/  MUFU.EX2 R56, R56 ;  /* 0x0000003800387308 */ /* 0x000e620000000800 */
[----:B------:R-:W-:Y:S01]  /*d4b0*/  FADD R10, R125, -R3 ;  /* 0x800000037d0a7221 */ /* 0x000fe20000000000 */
[----:B----4-:R-:W-:-:S06]  /*d4c0*/  FADD R0, R145, R0 ;  /* 0x0000000091007221 */ /* 0x010fcc0000000000 */
[----:B------:R4:W0:Y:S08]  /*d4d0*/  MUFU.EX2 R146, R11 ;  /* 0x0000000b00927308 */ /* 0x0008300000000800 */
[----:B------:R-:W0:Y:S01]  /*d4e0*/  MUFU.EX2 R2, R2 ;  /* 0x0000000200027308 */ /* 0x000e220000000800 */
[----:B----4-:R-:W-:Y:S01]  /*d4f0*/  FMUL R11, R10, 1.4426950216293334961 ;  /* 0x3fb8aa3b0a0b7820 */ /* 0x010fe20000400000 */
[----:B--2---:R-:W-:-:S04]  /*d500*/  FADD R10, R9, R0 ;  /* 0x00000000090a7221 */ /* 0x004fc80000000000 */
[----:B-----5:R-:W-:Y:S02]  /*d510*/  FADD R10, R8, R10 ;  /* 0x0000000a080a7221 */ /* 0x020fe40000000000 */
[----:B------:R-:W2:Y:S02]  /*d520*/  MUFU.EX2 R0, R11 ;  /* 0x0000000b00007308 */ /* 0x000ea40000000800 */
[----:B-1----:R-:W-:Y:S01]  /*d530*/  FADD R10, R56, R10 ;  /* 0x0000000a380a7221 */ /* 0x002fe20000000000 */
[----:B------:R-:W-:-:S03]  /*d540*/  F2FP.SATFINITE.E4M3.F32.PACK_AB_MERGE_C R95, R8, R9, RZ ;  /* 0x00000009085f723e */ /* 0x000fc600048070ff */
[----:B0-----:R-:W-:-:S04]  /*d550*/  FADD R8, R146, R10 ;  /* 0x0000000a92087221 */ /* 0x001fc80000000000 */
[----:B------:R-:W-:Y:S01]  /*d560*/  FADD R8, R2, R8 ;  /* 0x0000000802087221 */ /* 0x000fe20000000000 */
[----:B------:R-:W-:Y:S01]  /*d570*/  IMAD.MOV.U32 R79, RZ, RZ, R55 ;  /* 0x000000ffff4f7224 */ /* 0x000fe200078e0037 */
[C---:B--2---:R-:W-:Y:S02]  /*d580*/  F2FP.SATFINITE.E4M3.F32.PACK_AB_MERGE_C R94, R0.reuse, R2, RZ ;  /* 0x00000002005e723e */ /* 0x044fe400048070ff */
[----:B------:R-:W-:Y:S01]  /*d590*/  FADD R10, R0, R8 ;  /* 0x00000008000a7221 */ /* 0x000fe20000000000 */
[----:B------:R-:W-:-:S04]  /*d5a0*/  FADD R0, R126, -R3 ;  /* 0x800000037e007221 */ /* 0x000fc80000000000 */
[----:B------:R-:W-:Y:S01]  /*d5b0*/  FMUL R55, R0, 1.4426950216293334961 ;  /* 0x3fb8aa3b00377820 */ /* 0x000fe20000400000 */
[----:B------:R-:W-:Y:S01]  /*d5c0*/  FADD R0, R127, -R3 ;  /* 0x800000037f007221 */ /* 0x000fe20000000000 */
[----:B------:R-:W-:-:S03]  /*d5d0*/  IMAD.MOV.U32 R75, RZ, RZ, R147 ;  /* 0x000000ffff4b7224 */ /* 0x000fc600078e0093 */
[----:B------:R-:W-:Y:S01]  /*d5e0*/  FMUL R147, R0, 1.4426950216293334961 ;  /* 0x3fb8aa3b00937820 */ /* 0x000fe20000400000 */
[--C-:B------:R-:W-:Y:S01]  /*d5f0*/  FADD R0, R128, -R3.reuse ;  /* 0x8000000380007221 */ /* 0x100fe20000000000 */
[----:B------:R-:W0:Y:S03]  /*d600*/  MUFU.EX2 R55, R55 ;  /* 0x0000003700377308 */ /* 0x000e260000000800 */
[----:B------:R-:W-:Y:S01]  /*d610*/  FMUL R2, R0, 1.4426950216293334961 ;  /* 0x3fb8aa3b00027820 */ /* 0x000fe20000400000 */
[--C-:B------:R-:W-:Y:S01]  /*d620*/  FADD R0, R129, -R3.reuse ;  /* 0x8000000381007221 */ /* 0x100fe20000000000 */
[----:B------:R-:W-:Y:S01]  /*d630*/  FADD R8, R130, -R3 ;  /* 0x8000000382087221 */ /* 0x000fe20000000000 */
[----:B------:R-:W-:Y:S02]  /*d640*/  IMAD.MOV.U32 R81, RZ, RZ, R54 ;  /* 0x000000ffff517224 */ /* 0x000fe400078e0036 */
[----:B------:R-:W1:Y:S01]  /*d650*/  MUFU.EX2 R147, R147 ;  /* 0x0000009300937308 */ /* 0x000e620000000800 */
[----:B------:R-:W-:Y:S01]  /*d660*/  FMUL R0, R0, 1.4426950216293334961 ;  /* 0x3fb8aa3b00007820 */ /* 0x000fe20000400000 */
[----:B------:R-:W-:-:S02]  /*d670*/  IMAD R9, R12, 0x7d, RZ ;  /* 0x0000007d0c097824 */ /* 0x000fc400078e02ff */
[----:B------:R-:W-:Y:S01]  /*d680*/  FMUL R54, R8, 1.4426950216293334961 ;  /* 0x3fb8aa3b08367820 */ /* 0x000fe20000400000 */
[----:B------:R-:W-:Y:S01]  /*d690*/  FADD R8, R131, -R3 ;  /* 0x8000000383087221 */ /* 0x000fe20000000000 */
[----:B------:R-:W-:Y:S01]  /*d6a0*/  IMAD.MOV.U32 R83, RZ, RZ, R53 ;  /* 0x000000ffff537224 */ /* 0x000fe200078e0035 */
[----:B------:R-:W-:Y:S01]  /*d6b0*/  PRMT R38, RZ, 0x7610, R38 ;  /* 0x00007610ff267816 */ /* 0x000fe20000000026 */
[--C-:B------:R-:W-:Y:S01]  /*d6c0*/  FADD R11, R148, -R3.reuse ;  /* 0x80000003940b7221 */ /* 0x100fe20000000000 */
[----:B------:R-:W2:Y:S01]  /*d6d0*/  MUFU.EX2 R2, R2 ;  /* 0x0000000200027308 */ /* 0x000ea20000000800 */
[----:B------:R-:W-:Y:S01]  /*d6e0*/  IADD3 R92, P2, PT, R9, R138, RZ ;  /* 0x0000008a095c7210 */ /* 0x000fe20007f5e0ff */
[----:B------:R-:W-:Y:S01]  /*d6f0*/  FMUL R53, R8, 1.4426950216293334961 ;  /* 0x3fb8aa3b08357820 */ /* 0x000fe20000400000 */
[----:B------:R-:W-:Y:S01]  /*d700*/  FADD R8, R132, -R3 ;  /* 0x8000000384087221 */ /* 0x000fe20000000000 */
[----:B0-----:R-:W-:-:S04]  /*d710*/  FADD R10, R55, R10 ;  /* 0x0000000a370a7221 */ /* 0x001fc80000000000 */
[----:B------:R-:W0:Y:S01]  /*d720*/  MUFU.EX2 R0, R0 ;  /* 0x0000000000007308 */ /* 0x000e220000000800 */
[----:B------:R-:W-:Y:S01]  /*d730*/  LEA.HI.X.SX32 R93, R9, R139, 0x1, P2 ;  /* 0x0000008b095d7211 */ /* 0x000fe200010f0eff */
[----:B------:R-:W-:Y:S01]  /*d740*/  FMUL R9, R8, 1.4426950216293334961 ;  /* 0x3fb8aa3b08097820 */ /* 0x000fe20000400000 */
[----:B------:R-:W-:Y:S01]  /*d750*/  FADD R8, R135, -R3 ;  /* 0x8000000387087221 */ /* 0x000fe20000000000 */
[----:B------:R-:W-:Y:S01]  /*d760*/  IMAD.MOV.U32 R106, RZ, RZ, R52 ;  /* 0x000000ffff6a7224 */ /* 0x000fe200078e0034 */
[----:B------:R-:W4:Y:S03]  /*d770*/  LDC R12, c[0x0][0x3d8] ;  /* 0x0000f600ff0c7b82 */ /* 0x000f260000000800 */
[----:B------:R-:W5:Y:S01]  /*d780*/  MUFU.EX2 R54, R54 ;  /* 0x0000003600367308 */ /* 0x000f620000000800 */
[----:B-1----:R-:W-:Y:S01]  /*d790*/  FADD R10, R147, R10 ;  /* 0x0000000a930a7221 */ /* 0x002fe20000000000 */
[----:B------:R-:W-:-:S06]  /*d7a0*/  FMUL R8, R8, 1.4426950216293334961 ;  /* 0x3fb8aa3b08087820 */ /* 0x000fcc0000400000 */
[----:B------:R-:W1:Y:S01]  /*d7b0*/  MUFU.EX2 R53, R53 ;  /* 0x0000003500357308 */ /* 0x000e620000000800 */
[----:B--2---:R-:W-:Y:S01]  /*d7c0*/  FADD R10, R2, R10 ;  /* 0x0000000a020a7221 */ /* 0x004fe20000000000 */
[----:B------:R-:W-:Y:S01]  /*d7d0*/  FMUL R52, R11, 1.4426950216293334961 ;  /* 0x3fb8aa3b0b347820 */ /* 0x000fe20000400000 */
[----:B------:R0:W-:Y:S01]  /*d7e0*/  STL.64 [R1+0x230], R92 ;  /* 0x0002305c01007387 */ /* 0x0001e20000100a00 */
[----:B------:R-:W-:-:S03]  /*d7f0*/  FADD R11, R151, -R3 ;  /* 0x80000003970b7221 */ /* 0x000fc60000000000 */
[----:B------:R0:W2:Y:S01]  /*d800*/  @P0 LDG.E.U8 R38, desc[UR32][R92.64] ;  /* 0x000000205c260981 */ /* 0x0000a2000c1e1100 */
[----:B------:R-:W1:Y:S01]  /*d810*/  MUFU.EX2 R9, R9 ;  /* 0x0000000900097308 */ /* 0x000e620000000800 */
[----:B------:R-:W-:-:S07]  /*d820*/  FMUL R11, R11, 1.4426950216293334961 ;  /* 0x3fb8aa3b0b0b7820 */ /* 0x000fce0000400000 */
[----:B------:R-:W4:Y:S01]  /*d830*/  MUFU.EX2 R8, R8 ;  /* 0x0000000800087308 */ /* 0x000f220000000800 */
[C---:B0-----:R-:W-:Y:S01]  /*d840*/  F2FP.SATFINITE.E4M3.F32.PACK_AB_MERGE_C R93, R0.reuse, R2, RZ ;  /* 0x00000002005d723e */ /* 0x041fe200048070ff */
[----:B------:R-:W-:Y:S01]  /*d850*/  FADD R0, R0, R10 ;  /* 0x0000000a00007221 */ /* 0x000fe20000000000 */
[----:B------:R-:W-:Y:S01]  /*d860*/  FADD R2, R161, -R3 ;  /* 0x80000003a1027221 */ /* 0x000fe20000000000 */
[----:B------:R-:W-:Y:S02]  /*d870*/  IMAD.MOV.U32 R105, RZ, RZ, R49 ;  /* 0x000000ffff697224 */ /* 0x000fe400078e0031 */
[----:B-----5:R-:W-:Y:S02]  /*d880*/  FADD R0, R54, R0 ;  /* 0x0000000036007221 */ /* 0x020fe40000000000 */
[----:B------:R-:W0:Y:S01]  /*d890*/  MUFU.EX2 R52, R52 ;  /* 0x0000003400347308 */ /* 0x000e220000000800 */
[----:B------:R-:W-:Y:S01]  /*d8a0*/  FMUL R2, R2, 1.4426950216293334961 ;  /* 0x3fb8aa3b02027820 */ /* 0x000fe20000400000 */
[----:B------:R-:W-:Y:S01]  /*d8b0*/  FADD R10, R168, -R3 ;  /* 0x80000003a80a7221 */ /* 0x000fe20000000000 */
[----:B-1----:R-:W-:-:S05]  /*d8c0*/  FADD R0, R53, R0 ;  /* 0x0000000035007221 */ /* 0x002fca0000000000 */
[----:B------:R1:W5:Y:S08]  /*d8d0*/  MUFU.EX2 R49, R11 ;  /* 0x0000000b00317308 */ /* 0x0003700000000800 */
[----:B------:R-:W5:Y:S01]  /*d8e0*/  MUFU.EX2 R2, R2 ;  /* 0x0000000200027308 */ /* 0x000f620000000800 */
[----:B-1----:R-:W-:Y:S01]  /*d8f0*/  FMUL R11, R10, 1.4426950216293334961 ;  /* 0x3fb8aa3b0a0b7820 */ /* 0x002fe20000400000 */
[----:B------:R-:W-:-:S04]  /*d900*/  FADD R10, R9, R0 ;  /* 0x00000000090a7221 */ /* 0x000fc80000000000 */
[----:B----4-:R-:W-:Y:S02]  /*d910*/  FADD R10, R8, R10 ;  /* 0x0000000a080a7221 */ /* 0x010fe40000000000 */
[----:B------:R-:W1:Y:S02]  /*d920*/  MUFU.EX2 R0, R11 ;  /* 0x0000000b00007308 */ /* 0x000e640000000800 */
[----:B0-----:R-:W-:Y:S01]  /*d930*/  FADD R10, R52, R10 ;  /* 0x0000000a340a7221 */ /* 0x001fe20000000000 */
[----:B------:R-:W-:-:S03]  /*d940*/  F2FP.SATFINITE.E4M3.F32.PACK_AB_MERGE_C R92, R8, R9, RZ ;  /* 0x00000009085c723e */ /* 0x000fc600048070ff */
[----:B-----5:R-:W-:-:S04]  /*d950*/  FADD R8, R49, R10 ;  /* 0x0000000a31087221 */ /* 0x020fc80000000000 */
[----:B------:R-:W-:Y:S01]  /*d960*/  FADD R8, R2, R8 ;  /* 0x0000000802087221 */ /* 0x000fe20000000000 */
[----:B------:R-:W-:Y:S01]  /*d970*/  IMAD.MOV.U32 R115, RZ, RZ, R46 ;  /* 0x000000ffff737224 */ /* 0x000fe200078e002e */
[C---:B-1----:R-:W-:Y:S02]  /*d980*/  F2FP.SATFINITE.E4M3.F32.PACK_AB_MERGE_C R91, R0.reuse, R2, RZ ;  /* 0x00000002005b723e */ /* 0x042fe400048070ff */
[----:B------:R-:W-:Y:S01]  /*d990*/  FADD R11, R0, R8 ;  /* 0x00000008000b7221 */ /* 0x000fe20000000000 */
[----:B------:R-:W-:Y:S01]  /*d9a0*/  FADD R0, R198, -R3 ;  /* 0x80000003c6007221 */ /* 0x000fe20000000000 */
[----:B------:R-:W-:-:S03]  /*d9b0*/  IMAD R9, R12, 0x6, RZ ;  /* 0x000000060c097824 */ /* 0x000fc600078e02ff */
[----:B------:R-:W-:Y:S01]  /*d9c0*/  FMUL R46, R0, 1.4426950216293334961 ;  /* 0x3fb8aa3b002e7820 */ /* 0x000fe20000400000 */
[----:B------:R-:W-:Y:S01]  /*d9d0*/  FADD R0, R200, -R3 ;  /* 0x80000003c8007221 */ /* 0x000fe20000000000 */
[----:B------:R-:W-:Y:S01]  /*d9e0*/  IMAD.MOV.U32 R118, RZ, RZ, R45 ;  /* 0x000000ffff767224 */ /* 0x000fe200078e002d */
[----:B------:R-:W-:Y:S02]  /*d9f0*/  IADD3 R112, P2, PT, R9, R138, RZ ;  /* 0x0000008a09707210 */ /* 0x000fe40007f5e0ff */
[----:B------:R-:W-:Y:S01]  /*da00*/  FMUL R45, R0, 1.4426950216293334961 ;  /* 0x3fb8aa3b002d7820 */ /* 0x000fe20000400000 */
[----:B------:R-:W-:Y:S01]  /*da10*/  FADD R0, R207, -R3 ;  /* 0x80000003cf007221 */ /* 0x000fe20000000000 */
[----:B------:R-:W-:Y:S02]  /*da20*/  LEA.HI.X.SX32 R113, R9, R139, 0x1, P2 ;  /* 0x0000008b09717211 */ /* 0x000fe400010f0eff */
[----:B------:R-:W-:Y:S01]  /*da30*/  PRMT R37, RZ, 0x7610, R37 ;  /* 0x00007610ff257816 */ /* 0x000fe20000000025 */
[----:B------:R-:W-:Y:S01]  /*da40*/  FMUL R9, R0, 1.4426950216293334961 ;  /* 0x3fb8aa3b00097820 */ /* 0x000fe20000400000 */
[--C-:B------:R-:W-:Y:S01]  /*da50*/  FADD R0, R214, -R3.reuse ;  /* 0x80000003d6007221 */ /* 0x100fe20000000000 */
[----:B------:R-:W0:Y:S01]  /*da60*/  MUFU.EX2 R46, R46 ;  /* 0x0000002e002e7308 */ /* 0x000e220000000800 */
[--C-:B------:R-:W-:Y:S01]  /*da70*/  FADD R10, R237, -R3.reuse ;  /* 0x80000003ed0a7221 */ /* 0x100fe20000000000 */
[----:B------:R1:W-:Y:S01]  /*da80*/  STL.64 [R1+0x378], R112 ;  /* 0x0003787001007387 */ /* 0x0003e20000100a00 */
[----:B------:R-:W-:Y:S01]  /*da90*/  FMUL R8, R0, 1.4426950216293334961 ;  /* 0x3fb8aa3b00087820 */ /* 0x000fe20000400000 */
[----:B------:R-:W-:-:S02]  /*daa0*/  FADD R0, R218, -R3 ;  /* 0x80000003da007221 */ /* 0x000fc40000000000 */
[----:B------:R1:W4:Y:S02]  /*dab0*/  @P0 LDG.E.U8 R37, desc[UR32][R112.64] ;  /* 0x0000002070250981 */ /* 0x000324000c1e1100 */
[----:B------:R-:W5:Y:S01]  /*dac0*/  MUFU.EX2 R45, R45 ;  /* 0x0000002d002d7308 */ /* 0x000f620000000800 */
[----:B------:R-:W-:Y:S02]  /*dad0*/  IMAD.MOV.U32 R123, RZ, RZ, R50 ;  /* 0x000000ffff7b7224 */ /* 0x000fe400078e0032 */
[----:B-1----:R-:W-:Y:S02]  /*dae0*/  IMAD.MOV.U32 R113, RZ, RZ, R71 ;  /* 0x000000ffff717224 */ /* 0x002fe400078e0047 */
[----:B------:R-:W-:Y:S02]  /*daf0*/  IMAD.MOV.U32 R112, RZ, RZ, R79 ;  /* 0x000000ffff707224 */ /* 0x000fe400078e004f */
[----:B------:R-:W-:Y:S02]  /*db00*/  IMAD.MOV.U32 R71, RZ, RZ, R51 ;  /* 0x000000ffff477224 */ /* 0x000fe400078e0033 */
[----:B------:R-:W-:Y:S01]  /*db10*/  FMUL R51, R10, 1.4426950216293334961 ;  /* 0x3fb8aa3b0a337820 */ /* 0x000fe20000400000 */
[----:B------:R-:W-:-:S02]  /*db20*/  IMAD.MOV.U32 R79, RZ, RZ, R48 ;  /* 0x000000ffff4f7224 */ /* 0x000fc400078e0030 */
[----:B------:R-:W-:Y:S01]  /*db30*/  FMUL R48, R0, 1.4426950216293334961 ;  /* 0x3fb8aa3b00307820 */ /* 0x000fe20000400000 */
[--C-:B------:R-:W-:Y:S01]  /*db40*/  FADD R10, R243, -R3.reuse ;  /* 0x80000003f30a7221 */ /* 0x100fe20000000000 */
[----:B------:R-:W1:Y:S01]  /*db50*/  MUFU.EX2 R9, R9 ;  /* 0x0000000900097308 */ /* 0x000e620000000800 */
[----:B------:R-:W-:Y:S01]  /*db60*/  FADD R0, R221, -R3 ;  /* 0x80000003dd007221 */ /* 0x000fe20000000000 */
[----:B------:R-:W-:Y:S02]  /*db70*/  IMAD.MOV.U32 R114, RZ, RZ, R47 ;  /* 0x000000ffff727224 */ /* 0x000fe400078e002f */
[----:B------:R-:W-:Y:S01]  /*db80*/  FMUL R50, R10, 1.4426950216293334961 ;  /* 0x3fb8aa3b0a327820 */ /* 0x000fe20000400000 */
[--C-:B------:R-:W-:Y:S01]  /*db90*/  FADD R10, R246, -R3.reuse ;  /* 0x80000003f60a7221 */ /* 0x100fe20000000000 */
[----:B------:R-:W-:Y:S01]  /*dba0*/  FMUL R47, R0, 1.4426950216293334961 ;  /* 0x3fb8aa3b002f7820 */ /* 0x000fe20000400000 */
[----:B------:R-:W-:Y:S01]  /*dbb0*/  FADD R0, R228, -R3 ;  /* 0x80000003e4007221 */ /* 0x000fe20000000000 */
[----:B------:R-:W1:Y:S01]  /*dbc0*/  MUFU.EX2 R8, R8 ;  /* 0x0000000800087308 */ /* 0x000e620000000800 */
[----:B------:R-:W-:-:S02]  /*dbd0*/  IMAD.MOV.U32 R124, RZ, RZ, R13 ;  /* 0x000000ffff7c7224 */ /* 0x000fc400078e000d */
[----:B------:R-:W-:Y:S01]  /*dbe0*/  FMUL R13, R10, 1.4426950216293334961 ;  /* 0x3fb8aa3b0a0d7820 */ /* 0x000fe20000400000 */
[----:B------:R-:W-:Y:S01]  /*dbf0*/  FMUL R2, R0, 1.4426950216293334961 ;  /* 0x3fb8aa3b00027820 */ /* 0x000fe20000400000 */
[----:B0-----:R-:W-:Y:S01]  /*dc00*/  FADD R10, R46, R11 ;  /* 0x0000000b2e0a7221 */ /* 0x001fe20000000000 */
[--C-:B------:R-:W-:Y:S02]  /*dc10*/  FADD R0, R232, -R3.reuse ;  /* 0x80000003e8007221 */ /* 0x100fe40000000000 */
[----:B------:R-:W0:Y:S01]  /*dc20*/  MUFU.EX2 R48, R48 ;  /* 0x0000003000307308 */ /* 0x000e220000000800 */
[----:B------:R-:W-:Y:S01]  /*dc30*/  FADD R12, R247, -R3 ;  /* 0x80000003f70c7221 */ /* 0x000fe20000000000 */
[----:B-----5:R-:W-:Y:S01]  /*dc40*/  FADD R10, R45, R10 ;  /* 0x0000000a2d0a7221 */ /* 0x020fe20000000000 */
[----:B------:R-:W-:Y:S01]  /*dc50*/  FMUL R0, R0, 1.4426950216293334961 ;  /* 0x3fb8aa3b00007820 */ /* 0x000fe20000400000 */
[----:B------:R-:W-:-:S04]  /*dc60*/  IMAD.MOV.U32 R116, RZ, RZ, R14 ;  /* 0x000000ffff747224 */ /* 0x000fc800078e000e */
[----:B------:R-:W5:Y:S01]  /*dc70*/  MUFU.EX2 R47, R47 ;  /* 0x0000002f002f7308 */ /* 0x000f620000000800 */
[----:B------:R-:W-:Y:S01]  /*dc80*/  FMUL R14, R12, 1.4426950216293334961 ;  /* 0x3fb8aa3b0c0e7820 */ /* 0x000fe20000400000 */
[----:B-1----:R-:W-:-:S06]  /*dc90*/  FADD R12, R9, R10 ;  /* 0x0000000a090c7221 */ /* 0x002fcc0000000000 */
[----:B------:R-:W1:Y:S01]  /*dca0*/  MUFU.EX2 R2, R2 ;  /* 0x0000000200027308 */ /* 0x000e620000000800 */
[C---:B------:R-:W-:Y:S01]  /*dcb0*/  FADD R12, R8.reuse, R12 ;  /* 0x0000000c080c7221 */ /* 0x040fe20000000000 */
[----:B------:R-:W-:Y:S01]  /*dcc0*/  IMAD.MOV.U32 R122, RZ, RZ, R83 ;  /* 0x000000ffff7a7224 */ /* 0x000fe200078e0053 */
[----:B------:R-:W-:-:S05]  /*dcd0*/  F2FP.SATFINITE.E4M3.F32.PACK_AB_MERGE_C R83, R8, R9, RZ ;  /* 0x000000090853723e */ /* 0x000fca00048070ff */
[----:B------:R-:W1:Y:S01]  /*dce0*/  MUFU.EX2 R0, R0 ;  /* 0x0000000000007308 */ /* 0x000e620000000800 */
[----:B0-----:R-:W-:-:S07]  /*dcf0*/  FADD R8, R48, R12 ;  /* 0x0000000c30087221 */ /* 0x001fce0000000000 */
[----:B------:R-:W0:Y:S01]  /*dd00*/  MUFU.EX2 R51, R51 ;  /* 0x0000003300337308 */ /* 0x000e220000000800 */
[----:B-----5:R-:W-:Y:S01]  /*dd10*/  FADD R8, R47, R8 ;  /* 0x000000082f087221 */ /* 0x020fe20000000000 */
[----:B------:R-:W-:Y:S01]  /*dd20*/  FADD R9, R250, -R3 ;  /* 0x80000003fa097221 */ /* 0x000fe20000000000 */
[----:B------:R-:W-:Y:S01]  /*dd30*/  IMAD.MOV.U32 R120, RZ, RZ, R43 ;  /* 0x000000ffff787224 */ /* 0x000fe200078e002b */
[----:B------:R-:W5:Y:S04]  /*dd40*/  LDC R12, c[0x0][0x3d8] ;  /* 0x0000f600ff0c7b82 */ /* 0x000f680000000800 */
[----:B------:R-:W0:Y:S01]  /*dd50*/  MUFU.EX2 R50, R50 ;  /* 0x0000003200327308 */ /* 0x000e220000000800 */
[----:B-1----:R-:W-:Y:S01]  /*dd60*/  FADD R8, R2, R8 ;  /* 0x0000000802087221 */ /* 0x002fe20000000000 */
[----:B------:R-:W-:-:S06]  /*dd70*/  FMUL R43, R9, 1.4426950216293334961 ;  /* 0x3fb8aa3b092b7820 */ /* 0x000fcc0000400000 */
[----:B------:R1:W0:Y:S01]  /*dd80*/  MUFU.EX2 R11, R13 ;  /* 0x0000000d000b7308 */ /* 0x0002220000000800 */
[----:B------:R-:W-:Y:S01]  /*dd90*/  FADD R8, R0, R8 ;  /* 0x0000000800087221 */ /* 0x000fe20000000000 */
[--C-:B------:R-:W-:Y:S01]  /*dda0*/  FADD R9, R251, -R3.reuse ;  /* 0x80000003fb097221 */ /* 0x100fe20000000000 */
[----:B-1----:R-:W-:-:S05]  /*ddb0*/  FADD R13, R248, -R3 ;  /* 0x80000003f80d7221 */ /* 0x002fca0000000000 */
[----:B------:R-:W1:Y:S01]  /*ddc0*/  MUFU.EX2 R10, R14 ;  /* 0x0000000e000a7308 */ /* 0x000e620000000800 */
[----:B------:R-:W-:Y:S01]  /*ddd0*/  FMUL R13, R13, 1.4426950216293334961 ;  /* 0x3fb8aa3b0d0d7820 */ /* 0x000fe20000400000 */
[----:B------:R-:W-:Y:S01]  /*dde0*/  IMAD.MOV.U32 R108, RZ, RZ, R81 ;  /* 0x000000ffff6c7224 */ /* 0x000fe200078e0051 */
[----:B------:R-:W-:Y:S01]  /*ddf0*/  F2FP.SATFINITE.E4M3.F32.PACK_AB_MERGE_C R81, R0, R2, RZ ;  /* 0x000000020051723e */ /* 0x000fe200048070ff */
[----:B------:R-:W-:Y:S02]  /*de00*/  IMAD.MOV.U32 R121, RZ, RZ, R44 ;  /* 0x000000ffff797224 */ /* 0x000fe400078e002c */
[----:B0-----:R-:W-:Y:S02]  /*de10*/  FADD R0, R51, R8 ;  /* 0x0000000833007221 */ /* 0x001fe40000000000 */
[----:B------:R-:W0:Y:S01]  /*de20*/  MUFU.EX2 R44, R13 ;  /* 0x0000000d002c7308 */ /* 0x000e220000000800 */
[----:B------:R-:W-:Y:S01]  /*de30*/  FMUL R2, R9, 1.4426950216293334961 ;  /* 0x3fb8aa3b09027820 */ /* 0x000fe20000400000 */
[----:B------:R-:W-:Y:S01]  /*de40*/  FADD R8, R124, -R3 ;  /* 0x800000037c087221 */ /* 0x000fe20000000000 */
[----:B------:R-:W-:-:S05]  /*de50*/  FADD R0, R50, R0 ;  /* 0x0000000032007221 */ /* 0x000fca0000000000 */
[----:B------:R-:W0:Y:S01]  /*de60*/  MUFU.EX2 R43, R43 ;  /* 0x0000002b002b7308 */ /* 0x000e220000000800 */
[----:B------:R-:W-:Y:S01]  /*de70*/  FMUL R9, R8, 1.4426950216293334961 ;  /* 0x3fb8aa3b08097820 */ /* 0x000fe20000400000 */
[----:B------:R-:W-:-:S06]  /*de80*/  FADD R8, R11, R0 ;  /* 0x000000000b087221 */ /* 0x000fcc0000000000 */
[----:B------:R-:W3:Y:S01]  /*de90*/  MUFU.EX2 R2, R2 ;  /* 0x0000000200027308 */ /* 0x000ee20000000800 */
[----:B-1----:R-:W-:-:S07]  /*dea0*/  FADD R8, R10, R8 ;  /* 0x000000080a087221 */ /* 0x002fce0000000000 */
[----:B------:R1:W5:Y:S01]  /*deb0*/  MUFU.EX2 R0, R9 ;  /* 0x0000000900007308 */ /* 0x0003620000000800 */
[----:B0-----:R-:W-:-:S04]  /*dec0*/  FADD R8, R44, R8 ;  /* 0x000000082c087221 */ /* 0x001fc80000000000 */
[----:B------:R-:W-:Y:S01]  /*ded0*/  FADD R8, R43, R8 ;  /* 0x000000082b087221 */ /* 0x000fe20000000000 */
[----:B-1----:R-:W-:-:S03]  /*dee0*/  FADD R9, R42, -R3 ;  /* 0x800000032a097221 */ /* 0x002fc60000000000 */
[----:B---3--:R-:W-:Y:S01]  /*def0*/  FADD R8, R2, R8 ;  /* 0x0000000802087221 */ /* 0x008fe20000000000 */
[----:B------:R-:W-:Y:S01]  /*df00*/  FMUL R42, R9, 1.4426950216293334961 ;  /* 0x3fb8aa3b092a7820 */ /* 0x000fe20000400000 */
[----:B------:R-:W-:Y:S01]  /*df10*/  FADD R9, R123, -R3 ;  /* 0x800000037b097221 */ /* 0x000fe20000000000 */
[----:B------:R-:W-:Y:S02]  /*df20*/  IMAD.MOV.U32 R123, RZ, RZ, R106 ;  /* 0x000000ffff7b7224 */ /* 0x000fe400078e006a */
[----:B------:R-:W-:Y:S02]  /*df30*/  IMAD.MOV.U32 R106, RZ, RZ, R105 ;  /* 0x000000ffff6a7224 */ /* 0x000fe400078e0069 */
[C---:B-----5:R-:W-:Y:S01]  /*df40*/  FADD R8, R0.reuse, R8 ;  /* 0x0000000800087221 */ /* 0x060fe20000000000 */
[----:B------:R-:W-:Y:S01]  /*df50*/  IMAD.MOV.U32 R105, RZ, RZ, R75 ;  /* 0x000000ffff697224 */ /* 0x000fe200078e004b */
[----:B------:R-:W-:Y:S01]  /*df60*/  F2FP.SATFINITE.E4M3.F32.PACK_AB_MERGE_C R75, R0, R2, RZ ;  /* 0x00000002004b723e */ /* 0x000fe200048070ff */
[----:B------:R-:W-:Y:S01]  /*df70*/  FADD R0, R41, -R3 ;  /* 0x8000000329007221 */ /* 0x000fe20000000000 */
[----:B------:R-:W-:-:S03]  /*df80*/  IMAD.MOV.U32 R124, RZ, RZ, R79 ;  /* 0x000000ffff7c7224 */ /* 0x000fc600078e004f */
[----:B------:R-:W-:Y:S01]  /*df90*/  FMUL R2, R0, 1.4426950216293334961 ;  /* 0x3fb8aa3b00027820 */ /* 0x000fe20000400000 */
[----:B------:R-:W-:Y:S01]  /*dfa0*/  FADD R0, R124, -R3 ;  /* 0x800000037c007221 */ /* 0x000fe20000000000 */
[----:B------:R-:W0:Y:S01]  /*dfb0*/  MUFU.EX2 R42, R42 ;  /* 0x0000002a002a7308 */ /* 0x000e220000000800 */
[----:B------:R-:W-:Y:S02]  /*dfc0*/  FMUL R9, R9, 1.4426950216293334961 ;  /* 0x3fb8aa3b09097820 */ /* 0x000fe40000400000 */
[----:B------:R-:W-:-:S05]  /*dfd0*/  FMUL R0, R0, 1.4426950216293334961 ;  /* 0x3fb8aa3b00007820 */ /* 0x000fca0000400000 */
[----:B------:R1:W3:Y:S01]  /*dfe0*/  MUFU.EX2 R41, R9 ;  /* 0x0000000900297308 */ /* 0x0002e20000000800 */
[----:B------:R-:W-:Y:S02]  /*dff0*/  F2FP.SATFINITE.E4M3.F32.PACK_AB_MERGE_C R79, R10, R11, RZ ;  /* 0x0000000b0a4f723e */ /* 0x000fe400048070ff */
[----:B------:R-:W-:Y:S01]  /*e000*/  PRMT R36, RZ, 0x7610, R36 ;  /* 0x00007610ff247816 */ /* 0x000fe20000000024 */
[----:B------:R-:W5:Y:S04]  /*e010*/  LDC R10, c[0x0][0x3d8] ;  /* 0x0000f600ff0a7b82 */ /* 0x000f680000000800 */
[----:B------:R-:W3:Y:S01]  /*e020*/  MUFU.EX2 R2, R2 ;  /* 0x0000000200027308 */ /* 0x000ee20000000800 */
[----:B-1----:R-:W-:-:S07]  /*e030*/  IMAD R9, R12, 0xe, RZ ;  /* 0x0000000e0c097824 */ /* 0x002fce00078e02ff */
[----:B------:R-:W1:Y:S01]  /*e040*/  MUFU.EX2 R0, R0 ;  /* 0x0000000000007308 */ /* 0x000e620000000800 */
[----:B------:R-:W-:Y:S01]  /*e050*/  IADD3 R124, P2, PT, R9, R138, RZ ;  /* 0x0000008a097c7210 */ /* 0x000fe20007f5e0ff */
[----:B0-----:R-:W-:-:S03]  /*e060*/  FADD R8, R42, R8 ;  /* 0x000000082a087221 */ /* 0x001fc60000000000 */
[----:B------:R-:W-:Y:S01]  /*e070*/  LEA.HI.X.SX32 R125, R9, R139, 0x1, P2 ;  /* 0x0000008b097d7211 */ /* 0x000fe200010f0eff */
[----:B---3--:R-:W-:-:S04]  /*e080*/  FADD R8, R41, R8 ;  /* 0x0000000829087221 */ /* 0x008fc80000000000 */
[----:B------:R0:W-:Y:S04]  /*e090*/  STL.64 [R1+0x368], R124 ;  /* 0x0003687c01007387 */ /* 0x0001e80000100a00 */
[----:B------:R0:W3:Y:S01]  /*e0a0*/  @P0 LDG.E.U8 R36, desc[UR32][R124.64] ;  /* 0x000000207c240981 */ /* 0x0000e2000c1e1100 */
[----:B------:R-:W-:Y:S01]  /*e0b0*/  FADD R8, R2, R8 ;  /* 0x0000000802087221 */ /* 0x000fe20000000000 */
[----:B0-----:R-:W-:Y:S02]  /*e0c0*/  IMAD.MOV.U32 R124, RZ, RZ, R123 ;  /* 0x000000ffff7c7224 */ /* 0x001fe400078e007b */
[----:B------:R-:W-:Y:S02]  /*e0d0*/  IMAD.MOV.U32 R123, RZ, RZ, R106 ;  /* 0x000000ffff7b7224 */ /* 0x000fe400078e006a */
[----:B------:R-:W-:Y:S01]  /*e0e0*/  IMAD.MOV.U32 R106, RZ, RZ, R73 ;  /* 0x000000ffff6a7224 */ /* 0x000fe200078e0049 */
[----:B-1----:R-:W-:-:S02]  /*e0f0*/  F2FP.SATFINITE.E4M3.F32.PACK_AB_MERGE_C R73, R0, R2, RZ ;  /* 0x000000020049723e */ /* 0x002fc400048070ff */
[----:B------:R-:W0:Y:S01]  /*e100*/  LDC R2, c[0x0][0x3d8] ;  /* 0x0000f600ff027b82 */ /* 0x000e220000000800 */
[----:B------:R-:W-:Y:S02]  /*e110*/  IMAD.MOV.U32 R125, RZ, RZ, R71 ;  /* 0x000000ffff7d7224 */ /* 0x000fe400078e0047 */
[----:B------:R-:W-:Y:S01]  /*e120*/  FADD R71, R0, R8 ;  /* 0x0000000800477221 */ /* 0x000fe20000000000 */
[----:B-----5:R-:W-:-:S04]  /*e130*/  IMAD R0, R10, 0x16, RZ ;  /* 0x000000160a007824 */ /* 0x020fc800078e02ff */
[----:B------:R-:W1:Y:S01]  /*e140*/  LDC R8, c[0x0][0x3d8] ;  /* 0x0000f600ff087b82 */ /* 0x000e620000000800 */
[----:B------:R-:W-:-:S04]  /*e150*/  IADD3 R128, P2, PT, R0, R138, RZ ;  /* 0x0000008a00807210 */ /* 0x000fc80007f5e0ff */
[----:B------:R-:W-:Y:S02]  /*e160*/  LEA.HI.X.SX32 R129, R0, R139, 0x1, P2 ;  /* 0x0000008b00817211 */ /* 0x000fe400010f0eff */
[----:B------:R-:W-:Y:S01]  /*e170*/  PRMT R33, RZ, 0x7610, R33 ;  /* 0x00007610ff217816 */ /* 0x000fe20000000021 */
[----:B0-----:R-:W-:Y:S02]  /*e180*/  IMAD R0, R2, 0x1e, RZ ;  /* 0x0000001e02007824 */ /* 0x001fe400078e02ff */
[----:B------:R0:W-:Y:S01]  /*e190*/  STL.64 [R1+0x358], R128 ;  /* 0x0003588001007387 */ /* 0x0001e20000100a00 */
[----:B------:R-:W5:Y:S03]  /*e1a0*/  LDC R2, c[0x0][0x3d8] ;  /* 0x0000f600ff027b82 */ /* 0x000f660000000800 */
[----:B------:R0:W2:Y:S01]  /*e1b0*/  @P0 LDG.E.U8 R33, desc[UR32][R128.64] ;  /* 0x0000002080210981 */ /* 0x0000a2000c1e1100 */
[----:B------:R-:W-:-:S02]  /*e1c0*/  PRMT R31, RZ, 0x7610, R31 ;  /* 0x00007610ff1f7816 */ /* 0x000fc4000000001f */
[----:B0-----:R-:W-:-:S04]  /*e1d0*/  IADD3 R128, P2, PT, R0, R138, RZ ;  /* 0x0000008a00807210 */ /* 0x001fc80007f5e0ff */
[----:B------:R-:W-:Y:S01]  /*e1e0*/  LEA.HI.X.SX32 R129, R0, R139, 0x1, P2 ;  /* 0x0000008b00817211 */ /* 0x000fe200010f0eff */
[----:B-1----:R-:W-:Y:S01]  /*e1f0*/  IMAD R0, R8, 0x26, RZ ;  /* 0x0000002608007824 */ /* 0x002fe200078e02ff */
[----:B------:R-:W-:Y:S01]  /*e200*/  PRMT R29, RZ, 0x7610, R29 ;  /* 0x00007610ff1d7816 */ /* 0x000fe2000000001d */
[----:B------:R-:W0:Y:S02]  /*e210*/  LDC R8, c[0x0][0x3d8] ;  /* 0x0000f600ff087b82 */ /* 0x000e240000000800 */
[----:B------:R1:W-:Y:S04]  /*e220*/  STL.64 [R1+0x348], R128 ;  /* 0x0003488001007387 */ /* 0x0003e80000100a00 */
[----:B------:R1:W2:Y:S02]  /*e230*/  @P0 LDG.E.U8 R31, desc[UR32][R128.64] ;  /* 0x00000020801f0981 */ /* 0x0002a4000c1e1100 */
[----:B-1----:R-:W-:-:S04]  /*e240*/  IADD3 R128, P2, PT, R0, R138, RZ ;  /* 0x0000008a00807210 */ /* 0x002fc80007f5e0ff */
[----:B------:R-:W-:Y:S01]  /*e250*/  LEA.HI.X.SX32 R129, R0, R139, 0x1, P2 ;  /* 0x0000008b00817211 */ /* 0x000fe200010f0eff */
[----:B-----5:R-:W-:Y:S01]  /*e260*/  IMAD R0, R2, 0x2e, RZ ;  /* 0x0000002e02007824 */ /* 0x020fe200078e02ff */
[----:B------:R-:W-:Y:S01]  /*e270*/  PRMT R27, RZ, 0x7610, R27 ;  /* 0x00007610ff1b7816 */ /* 0x000fe2000000001b */
[----:B------:R-:W1:Y:S02]  /*e280*/  LDC R2, c[0x0][0x3d8] ;  /* 0x0000f600ff027b82 */ /* 0x000e640000000800 */
[----:B------:R5:W-:Y:S04]  /*e290*/  STL.64 [R1+0x338], R128 ;  /* 0x0003388001007387 */ /* 0x000be80000100a00 */
[----:B------:R5:W2:Y:S02]  /*e2a0*/  @P0 LDG.E.U8 R29, desc[UR32][R128.64] ;  /* 0x00000020801d0981 */ /* 0x000aa4000c1e1100 */
[----:B-----5:R-:W-:-:S04]  /*e2b0*/  IADD3 R128, P2, PT, R0, R138, RZ ;  /* 0x0000008a00807210 */ /* 0x020fc80007f5e0ff */
[----:B------:R-:W-:-:S05]  /*e2c0*/  LEA.HI.X.SX32 R129, R0, R139, 0x1, P2 ;  /* 0x0000008b00817211 */ /* 0x000fca00010f0eff */
[----:B------:R5:W-:Y:S04]  /*e2d0*/  STL.64 [R1+0x328], R128 ;  /* 0x0003288001007387 */ /* 0x000be80000100a00 */
[----:B------:R5:W2:Y:S02]  /*e2e0*/  @P0 LDG.E.U8 R27, desc[UR32][R128.64] ;  /* 0x00000020801b0981 */ /* 0x000aa4000c1e1100 */
[----:B-----5:R-:W5:Y:S01]  /*e2f0*/  S2R R128, SR_TID.X ;  /* 0x0000000000807919 */ /* 0x020f620000002100 */
[----:B0-----:R-:W-:Y:S02]  /*e300*/  IMAD R0, R8, 0x36, RZ ;  /* 0x0000003608007824 */ /* 0x001fe400078e02ff */
[----:B------:R-:W0:Y:S03]  /*e310*/  LDC R8, c[0x0][0x3d8] ;  /* 0x0000f600ff087b82 */ /* 0x000e260000000800 */
[----:B------:R-:W-:-:S04]  /*e320*/  IADD3 R130, P2, PT, R0, R138, RZ ;  /* 0x0000008a00827210 */ /* 0x000fc80007f5e0ff */
[----:B------:R-:W-:Y:S01]  /*e330*/  LEA.HI.X.SX32 R131, R0, R139, 0x1, P2 ;  /* 0x0000008b00837211 */ /* 0x000fe200010f0eff */
[----:B-1----:R-:W-:Y:S02]  /*e340*/  IMAD R0, R2, 0x3e, RZ ;  /* 0x0000003e02007824 */ /* 0x002fe400078e02ff */
[----:B------:R-:W1:Y:S01]  /*e350*/  LDC R2, c[0x0][0x3d8] ;  /* 0x0000f600ff027b82 */ /* 0x000e620000000800 */
[----:B------:R-:W-:Y:S01]  /*e360*/  PRMT R23, RZ, 0x7610, R23 ;  /* 0x00007610ff177816 */ /* 0x000fe20000000017 */
[----:B------:R-:W-:Y:S01]  /*e370*/  STL.64 [R1+0x310], R130 ;  /* 0x0003108201007387 */ /* 0x000fe20000100a00 */
[----:B-----5:R-:W-:-:S04]  /*e380*/  LOP3.LUT R128, R128, 0x7f, RZ, 0xc0, !PT ;  /* 0x0000007f80807812 */ /* 0x020fc800078ec0ff */
[----:B------:R-:W-:Y:S02]  /*e390*/  LOP3.LUT R10, R128, 0x10, RZ, 0x3c, !PT ;  /* 0x00000010800a7812 */ /* 0x000fe400078e3cff */
[----:B------:R-:W-:-:S04]  /*e3a0*/  IADD3 R128, P2, PT, R0, R138, RZ ;  /* 0x0000008a00807210 */ /* 0x000fc80007f5e0ff */
[----:B------:R-:W-:Y:S01]  /*e3b0*/  LEA.HI.X.SX32 R129, R0, R139, 0x1, P2 ;  /* 0x0000008b00817211 */ /* 0x000fe200010f0eff */
[----:B0-----:R-:W-:Y:S02]  /*e3c0*/  IMAD R0, R8, 0x46, RZ ;  /* 0x0000004608007824 */ /* 0x001fe400078e02ff */
[----:B------:R-:W0:Y:S02]  /*e3d0*/  LDC R8, c[0x0][0x3d8] ;  /* 0x0000f600ff087b82 */ /* 0x000e240000000800 */
[----:B------:R5:W-:Y:S04]  /*e3e0*/  STL.64 [R1+0x2f8], R128 ;  /* 0x0002f88001007387 */ /* 0x000be80000100a00 */
[----:B------:R5:W2:Y:S01]  /*e3f0*/  @P0 LDG.E.U8 R23, desc[UR32][R128.64] ;  /* 0x0000002080170981 */ /* 0x000aa2000c1e1100 */
[----:B------:R-:W-:-:S02]  /*e400*/  PRMT R21, RZ, 0x7610, R21 ;  /* 0x00007610ff157816 */ /* 0x000fc40000000015 */
[----:B-----5:R-:W-:-:S04]  /*e410*/  IADD3 R128, P2, PT, R0, R138, RZ ;  /* 0x0000008a00807210 */ /* 0x020fc80007f5e0ff */
[----:B------:R-:W-:Y:S01]  /*e420*/  LEA.HI.X.SX32 R129, R0, R139, 0x1, P2 ;  /* 0x0000008b00817211 */ /* 0x000fe200010f0eff */
[----:B-1----:R-:W-:Y:S02]  /*e430*/  IMAD R0, R2, 0x4e, RZ ;  /* 0x0000004e02007824 */ /* 0x002fe400078e02ff */
[----:B------:R-:W1:Y:S02]  /*e440*/  LDC R2, c[0x0][0x3d8] ;  /* 0x0000f600ff027b82 */ /* 0x000e640000000800 */
[----:B------:R5:W-:Y:S04]  /*e450*/  STL.64 [R1+0x2e0], R128 ;  /* 0x0002e08001007387 */ /* 0x000be80000100a00 */
[----:B------:R5:W2:Y:S01]  /*e460*/  @P0 LDG.E.U8 R21, desc[UR32][R128.64] ;  /* 0x0000002080150981 */ /* 0x000aa2000c1e1100 */
[----:B------:R-:W-:-:S02]  /*e470*/  PRMT R19, RZ, 0x7610, R19 ;  /* 0x00007610ff137816 */ /* 0x000fc40000000013 */
[----:B-----5:R-:W-:-:S04]  /*e480*/  IADD3 R128, P2, PT, R0, R138, RZ ;  /* 0x0000008a00807210 */ /* 0x020fc80007f5e0ff */
[----:B------:R-:W-:Y:S01]  /*e490*/  LEA.HI.X.SX32 R129, R0, R139, 0x1, P2 ;  /* 0x0000008b00817211 */ /* 0x000fe200010f0eff */
[----:B0-----:R-:W-:Y:S01]  /*e4a0*/  IMAD R0, R8, 0x56, RZ ;  /* 0x0000005608007824 */ /* 0x001fe200078e02ff */
[----:B------:R-:W-:Y:S01]  /*e4b0*/  PRMT R17, RZ, 0x7610, R17 ;  /* 0x00007610ff117816 */ /* 0x000fe20000000011 */
[----:B------:R-:W0:Y:S02]  /*e4c0*/  LDC R8, c[0x0][0x3d8] ;  /* 0x0000f600ff087b82 */ /* 0x000e240000000800 */
[----:B------:R5:W-:Y:S04]  /*e4d0*/  STL.64 [R1+0x2c8], R128 ;  /* 0x0002c88001007387 */ /* 0x000be80000100a00 */
[----:B------:R5:W2:Y:S02]  /*e4e0*/  @P0 LDG.E.U8 R19, desc[UR32][R128.64] ;  /* 0x0000002080130981 */ /* 0x000aa4000c1e1100 */
[----:B-----5:R-:W-:-:S04]  /*e4f0*/  IADD3 R128, P2, PT, R0, R138, RZ ;  /* 0x0000008a00807210 */ /* 0x020fc80007f5e0ff */
[----:B------:R-:W-:Y:S01]  /*e500*/  LEA.HI.X.SX32 R129, R0, R139, 0x1, P2 ;  /* 0x0000008b00817211 */ /* 0x000fe200010f0eff */
[----:B-1----:R-:W-:Y:S01]  /*e510*/  IMAD R0, R2, 0x5e, RZ ;  /* 0x0000005e02007824 */ /* 0x002fe200078e02ff */
        /* <DEDUP_REMOVED lines=9> */
[----:B0-----:R-:W-:Y:S01]  /*e5b0*/  IMAD R0, R8, 0x66, RZ ;  /* 0x0000006608007824 */ /* 0x001fe200078e02ff */
[----:B------:R-:W-:Y:S01]  /*e5c0*/  PRMT R25, RZ, 0x7610, R25 ;  /* 0x00007610ff197816 */ /* 0x000fe20000000019 */
[----:B------:R-:W0:Y:S01]  /*e5d0*/  LDC R8, c[0x0][0x3d8] ;  /* 0x0000f600ff087b82 */ /* 0x000e220000000800 */
[----:B------:R-:W1:Y:S04]  /*e5e0*/  S2R R127, SR_TID.X ;  /* 0x00000000007f7919 */ /* 0x000e680000002100 */
[----:B------:R5:W2:Y:S01]  /*e5f0*/  @P0 LDG.E.U8 R25, desc[UR32][R130.64] ;  /* 0x0000002082190981 */ /* 0x000aa2000c1e1100 */
[----:B------:R-:W-:-:S02]  /*e600*/  PRMT R13, RZ, 0x7610, R13 ;  /* 0x00007610ff0d7816 */ /* 0x000fc4000000000d */
[----:B------:R-:W-:Y:S02]  /*e610*/  PRMT R11, RZ, 0x7610, R11 ;  /* 0x00007610ff0b7816 */ /* 0x000fe4000000000b */
[----:B-----5:R-:W-:Y:S02]  /*e620*/  LOP3.LUT R130, R128, 0x7f, RZ, 0xc0, !PT ;  /* 0x0000007f80827812 */ /* 0x020fe400078ec0ff */
[----:B------:R-:W-:-:S04]  /*e630*/  IADD3 R128, P2, PT, R0, R138, RZ ;  /* 0x0000008a00807210 */ /* 0x000fc80007f5e0ff */
[----:B------:R-:W-:Y:S01]  /*e640*/  LEA.HI.X.SX32 R129, R0, R139, 0x1, P2 ;  /* 0x0000008b00817211 */ /* 0x000fe200010f0eff */
[----:B-1----:R-:W-:Y:S02]  /*e650*/  IMAD R0, R2, 0x6e, RZ ;  /* 0x0000006e02007824 */ /* 0x002fe400078e02ff */
[----:B------:R-:W1:Y:S02]  /*e660*/  LDC R2, c[0x0][0x3d8] ;  /* 0x0000f600ff027b82 */ /* 0x000e640000000800 */
[----:B------:R5:W-:Y:S04]  /*e670*/  STL.64 [R1+0x280], R128 ;  /* 0x0002808001007387 */ /* 0x000be80000100a00 */
[----:B------:R5:W2:Y:S01]  /*e680*/  @P0 LDG.E.U8 R13, desc[UR32][R128.64] ;  /* 0x00000020800d0981 */ /* 0x000aa2000c1e1100 */
[----:B------:R-:W-:-:S02]  /*e690*/  LOP3.LUT R126, R127, 0x7f, RZ, 0xc0, !PT ;  /* 0x0000007f7f7e7812 */ /* 0x000fc400078ec0ff */
[----:B-----5:R-:W-:-:S04]  /*e6a0*/  IADD3 R128, P2, PT, R0, R138, RZ ;  /* 0x0000008a00807210 */ /* 0x020fc80007f5e0ff */
[----:B------:R-:W-:Y:S01]  /*e6b0*/  LEA.HI.X.SX32 R129, R0, R139, 0x1, P2 ;  /* 0x0000008b00817211 */ /* 0x000fe200010f0eff */
[----:B0-----:R-:W-:Y:S02]  /*e6c0*/  IMAD R0, R8, 0x76, RZ ;  /* 0x0000007608007824 */ /* 0x001fe400078e02ff */
[----:B------:R-:W0:Y:S01]  /*e6d0*/  LDC R8, c[0x0][0x3d8] ;  /* 0x0000f600ff087b82 */ /* 0x000e220000000800 */
[----:B------:R-:W-:Y:S04]  /*e6e0*/  STS.U8 [R126+UR23+0x8000], R150 ;  /* 0x008000967e007988 */ /* 0x000fe80008000017 */
[----:B------:R5:W-:Y:S04]  /*e6f0*/  STL.64 [R1+0x268], R128 ;  /* 0x0002688001007387 */ /* 0x000be80000100a00 */
[----:B------:R5:W2:Y:S01]  /*e700*/  @P0 LDG.E.U8 R11, desc[UR32][R128.64] ;  /* 0x00000020800b0981 */ /* 0x000aa2000c1e1100 */
[----:B------:R-:W-:-:S03]  /*e710*/  PRMT R9, RZ, 0x7610, R9 ;  /* 0x00007610ff097816 */ /* 0x000fc60000000009 */
[----:B------:R-:W-:Y:S04]  /*e720*/  STS.U8 [R126+UR23+0x8400], R149 ;  /* 0x008400957e007988 */ /* 0x000fe80008000017 */
[----:B------:R-:W-:Y:S01]  /*e730*/  STS.U8 [R126+UR23+0x8800], R154 ;  /* 0x0088009a7e007988 */ /* 0x000fe20008000017 */
[----:B-----5:R-:W-:-:S03]  /*e740*/  IADD3 R128, P2, PT, R0, R138, RZ ;  /* 0x0000008a00807210 */ /* 0x020fc60007f5e0ff */
[----:B------:R-:W-:Y:S01]  /*e750*/  STS.U8 [R126+UR23+0x8c00], R153 ;  /* 0x008c00997e007988 */ /* 0x000fe20008000017 */
[----:B------:R-:W-:-:S03]  /*e760*/  LEA.HI.X.SX32 R129, R0, R139, 0x1, P2 ;  /* 0x0000008b00817211 */ /* 0x000fc600010f0eff */
[----:B------:R-:W-:Y:S01]  /*e770*/  STS.U8 [R126+UR23+0x9000], R152 ;  /* 0x009000987e007988 */ /* 0x000fe20008000017 */
[----:B-1----:R-:W-:-:S03]  /*e780*/  IMAD R0, R2, 0x7e, RZ ;  /* 0x0000007e02007824 */ /* 0x002fc600078e02ff */
[----:B------:R-:W-:Y:S04]  /*e790*/  STS.U8 [R126+UR23+0x9400], R157 ;  /* 0x0094009d7e007988 */ /* 0x000fe80008000017 */
[----:B------:R-:W-:Y:S04]  /*e7a0*/  STS.U8 [R126+UR23+0x9800], R156 ;  /* 0x0098009c7e007988 */ /* 0x000fe80008000017 */
[----:B------:R-:W-:Y:S04]  /*e7b0*/  STS.U8 [R126+UR23+0x9c00], R155 ;  /* 0x009c009b7e007988 */ /* 0x000fe80008000017 */
[----:B------:R-:W-:Y:S04]  /*e7c0*/  STS.U8 [R126+UR23+0xa000], R160 ;  /* 0x00a000a07e007988 */ /* 0x000fe80008000017 */
[----:B------:R-:W-:Y:S04]  /*e7d0*/  STS.U8 [R126+UR23+0xa400], R159 ;  /* 0x00a4009f7e007988 */ /* 0x000fe80008000017 */
[----:B------:R-:W-:Y:S04]  /*e7e0*/  STS.U8 [R126+UR23+0xa800], R158 ;  /* 0x00a8009e7e007988 */ /* 0x000fe80008000017 */
[----:B------:R1:W-:Y:S04]  /*e7f0*/  STL.64 [R1+0x250], R128 ;  /* 0x0002508001007387 */ /* 0x0003e80000100a00 */
[----:B------:R1:W5:Y:S04]  /*e800*/  @P0 LDG.E.U8 R9, desc[UR32][R128.64] ;  /* 0x0000002080090981 */ /* 0x000368000c1e1100 */
[----:B------:R-:W-:Y:S04]  /*e810*/  STS.U8 [R126+UR23+0xac00], R164 ;  /* 0x00ac00a47e007988 */ /* 0x000fe80008000017 */
[----:B------:R-:W-:Y:S01]  /*e820*/  STS.U8 [R126+UR23+0xb000], R163 ;  /* 0x00b000a37e007988 */ /* 0x000fe20008000017 */
[----:B-1----:R-:W-:-:S03]  /*e830*/  IADD3 R128, P2, PT, R0, R138, RZ ;  /* 0x0000008a00807210 */ /* 0x002fc60007f5e0ff */
[----:B------:R-:W-:Y:S01]  /*e840*/  STS.U8 [R126+UR23+0xb400], R162 ;  /* 0x00b400a27e007988 */ /* 0x000fe20008000017 */
[----:B------:R-:W-:-:S03]  /*e850*/  LEA.HI.X.SX32 R129, R0, R139, 0x1, P2 ;  /* 0x0000008b00817211 */ /* 0x000fc600010f0eff */
[----:B------:R-:W-:Y:S01]  /*e860*/  STS.U8 [R126+UR23+0xb800], R166 ;  /* 0x00b800a67e007988 */ /* 0x000fe20008000017 */
[----:B0-----:R-:W-:Y:S02]  /*e870*/  IMAD R0, R8, 0x7, RZ ;  /* 0x0000000708007824 */ /* 0x001fe400078e02ff */
[----:B------:R-:W0:Y:S01]  /*e880*/  LDC R8, c[0x0][0x3d8] ;  /* 0x0000f600ff087b82 */ /* 0x000e220000000800 */
        /* <DEDUP_REMOVED lines=10> */
[----:B------:R-:W-:Y:S01]  /*e930*/  STS.U8 [R10+UR23+0xa480], R175 ;  /* 0x00a480af0a007988 */ /* 0x000fe20008000017 */
[----:B------:R-:W-:-:S03]  /*e940*/  PRMT R2, RZ, 0x7610, R2 ;  /* 0x00007610ff027816 */ /* 0x000fc60000000002 */
[----:B------:R-:W-:Y:S04]  /*e950*/  STS.U8 [R10+UR23+0xa880], R180 ;  /* 0x00a880b40a007988 */ /* 0x000fe80008000017 */
[----:B------:R-:W-:Y:S04]  /*e960*/  STS.U8 [R10+UR23+0xac80], R179 ;  /* 0x00ac80b30a007988 */ /* 0x000fe80008000017 */
[----:B------:R-:W-:Y:S04]  /*e970*/  STS.U8 [R10+UR23+0xb080], R178 ;  /* 0x00b080b20a007988 */ /* 0x000fe80008000017 */
[----:B------:R-:W-:Y:S04]  /*e980*/  STS.U8 [R10+UR23+0xb480], R183 ;  /* 0x00b480b70a007988 */ /* 0x000fe80008000017 */
[----:B------:R-:W-:Y:S04]  /*e990*/  STS.U8 [R10+UR23+0xb880], R182 ;  /* 0x00b880b60a007988 */ /* 0x000fe80008000017 */
[----:B------:R1:W-:Y:S04]  /*e9a0*/  STS.U8 [R10+UR23+0xbc80], R181 ;  /* 0x00bc80b50a007988 */ /* 0x0003e80008000017 */
[----:B------:R0:W-:Y:S04]  /*e9b0*/  STL.64 [R1+0x228], R128 ;  /* 0x0002288001007387 */ /* 0x0001e80000100a00 */
[----:B------:R0:W2:Y:S01]  /*e9c0*/  @P0 LDG.E.U8 R2, desc[UR32][R128.64] ;  /* 0x0000002080020981 */ /* 0x0000a2000c1e1100 */
[----:B-1----:R-:W1:Y:S01]  /*e9d0*/  LDC R10, c[0x0][0x3d8] ;  /* 0x0000f600ff0a7b82 */ /* 0x002e620000000800 */
[----:B------:R-:W-:-:S02]  /*e9e0*/  LOP3.LUT R130, R130, 0x20, RZ, 0x3c, !PT ;  /* 0x0000002082827812 */ /* 0x000fc400078e3cff */
[----:B0-----:R-:W-:-:S04]  /*e9f0*/  IADD3 R128, P2, PT, R0, R138, RZ ;  /* 0x0000008a00807210 */ /* 0x001fc80007f5e0ff */
[----:B------:R-:W-:Y:S01]  /*ea00*/  LEA.HI.X.SX32 R129, R0, R139, 0x1, P2 ;  /* 0x0000008b00817211 */ /* 0x000fe200010f0eff */
[----:B------:R-:W-:Y:S02]  /*ea10*/  IMAD R0, R8, 0xf, RZ ;  /* 0x0000000f08007824 */ /* 0x000fe400078e02ff */
[----:B------:R-:W0:Y:S01]  /*ea20*/  LDC R8, c[0x0][0x3d8] ;  /* 0x0000f600ff087b82 */ /* 0x000e220000000800 */
[----:B------:R-:W-:Y:S04]  /*ea30*/  STS.U8 [R130+UR23+0x8100], R186 ;  /* 0x008100ba82007988 */ /* 0x000fe80008000017 */
[----:B------:R-:W-:Y:S04]  /*ea40*/  STS.U8 [R130+UR23+0x8500], R185 ;  /* 0x008500b982007988 */ /* 0x000fe80008000017 */
[----:B------:R-:W-:Y:S01]  /*ea50*/  STS.U8 [R130+UR23+0x8900], R184 ;  /* 0x008900b882007988 */ /* 0x000fe20008000017 */
[----:B------:R-:W-:-:S03]  /*ea60*/  IADD3 R148, P2, PT, R0, R138, RZ ;  /* 0x0000008a00947210 */ /* 0x000fc60007f5e0ff */
[----:B------:R-:W-:Y:S04]  /*ea70*/  STS.U8 [R130+UR23+0x8d00], R189 ;  /* 0x008d00bd82007988 */ /* 0x000fe80008000017 */
[----:B------:R-:W-:Y:S04]  /*ea80*/  STS.U8 [R130+UR23+0x9100], R188 ;  /* 0x009100bc82007988 */ /* 0x000fe80008000017 */
[----:B------:R-:W-:Y:S04]  /*ea90*/  STS.U8 [R130+UR23+0x9500], R187 ;  /* 0x009500bb82007988 */ /* 0x000fe80008000017 */
[----:B------:R-:W-:Y:S01]  /*eaa0*/  STS.U8 [R130+UR23+0x9900], R192 ;  /* 0x009900c082007988 */ /* 0x000fe20008000017 */
[----:B------:R-:W-:-:S03]  /*eab0*/  LEA.HI.X.SX32 R149, R0, R139, 0x1, P2 ;  /* 0x0000008b00957211 */ /* 0x000fc600010f0eff */
[----:B------:R-:W-:Y:S01]  /*eac0*/  STS.U8 [R130+UR23+0x9d00], R191 ;  /* 0x009d00bf82007988 */ /* 0x000fe20008000017 */
[----:B-1----:R-:W-:Y:S02]  /*ead0*/  IMAD R0, R10, 0x17, RZ ;  /* 0x000000170a007824 */ /* 0x002fe400078e02ff */
[----:B------:R-:W1:Y:S01]  /*eae0*/  LDC R10, c[0x0][0x3d8] ;  /* 0x0000f600ff0a7b82 */ /* 0x000e620000000800 */
[----:B------:R-:W-:Y:S04]  /*eaf0*/  STS.U8 [R130+UR23+0xa100], R190 ;  /* 0x00a100be82007988 */ /* 0x000fe80008000017 */
[----:B------:R-:W-:Y:S04]  /*eb00*/  STS.U8 [R130+UR23+0xa500], R195 ;  /* 0x00a500c382007988 */ /* 0x000fe80008000017 */
[----:B------:R-:W-:Y:S04]  /*eb10*/  STS.U8 [R130+UR23+0xa900], R194 ;  /* 0x00a900c282007988 */ /* 0x000fe80008000017 */
[----:B------:R-:W-:Y:S04]  /*eb20*/  STS.U8 [R130+UR23+0xad00], R193 ;  /* 0x00ad00c182007988 */ /* 0x000fe80008000017 */
[----:B------:R-:W-:Y:S04]  /*eb30*/  STS.U8 [R130+UR23+0xb100], R199 ;  /* 0x00b100c782007988 */ /* 0x000fe80008000017 */
[----:B------:R-:W-:Y:S04]  /*eb40*/  STS.U8 [R130+UR23+0xb500], R197 ;  /* 0x00b500c582007988 */ /* 0x000fe80008000017 */
[----:B------:R-:W-:Y:S04]  /*eb50*/  STS.U8 [R130+UR23+0xb900], R196 ;  /* 0x00b900c482007988 */ /* 0x000fe80008000017 */
[----:B------:R0:W-:Y:S01]  /*eb60*/  STS.U8 [R130+UR23+0xbd00], R201 ;  /* 0x00bd00c982007988 */ /* 0x0001e20008000017 */
[----:B------:R-:W-:-:S02]  /*eb70*/  PRMT R32, RZ, 0x7610, R32 ;  /* 0x00007610ff207816 */ /* 0x000fc40000000020 */
[----:B0-----:R-:W-:-:S04]  /*eb80*/  IADD3 R130, P2, PT, R0, R138, RZ ;  /* 0x0000008a00827210 */ /* 0x001fc80007f5e0ff */
[----:B------:R-:W-:Y:S01]  /*eb90*/  LEA.HI.X.SX32 R131, R0, R139, 0x1, P2 ;  /* 0x0000008b00837211 */ /* 0x000fe200010f0eff */
[----:B------:R-:W-:Y:S02]  /*eba0*/  IMAD R0, R8, 0x1f, RZ ;  /* 0x0000001f08007824 */ /* 0x000fe400078e02ff */
[----:B------:R-:W0:Y:S01]  /*ebb0*/  LDC R8, c[0x0][0x3d8] ;  /* 0x0000f600ff087b82 */ /* 0x000e220000000800 */
[----:B------:R-:W-:Y:S04]  /*ebc0*/  STL.64 [R1+0x370], R128 ;  /* 0x0003708001007387 */ /* 0x000fe80000100a00 */
[----:B------:R-:W-:Y:S04]  /*ebd0*/  STL.64 [R1+0x360], R148 ;  /* 0x0003609401007387 */ /* 0x000fe80000100a00 */
[----:B------:R1:W-:Y:S04]  /*ebe0*/  STL.64 [R1+0x350], R130 ;  /* 0x0003508201007387 */ /* 0x0003e80000100a00 */
[----:B------:R1:W2:Y:S01]  /*ebf0*/  @P0 LDG.E.U8 R32, desc[UR32][R130.64] ;  /* 0x0000002082200981 */ /* 0x0002a2000c1e1100 */
[----:B------:R-:W-:-:S02]  /*ec00*/  PRMT R30, RZ, 0x7610, R30 ;  /* 0x00007610ff1e7816 */ /* 0x000fc4000000001e */
[----:B-1----:R-:W-:-:S04]  /*ec10*/  IADD3 R130, P2, PT, R0, R138, RZ ;  /* 0x0000008a00827210 */ /* 0x002fc80007f5e0ff */
[----:B------:R-:W-:Y:S01]  /*ec20*/  LEA.HI.X.SX32 R131, R0, R139, 0x1, P2 ;  /* 0x0000008b00837211 */ /* 0x000fe200010f0eff */
[----:B------:R-:W-:Y:S02]  /*ec30*/  IMAD R0, R10, 0x27, RZ ;  /* 0x000000270a007824 */ /* 0x000fe400078e02ff */
[----:B------:R-:W1:Y:S02]  /*ec40*/  LDC R10, c[0x0][0x3d8] ;  /* 0x0000f600ff0a7b82 */ /* 0x000e640000000800 */
[----:B------:R3:W-:Y:S04]  /*ec50*/  STL.64 [R1+0x340], R130 ;  /* 0x0003408201007387 */ /* 0x0007e80000100a00 */
[----:B------:R3:W2:Y:S01]  /*ec60*/  @P0 LDG.E.U8 R30, desc[UR32][R130.64] ;  /* 0x00000020821e0981 */ /* 0x0006a2000c1e1100 */
[----:B------:R-:W-:-:S02]  /*ec70*/  PRMT R28, RZ, 0x7610, R28 ;  /* 0x00007610ff1c7816 */ /* 0x000fc4000000001c */
[----:B---3--:R-:W-:-:S04]  /*ec80*/  IADD3 R130, P2, PT, R0, R138, RZ ;  /* 0x0000008a00827210 */ /* 0x008fc80007f5e0ff */
[----:B------:R-:W-:Y:S01]  /*ec90*/  LEA.HI.X.SX32 R131, R0, R139, 0x1, P2 ;  /* 0x0000008b00837211 */ /* 0x000fe200010f0eff */
[----:B0-----:R-:W-:Y:S02]  /*eca0*/  IMAD R0, R8, 0x2f, RZ ;  /* 0x0000002f08007824 */ /* 0x001fe400078e02ff */
[----:B------:R-:W0:Y:S02]  /*ecb0*/  LDC R8, c[0x0][0x3d8] ;  /* 0x0000f600ff087b82 */ /* 0x000e240000000800 */
[----:B------:R3:W-:Y:S04]  /*ecc0*/  STL.64 [R1+0x330], R130 ;  /* 0x0003308201007387 */ /* 0x0007e80000100a00 */
[----:B------:R3:W2:Y:S01]  /*ecd0*/  @P0 LDG.E.U8 R28, desc[UR32][R130.64] ;  /* 0x00000020821c0981 */ /* 0x0006a2000c1e1100 */
[----:B------:R-:W-:-:S02]  /*ece0*/  PRMT R26, RZ, 0x7610, R26 ;  /* 0x00007610ff1a7816 */ /* 0x000fc4000000001a */
[----:B------:R-:W-:-:S06]  /*ecf0*/  PRMT R35, RZ, 0x7610, R35 ;  /* 0x00007610ff237816 */ /* 0x000fcc0000000023 */
[----:B------:R1:W2:Y:S01]  /*ed00*/  @P0 LDG.E.U8 R35, desc[UR32][R128.64] ;  /* 0x0000002080230981 */ /* 0x0002a2000c1e1100 */
[----:B---3--:R-:W-:-:S04]  /*ed10*/  IADD3 R130, P2, PT, R0, R138, RZ ;  /* 0x0000008a00827210 */ /* 0x008fc80007f5e0ff */
[----:B------:R-:W-:Y:S01]  /*ed20*/  LEA.HI.X.SX32 R131, R0, R139, 0x1, P2 ;  /* 0x0000008b00837211 */ /* 0x000fe200010f0eff */
[----:B-1----:R-:W-:Y:S02]  /*ed30*/  IMAD R0, R10, 0x37, RZ ;  /* 0x000000370a007824 */ /* 0x002fe400078e02ff */
[----:B------:R-:W1:Y:S02]  /*ed40*/  LDC R10, c[0x0][0x3d8] ;  /* 0x0000f600ff0a7b82 */ /* 0x000e640000000800 */
[----:B------:R3:W-:Y:S04]  /*ed50*/  STL.64 [R1+0x320], R130 ;  /* 0x0003208201007387 */ /* 0x0007e80000100a00 */
[----:B------:R3:W2:Y:S01]  /*ed60*/  @P0 LDG.E.U8 R26, desc[UR32][R130.64] ;  /* 0x00000020821a0981 */ /* 0x0006a2000c1e1100 */
[----:B------:R-:W1:Y:S01]  /*ed70*/  S2R R128, SR_TID.X ;  /* 0x0000000000807919 */ /* 0x000e620000002100 */
[----:B---3--:R-:W-:-:S04]  /*ed80*/  IADD3 R130, P2, PT, R0, R138, RZ ;  /* 0x0000008a00827210 */ /* 0x008fc80007f5e0ff */
[----:B------:R-:W-:Y:S01]  /*ed90*/  LEA.HI.X.SX32 R131, R0, R139, 0x1, P2 ;  /* 0x0000008b00837211 */ /* 0x000fe200010f0eff */
[----:B0-----:R-:W-:Y:S02]  /*eda0*/  IMAD R0, R8, 0x3f, RZ ;  /* 0x0000003f08007824 */ /* 0x001fe400078e02ff */
[----:B------:R-:W0:Y:S01]  /*edb0*/  LDC R8, c[0x0][0x3d8] ;  /* 0x0000f600ff087b82 */ /* 0x000e220000000800 */
[----:B------:R-:W-:Y:S01]  /*edc0*/  PRMT R24, RZ, 0x7610, R24 ;  /* 0x00007610ff187816 */ /* 0x000fe20000000018 */
[----:B------:R3:W-:Y:S01]  /*edd0*/  STL.64 [R1+0x308], R130 ;  /* 0x0003088201007387 */ /* 0x0007e20000100a00 */
[----:B------:R-:W-:-:S04]  /*ede0*/  PRMT R22, RZ, 0x7610, R22 ;  /* 0x00007610ff167816 */ /* 0x000fc80000000016 */
[----:B------:R3:W2:Y:S02]  /*edf0*/  @P0 LDG.E.U8 R24, desc[UR32][R130.64] ;  /* 0x0000002082180981 */ /* 0x0006a4000c1e1100 */
[----:B---3--:R-:W-:-:S04]  /*ee00*/  IADD3 R130, P2, PT, R0, R138, RZ ;  /* 0x0000008a00827210 */ /* 0x008fc80007f5e0ff */
[----:B------:R-:W-:Y:S01]  /*ee10*/  LEA.HI.X.SX32 R131, R0, R139, 0x1, P2 ;  /* 0x0000008b00837211 */ /* 0x000fe200010f0eff */
[----:B-1----:R-:W-:Y:S02]  /*ee20*/  IMAD R0, R10, 0x47, RZ ;  /* 0x000000470a007824 */ /* 0x002fe400078e02ff */
[----:B------:R-:W1:Y:S02]  /*ee30*/  LDC R10, c[0x0][0x3d8] ;  /* 0x0000f600ff0a7b82 */ /* 0x000e640000000800 */
[----:B------:R3:W-:Y:S04]  /*ee40*/  STL.64 [R1+0x2f0], R130 ;  /* 0x0002f08201007387 */ /* 0x0007e80000100a00 */
[----:B------:R3:W2:Y:S01]  /*ee50*/  @P0 LDG.E.U8 R22, desc[UR32][R130.64] ;  /* 0x0000002082160981 */ /* 0x0006a2000c1e1100 */
[----:B------:R-:W-:-:S02]  /*ee60*/  PRMT R20, RZ, 0x7610, R20 ;  /* 0x00007610ff147816 */ /* 0x000fc40000000014 */
[----:B---3--:R-:W-:-:S04]  /*ee70*/  IADD3 R130, P2, PT, R0, R138, RZ ;  /* 0x0000008a00827210 */ /* 0x008fc80007f5e0ff */
[----:B------:R-:W-:Y:S01]  /*ee80*/  LEA.HI.X.SX32 R131, R0, R139, 0x1, P2 ;  /* 0x0000008b00837211 */ /* 0x000fe200010f0eff */
[----:B0-----:R-:W-:Y:S02]  /*ee90*/  IMAD R0, R8, 0x4f, RZ ;  /* 0x0000004f08007824 */ /* 0x001fe400078e02ff */
[----:B------:R-:W0:Y:S01]  /*eea0*/  LDC R8, c[0x0][0x3d8] ;  /* 0x0000f600ff087b82 */ /* 0x000e220000000800 */
[----:B------:R-:W-:Y:S01]  /*eeb0*/  LOP3.LUT R128, R128, 0x7f, RZ, 0xc0, !PT ;  /* 0x0000007f80807812 */ /* 0x000fe200078ec0ff */
[----:B------:R3:W-:Y:S03]  /*eec0*/  STL.64 [R1+0x2d8], R130 ;  /* 0x0002d88201007387 */ /* 0x0007e60000100a00 */
[----:B------:R-:W-:Y:S01]  /*eed0*/  LOP3.LUT R129, R128, 0x30, RZ, 0x3c, !PT ;  /* 0x0000003080817812 */ /* 0x000fe200078e3cff */
[----:B------:R3:W2:Y:S01]  /*eee0*/  @P0 LDG.E.U8 R20, desc[UR32][R130.64] ;  /* 0x0000002082140981 */ /* 0x0006a2000c1e1100 */
[----:B------:R-:W-:-:S03]  /*eef0*/  PRMT R18, RZ, 0x7610, R18 ;  /* 0x00007610ff127816 */ /* 0x000fc60000000012 */
[----:B------:R-:W-:Y:S01]  /*ef00*/  STS.U8 [R129+UR23+0x8180], R203 ;  /* 0x008180cb81007988 */ /* 0x000fe20008000017 */
[----:B---3--:R-:W-:-:S03]  /*ef10*/  IADD3 R130, P2, PT, R0, R138, RZ ;  /* 0x0000008a00827210 */ /* 0x008fc60007f5e0ff */
[----:B------:R-:W-:Y:S01]  /*ef20*/  STS.U8 [R129+UR23+0x8580], R202 ;  /* 0x008580ca81007988 */ /* 0x000fe20008000017 */
[----:B------:R-:W-:Y:S01]  /*ef30*/  LEA.HI.X.SX32 R131, R0, R139, 0x1, P2 ;  /* 0x0000008b00837211 */ /* 0x000fe200010f0eff */
[----:B-1----:R-:W-:Y:S02]  /*ef40*/  IMAD R0, R10, 0x57, RZ ;  /* 0x000000570a007824 */ /* 0x002fe400078e02ff */
[----:B------:R-:W-:Y:S01]  /*ef50*/  STS.U8 [R129+UR23+0x8980], R206 ;  /* 0x008980ce81007988 */ /* 0x000fe20008000017 */
[----:B------:R-:W1:Y:S03]  /*ef60*/  LDC R10, c[0x0][0x3d8] ;  /* 0x0000f600ff0a7b82 */ /* 0x000e660000000800 */
[----:B------:R-:W-:Y:S04]  /*ef70*/  STS.U8 [R129+UR23+0x8d80], R205 ;  /* 0x008d80cd81007988 */ /* 0x000fe80008000017 */
[----:B------:R-:W-:Y:S04]  /*ef80*/  STS.U8 [R129+UR23+0x9180], R204 ;  /* 0x009180cc81007988 */ /* 0x000fe80008000017 */
[----:B------:R-:W-:Y:S04]  /*ef90*/  STS.U8 [R129+UR23+0x9580], R210 ;  /* 0x009580d281007988 */ /* 0x000fe80008000017 */
[----:B------:R3:W-:Y:S04]  /*efa0*/  STL.64 [R1+0x2c0], R130 ;  /* 0x0002c08201007387 */ /* 0x0007e80000100a00 */
[----:B------:R3:W2:Y:S04]  /*efb0*/  @P0 LDG.E.U8 R18, desc[UR32][R130.64] ;  /* 0x0000002082120981 */ /* 0x0006a8000c1e1100 */
[----:B------:R-:W-:Y:S04]  /*efc0*/  STS.U8 [R129+UR23+0x9980], R209 ;  /* 0x009980d181007988 */ /* 0x000fe80008000017 */
[----:B------:R-:W-:Y:S01]  /*efd0*/  STS.U8 [R129+UR23+0x9d80], R208 ;  /* 0x009d80d081007988 */ /* 0x000fe20008000017 */
[----:B---3--:R-:W-:-:S03]  /*efe0*/  IADD3 R130, P2, PT, R0, R138, RZ ;  /* 0x0000008a00827210 */ /* 0x008fc60007f5e0ff */
[----:B------:R-:W-:Y:S01]  /*eff0*/  STS.U8 [R129+UR23+0xa180], R213 ;  /* 0x00a180d581007988 */ /* 0x000fe20008000017 */
[----:B------:R-:W-:Y:S02]  /*f000*/  LOP3.LUT R128, R128, 0x40, RZ, 0x3c, !PT ;  /* 0x0000004080807812 */ /* 0x000fe400078e3cff */
[----:B------:R-:W-:Y:S01]  /*f010*/  LEA.HI.X.SX32 R131, R0, R139, 0x1, P2 ;  /* 0x0000008b00837211 */ /* 0x000fe200010f0eff */
[----:B------:R-:W-:Y:S01]  /*f020*/  STS.U8 [R129+UR23+0xa580], R212 ;  /* 0x00a580d481007988 */ /* 0x000fe20008000017 */
[----:B0-----:R-:W-:Y:S02]  /*f030*/  IMAD R0, R8, 0x5f, RZ ;  /* 0x0000005f08007824 */ /* 0x001fe400078e02ff */
[----:B------:R-:W0:Y:S01]  /*f040*/  LDC R8, c[0x0][0x3d8] ;  /* 0x0000f600ff087b82 */ /* 0x000e220000000800 */
[----:B------:R-:W-:Y:S01]  /*f050*/  STS.U8 [R129+UR23+0xa980], R211 ;  /* 0x00a980d381007988 */ /* 0x000fe20008000017 */
[----:B------:R-:W-:-:S03]  /*f060*/  PRMT R16, RZ, 0x7610, R16 ;  /* 0x00007610ff107816 */ /* 0x000fc60000000010 */
[----:B------:R-:W-:Y:S04]  /*f070*/  STS.U8 [R129+UR23+0xad80], R217 ;  /* 0x00ad80d981007988 */ /* 0x000fe80008000017 */
[----:B------:R-:W-:Y:S04]  /*f080*/  STS.U8 [R129+UR23+0xb180], R216 ;  /* 0x00b180d881007988 */ /* 0x000fe80008000017 */
[----:B------:R-:W-:Y:S04]  /*f090*/  STS.U8 [R129+UR23+0xb580], R215 ;  /* 0x00b580d781007988 */ /* 0x000fe80008000017 */
[----:B------:R-:W-:Y:S04]  /*f0a0*/  STS.U8 [R129+UR23+0xb980], R219 ;  /* 0x00b980db81007988 */ /* 0x000fe80008000017 */
[----:B------:R3:W-:Y:S04]  /*f0b0*/  STS.U8 [R129+UR23+0xbd80], R96 ;  /* 0x00bd806081007988 */ /* 0x0007e80008000017 */
[----:B------:R-:W-:Y:S04]  /*f0c0*/  STS.U8 [R128+UR23+0x8200], R220 ;  /* 0x008200dc80007988 */ /* 0x000fe80008000017 */
[----:B------:R-:W-:Y:S01]  /*f0d0*/  STS.U8 [R128+UR23+0x8600], R224 ;  /* 0x008600e080007988 */ /* 0x000fe20008000017 */
[----:B---3--:R-:W3:Y:S03]  /*f0e0*/  LDC R96, c[0x0][0x3d8] ;  /* 0x0000f600ff607b82 */ /* 0x008ee60000000800 */
[----:B------:R-:W-:Y:S04]  /*f0f0*/  STS.U8 [R128+UR23+0x8a00], R223 ;  /* 0x008a00df80007988 */ /* 0x000fe80008000017 */
[----:B------:R-:W-:Y:S04]  /*f100*/  STS.U8 [R128+UR23+0x8e00], R222 ;  /* 0x008e00de80007988 */ /* 0x000fe80008000017 */
[----:B------:R-:W-:Y:S04]  /*f110*/  STS.U8 [R128+UR23+0x9200], R227 ;  /* 0x009200e380007988 */ /* 0x000fe80008000017 */
[----:B------:R0:W-:Y:S04]  /*f120*/  STL.64 [R1+0x2a8], R130 ;  /* 0x0002a88201007387 */ /* 0x0001e80000100a00 */
[----:B------:R0:W5:Y:S01]  /*f130*/  @P0 LDG.E.U8 R16, desc[UR32][R130.64] ;  /* 0x0000002082100981 */ /* 0x000162000c1e1100 */
[----:B------:R-:W-:-:S03]  /*f140*/  PRMT R14, RZ, 0x7610, R14 ;  /* 0x00007610ff0e7816 */ /* 0x000fc6000000000e */
[----:B------:R-:W-:Y:S04]  /*f150*/  STS.U8 [R128+UR23+0x9600], R226 ;  /* 0x009600e280007988 */ /* 0x000fe80008000017 */
[----:B------:R-:W-:Y:S01]  /*f160*/  STS.U8 [R128+UR23+0x9a00], R225 ;  /* 0x009a00e180007988 */ /* 0x000fe20008000017 */
[----:B0-----:R-:W-:-:S03]  /*f170*/  IADD3 R130, P2, PT, R0, R138, RZ ;  /* 0x0000008a00827210 */ /* 0x001fc60007f5e0ff */
        /* <DEDUP_REMOVED lines=9> */
[----:B------:R0:W-:Y:S04]  /*f210*/  STL.64 [R1+0x290], R130 ;  /* 0x0002908201007387 */ /* 0x0001e80000100a00 */
[----:B------:R0:W5:Y:S04]  /*f220*/  @P0 LDG.E.U8 R14, desc[UR32][R130.64] ;  /* 0x00000020820e0981 */ /* 0x000168000c1e1100 */
[----:B------:R-:W-:Y:S01]  /*f230*/  STS.U8 [R128+UR23+0xba00], R236 ;  /* 0x00ba00ec80007988 */ /* 0x000fe20008000017 */
[----:B------:R-:W-:-:S03]  /*f240*/  PRMT R12, RZ, 0x7610, R12 ;  /* 0x00007610ff0c7816 */ /* 0x000fc6000000000c */
[----:B------:R1:W-:Y:S01]  /*f250*/  STS.U8 [R128+UR23+0xbe00], R85 ;  /* 0x00be005580007988 */ /* 0x0003e20008000017 */
[----:B0-----:R-:W-:-:S04]  /*f260*/  IADD3 R130, P2, PT, R0, R138, RZ ;  /* 0x0000008a00827210 */ /* 0x001fc80007f5e0ff */
[----:B------:R-:W-:Y:S01]  /*f270*/  LEA.HI.X.SX32 R131, R0, R139, 0x1, P2 ;  /* 0x0000008b00837211 */ /* 0x000fe200010f0eff */
[----:B-1----:R-:W0:Y:S01]  /*f280*/  LDC R85, c[0x0][0x3d8] ;  /* 0x0000f600ff557b82 */ /* 0x002e220000000800 */
[----:B------:R-:W-:-:S03]  /*f290*/  IMAD R0, R8, 0x6f, RZ ;  /* 0x0000006f08007824 */ /* 0x000fc600078e02ff */
[----:B------:R1:W-:Y:S04]  /*f2a0*/  STL.64 [R1+0x278], R130 ;  /* 0x0002788201007387 */ /* 0x0003e80000100a00 */
[----:B------:R1:W5:Y:S01]  /*f2b0*/  @P0 LDG.E.U8 R12, desc[UR32][R130.64] ;  /* 0x00000020820c0981 */ /* 0x000362000c1e1100 */
[----:B------:R-:W-:Y:S02]  /*f2c0*/  PRMT R10, RZ, 0x7610, R10 ;  /* 0x00007610ff0a7816 */ /* 0x000fe4000000000a */
[----:B-1----:R-:W-:-:S04]  /*f2d0*/  IADD3 R130, P2, PT, R0, R138, RZ ;  /* 0x0000008a00827210 */ /* 0x002fc80007f5e0ff */
[----:B------:R-:W-:Y:S01]  /*f2e0*/  LEA.HI.X.SX32 R131, R0, R139, 0x1, P2 ;  /* 0x0000008b00837211 */ /* 0x000fe200010f0eff */
[----:B---3--:R-:W-:Y:S01]  /*f2f0*/  IMAD R0, R96, 0x77, RZ ;  /* 0x0000007760007824 */ /* 0x008fe200078e02ff */
[----:B------:R-:W-:-:S03]  /*f300*/  PRMT R34, RZ, 0x7610, R34 ;  /* 0x00007610ff227816 */ /* 0x000fc60000000022 */
[----:B------:R1:W-:Y:S04]  /*f310*/  STL.64 [R1+0x260], R130 ;  /* 0x0002608201007387 */ /* 0x0003e80000100a00 */
[----:B------:R1:W3:Y:S01]  /*f320*/  @P0 LDG.E.U8 R10, desc[UR32][R130.64] ;  /* 0x00000020820a0981 */ /* 0x0002e2000c1e1100 */
[----:B------:R-:W-:-:S03]  /*f330*/  PRMT R8, RZ, 0x7610, R8 ;  /* 0x00007610ff087816 */ /* 0x000fc60000000008 */
[----:B------:R-:W3:Y:S01]  /*f340*/  @P0 LDG.E.U8 R34, desc[UR32][R148.64] ;  /* 0x0000002094220981 */ /* 0x000ee2000c1e1100 */
[----:B-1----:R-:W-:-:S04]  /*f350*/  IADD3 R130, P2, PT, R0, R138, RZ ;  /* 0x0000008a00827210 */ /* 0x002fc80007f5e0ff */
[----:B------:R-:W-:Y:S01]  /*f360*/  LEA.HI.X.SX32 R131, R0, R139, 0x1, P2 ;  /* 0x0000008b00837211 */ /* 0x000fe200010f0eff */
[----:B0-----:R-:W-:-:S04]  /*f370*/  IMAD R0, R85, 0x7f, RZ ;  /* 0x0000007f55007824 */ /* 0x001fc800078e02ff */
[----:B------:R0:W-:Y:S04]  /*f380*/  STL.64 [R1+0x248], R130 ;  /* 0x0002488201007387 */ /* 0x0001e80000100a00 */
[----:B------:R0:W3:Y:S02]  /*f390*/  @P0 LDG.E.U8 R8, desc[UR32][R130.64] ;  /* 0x0000002082080981 */ /* 0x0000e4000c1e1100 */
[----:B0-----:R-:W-:-:S04]  /*f3a0*/  IADD3 R130, P2, PT, R0, R138, RZ ;  /* 0x0000008a00827210 */ /* 0x001fc80007f5e0ff */
[----:B------:R-:W-:Y:S02]  /*f3b0*/  LEA.HI.X.SX32 R131, R0, R139, 0x1, P2 ;  /* 0x0000008b00837211 */ /* 0x000fe400010f0eff */
[----:B------:R-:W-:-:S06]  /*f3c0*/  PRMT R0, RZ, 0x7610, R0 ;  /* 0x00007610ff007816 */ /* 0x000fcc0000000000 */
[----:B------:R-:W3:Y:S01]  /*f3d0*/  @P0 LDG.E.U8 R0, desc[UR32][R130.64] ;  /* 0x0000002082000981 */ /* 0x000ee2000c1e1100 */
[----:B------:R-:W0:Y:S01]  /*f3e0*/  S2R R128, SR_TID.X ;  /* 0x0000000000807919 */ /* 0x000e220000002100 */
[----:B------:R-:W-:-:S04]  /*f3f0*/  LOP3.LUT R127, R127, 0x7f, RZ, 0xc0, !PT ;  /* 0x0000007f7f7f7812 */ /* 0x000fc800078ec0ff */
[----:B------:R-:W-:Y:S02]  /*f400*/  LOP3.LUT R96, R127, 0x60, RZ, 0x3c, !PT ;  /* 0x000000607f607812 */ /* 0x000fe400078e3cff */
[----:B0-----:R-:W-:-:S04]  /*f410*/  LOP3.LUT R128, R128, 0x7f, RZ, 0xc0, !PT ;  /* 0x0000007f80807812 */ /* 0x001fc800078ec0ff */
[----:B------:R-:W-:-:S05]  /*f420*/  LOP3.LUT R128, R128, 0x50, RZ, 0x3c, !PT ;  /* 0x0000005080807812 */ /* 0x000fca00078e3cff */
        /* <DEDUP_REMOVED lines=15> */
[----:B--2---:R-:W-:Y:S01]  /*f520*/  STS.U8 [R128+UR23+0xbe80], R38 ;  /* 0x00be802680007988 */ /* 0x004fe20008000017 */
[----:B0-----:R-:W-:-:S02]  /*f530*/  LOP3.LUT R39, R126, 0x70, RZ, 0x3c, !PT ;  /* 0x000000707e277812 */ /* 0x001fc400078e3cff */
[----:B------:R-:W0:Y:S01]  /*f540*/  S2R R126, SR_TID.X ;  /* 0x00000000007e7919 */ /* 0x000e220000002100 */
        /* <DEDUP_REMOVED lines=15> */
[----:B------:R0:W-:Y:S04]  /*f640*/  STS.U8 [R96+UR23+0xbf00], R2 ;  /* 0x00bf000260007988 */ /* 0x0001e80008000017 */
[----:B------:R-:W-:Y:S01]  /*f650*/  STS.U8 [R39+UR23+0x8380], R35 ;  /* 0x0083802327007988 */ /* 0x000fe20008000017 */
[----:B0-----:R-:W-:-:S02]  /*f660*/  IMAD.SHL.U32 R2, R126, 0x10, RZ ;  /* 0x000000107e027824 */ /* 0x001fc400078e00ff */
[--C-:B------:R-:W-:Y:S01]  /*f670*/  FADD R21, R112, -R3.reuse ;  /* 0x8000000370157221 */ /* 0x100fe20000000000 */
[----:B------:R-:W-:-:S03]  /*f680*/  FADD R15, R120, -R3 ;  /* 0x80000003780f7221 */ /* 0x000fc60000000000 */
[----:B------:R-:W-:Y:S01]  /*f690*/  FMUL R132, R21, 1.4426950216293334961 ;  /* 0x3fb8aa3b15847820 */ /* 0x000fe20000400000 */
[----:B------:R-:W-:-:S05]  /*f6a0*/  FADD R21, R105, -R3 ;  /* 0x8000000369157221 */ /* 0x000fca0000000000 */
[----:B------:R-:W-:Y:S01]  /*f6b0*/  MUFU.EX2 R132, R132 ;  /* 0x0000008400847308 */ /* 0x000fe20000000800 */
[----:B------:R-:W-:Y:S02]  /*f6c0*/  F2FP.SATFINITE.E4M3.F32.PACK_AB_MERGE_C R9, R110, R111, R124 ;  /* 0x0000006f6e09723e */ /* 0x000fe4000480707c */
[----:B------:R-:W-:Y:S02]  /*f6d0*/  F2FP.SATFINITE.E4M3.F32.PACK_AB_MERGE_C R11, R100, R103, R121 ;  /* 0x00000067640b723e */ /* 0x000fe40004807079 */
[----:B------:R-:W-:Y:S02]  /*f6e0*/  F2FP.SATFINITE.E4M3.F32.PACK_AB_MERGE_C R13, R87, R88, R118 ;  /* 0x00000058570d723e */ /* 0x000fe40004807076 */
[----:B------:R-:W-:Y:S02]  /*f6f0*/  F2FP.SATFINITE.E4M3.F32.PACK_AB_MERGE_C R17, R70, R72, R113 ;  /* 0x000000484611723e */ /* 0x000fe40004807071 */
[----:B------:R-:W-:Y:S01]  /*f700*/  F2FP.SATFINITE.E4M3.F32.PACK_AB_MERGE_C R19, R65, R66, R249 ;  /* 0x000000424113723e */ /* 0x000fe200048070f9 */
[----:B---3--:R-:W-:Y:S04]  /*f710*/  STS.U8 [R39+UR23+0x8780], R34 ;  /* 0x0087802227007988 */ /* 0x008fe80008000017 */
        /* <DEDUP_REMOVED lines=13> */
[----:B------:R1:W-:Y:S01]  /*f7f0*/  STS.U8 [R39+UR23+0xbf80], R0 ;  /* 0x00bf800027007988 */ /* 0x0003e20008000017 */
[----:B0-----:R-:W-:-:S02]  /*f800*/  LOP3.LUT R8, R126, 0x7f, RZ, 0xc0, !PT ;  /* 0x0000007f7e087812 */ /* 0x001fc400078ec0ff */
[----:B-1----:R-:W-:Y:S01]  /*f810*/  LOP3.LUT R0, R2, 0x70, RZ, 0xc0, !PT ;  /* 0x0000007002007812 */ /* 0x002fe200078ec0ff */
[----:B------:R-:W-:Y:S01]  /*f820*/  FADD R2, R125, -R3 ;  /* 0x800000037d027221 */ /* 0x000fe20000000000 */
[----:B------:R-:W-:-:S03]  /*f830*/  FMUL R20, R15, 1.4426950216293334961 ;  /* 0x3fb8aa3b0f147820 */ /* 0x000fc60000400000 */
[----:B------:R-:W-:Y:S02]  /*f840*/  IMAD R0, R8, 0x80, R0 ;  /* 0x0000008008007824 */ /* 0x000fe400078e0200 */
[----:B------:R-:W-:-:S03]  /*f850*/  FMUL R2, R2, 1.4426950216293334961 ;  /* 0x3fb8aa3b02027820 */ /* 0x000fc60000400000 */
[----:B------:R0:W-:Y:S01]  /*f860*/  STS.128 [R0+UR23+0x4000], R4 ;  /* 0x0040000400007988 */ /* 0x0001e20008000c17 */
[----:B------:R-:W-:Y:S08]  /*f870*/  MUFU.EX2 R20, R20 ;  /* 0x0000001400147308 */ /* 0x000ff00000000800 */
[----:B------:R-:W1:Y:S01]  /*f880*/  MUFU.EX2 R2, R2 ;  /* 0x0000000200027308 */ /* 0x000e620000000800 */
[----:B0-----:R-:W-:-:S07]  /*f890*/  FMUL R7, R21, 1.4426950216293334961 ;  /* 0x3fb8aa3b15077820 */ /* 0x001fce0000400000 */
[----:B------:R-:W0:Y:S01]  /*f8a0*/  MUFU.EX2 R7, R7 ;  /* 0x0000000700077308 */ /* 0x000e220000000800 */
[----:B------:R-:W-:Y:S02]  /*f8b0*/  F2FP.SATFINITE.E4M3.F32.PACK_AB_MERGE_C R8, R117, R119, R123 ;  /* 0x000000777508723e */ /* 0x000fe4000480707b */
[----:B------:R-:W-:Y:S02]  /*f8c0*/  F2FP.SATFINITE.E4M3.F32.PACK_AB_MERGE_C R10, R107, R109, R122 ;  /* 0x0000006d6b0a723e */ /* 0x000fe4000480707a */
[----:B------:R-:W-:Y:S02]  /*f8d0*/  LOP3.LUT R23, R0, 0x10, RZ, 0x3c, !PT ;  /* 0x0000001000177812 */ /* 0x000fe400078e3cff */
[----:B------:R-:W-:Y:S02]  /*f8e0*/  F2FP.SATFINITE.E4M3.F32.PACK_AB_MERGE_C R12, R89, R90, R116 ;  /* 0x0000005a590c723e */ /* 0x000fe40004807074 */
[----:B------:R-:W-:Y:S02]  /*f8f0*/  F2FP.SATFINITE.E4M3.F32.PACK_AB_MERGE_C R14, R84, R86, R115 ;  /* 0x00000056540e723e */ /* 0x000fe40004807073 */
[----:B------:R-:W-:-:S02]  /*f900*/  F2FP.SATFINITE.E4M3.F32.PACK_AB_MERGE_C R15, R77, R78, R114 ;  /* 0x0000004e4d0f723e */ /* 0x000fc40004807072 */
[----:B------:R-:W-:Y:S01]  /*f910*/  LOP3.LUT R24, R0, 0x20, RZ, 0x3c, !PT ;  /* 0x0000002000187812 */ /* 0x000fe200078e3cff */
[----:B------:R-:W-:Y:S01]  /*f920*/  STS.128 [R23+UR23+0x4000], R8 ;  /* 0x0040000817007988 */ /* 0x000fe20008000c17 */
[----:B------:R-:W-:Y:S02]  /*f930*/  F2FP.SATFINITE.E4M3.F32.PACK_AB_MERGE_C R16, R74, R76, R108 ;  /* 0x0000004c4a10723e */ /* 0x000fe4000480706c */
[----:B------:R-:W-:Y:S01]  /*f940*/  F2FP.SATFINITE.E4M3.F32.PACK_AB_MERGE_C R18, R67, R68, R106 ;  /* 0x000000444312723e */ /* 0x000fe2000480706a */
[----:B------:R1:W-:Y:S01]  /*f950*/  STS.128 [R24+UR23+0x4000], R12 ;  /* 0x0040000c18007988 */ /* 0x0003e20008000c17 */
[----:B------:R-:W-:-:S05]  /*f960*/  LOP3.LUT R22, R0, 0x30, RZ, 0x3c, !PT ;  /* 0x0000003000167812 */ /* 0x000fca00078e3cff */
[----:B------:R0:W-:Y:S01]  /*f970*/  STS.128 [R22+UR23+0x4000], R16 ;  /* 0x0040001016007988 */ /* 0x0001e20008000c17 */
[----:B-1----:R-:W-:Y:S01]  /*f980*/  FADD R13, R2, R71 ;  /* 0x00000047020d7221 */ /* 0x002fe20000000000 */
[----:B------:R-:W-:-:S03]  /*f990*/  F2FP.SATFINITE.E4M3.F32.PACK_AB_MERGE_C R12, R132, R20, RZ ;  /* 0x00000014840c723e */ /* 0x000fc600048070ff */
[C---:B0-----:R-:W-:Y:S01]  /*f9a0*/  FADD R16, R7.reuse, R13 ;  /* 0x0000000d07107221 */ /* 0x041fe20000000000 */
[----:B------:R-:W-:Y:S01]  /*f9b0*/  F2FP.SATFINITE.E4M3.F32.PACK_AB_MERGE_C R7, R7, R2, R12 ;  /* 0x000000020707723e */ /* 0x000fe2000480700c */
[----:B------:R-:W-:Y:S01]  /*f9c0*/  FADD R2, -R3, -INF ;  /* 0xff80000003027421 */ /* 0x000fe20000000100 */
[C---:B------:R-:W-:Y:S02]  /*f9d0*/  LOP3.LUT R15, R0.reuse, 0x40, RZ, 0x3c, !PT ;  /* 0x00000040000f7812 */ /* 0x040fe400078e3cff */
[C---:B------:R-:W-:Y:S02]  /*f9e0*/  LOP3.LUT R14, R0.reuse, 0x50, RZ, 0x3c, !PT ;  /* 0x00000050000e7812 */ /* 0x040fe400078e3cff */
[C---:B------:R-:W-:Y:S02]  /*f9f0*/  LOP3.LUT R13, R0.reuse, 0x60, RZ, 0x3c, !PT ;  /* 0x00000060000d7812 */ /* 0x040fe400078e3cff */
[----:B------:R-:W-:Y:S01]  /*fa00*/  LOP3.LUT R12, R0, 0x70, RZ, 0x3c, !PT ;  /* 0x00000070000c7812 */ /* 0x000fe200078e3cff */
[----:B------:R-:W-:Y:S01]  /*fa10*/  FMUL R0, R2, 1.4426950216293334961 ;  /* 0x3fb8aa3b02007820 */ /* 0x000fe20000400000 */
[----:B------:R-:W-:-:S02]  /*fa20*/  F2FP.SATFINITE.E4M3.F32.PACK_AB_MERGE_C R141, R141, R63, R104 ;  /* 0x0000003f8d8d723e */ /* 0x000fc40004807068 */
[----:B------:R-:W-:Y:S02]  /*fa30*/  F2FP.SATFINITE.E4M3.F32.PACK_AB_MERGE_C R140, R140, R64, R252 ;  /* 0x000000408c8c723e */ /* 0x000fe400048070fc */
[----:B------:R-:W-:Y:S01]  /*fa40*/  F2FP.SATFINITE.E4M3.F32.PACK_AB_MERGE_C R142, R142, R62, R102 ;  /* 0x0000003e8e8e723e */ /* 0x000fe20004807066 */
[----:B------:R-:W0:Y:S01]  /*fa50*/  MUFU.EX2 R0, R0 ;  /* 0x0000000000007308 */ /* 0x000e220000000800 */
[----:B------:R-:W-:Y:S02]  /*fa60*/  F2FP.SATFINITE.E4M3.F32.PACK_AB_MERGE_C R143, R143, R60, R101 ;  /* 0x0000003c8f8f723e */ /* 0x000fe40004807065 */
[----:B------:R-:W-:Y:S02]  /*fa70*/  F2FP.SATFINITE.E4M3.F32.PACK_AB_MERGE_C R145, R145, R57, R95 ;  /* 0x000000399191723e */ /* 0x000fe4000480705f */
[----:B------:R-:W-:Y:S02]  /*fa80*/  F2FP.SATFINITE.E4M3.F32.PACK_AB_MERGE_C R144, R144, R59, R98 ;  /* 0x0000003b9090723e */ /* 0x000fe40004807062 */
[----:B------:R-:W-:-:S02]  /*fa90*/  F2FP.SATFINITE.E4M3.F32.PACK_AB_MERGE_C R146, R146, R56, R94 ;  /* 0x000000389292723e */ /* 0x000fc4000480705e */
[----:B------:R-:W-:Y:S02]  /*faa0*/  F2FP.SATFINITE.E4M3.F32.PACK_AB_MERGE_C R147, R147, R55, R93 ;  /* 0x000000379393723e */ /* 0x000fe4000480705d */
[----:B------:R-:W-:Y:S02]  /*fab0*/  F2FP.SATFINITE.E4M3.F32.PACK_AB_MERGE_C R9, R49, R52, R91 ;  /* 0x000000343109723e */ /* 0x000fe4000480705b */
[----:B------:R-:W-:Y:S02]  /*fac0*/  F2FP.SATFINITE.E4M3.F32.PACK_AB_MERGE_C R8, R53, R54, R92 ;  /* 0x000000363508723e */ /* 0x000fe4000480705c */
[----:B------:R-:W-:Y:S02]  /*fad0*/  F2FP.SATFINITE.E4M3.F32.PACK_AB_MERGE_C R10, R45, R46, R83 ;  /* 0x0000002e2d0a723e */ /* 0x000fe40004807053 */
[----:B------:R-:W-:Y:S02]  /*fae0*/  F2FP.SATFINITE.E4M3.F32.PACK_AB_MERGE_C R11, R47, R48, R81 ;  /* 0x000000302f0b723e */ /* 0x000fe40004807051 */
[----:B------:R-:W-:-:S02]  /*faf0*/  F2FP.SATFINITE.E4M3.F32.PACK_AB_MERGE_C R5, R43, R44, R75 ;  /* 0x0000002c2b05723e */ /* 0x000fc4000480704b */
[----:B------:R-:W-:Y:S02]  /*fb00*/  F2FP.SATFINITE.E4M3.F32.PACK_AB_MERGE_C R4, R50, R51, R79 ;  /* 0x000000333204723e */ /* 0x000fe4000480704f */
[----:B------:R-:W-:Y:S01]  /*fb10*/  F2FP.SATFINITE.E4M3.F32.PACK_AB_MERGE_C R6, R41, R42, R73 ;  /* 0x0000002a2906723e */ /* 0x000fe20004807049 */
[----:B------:R-:W-:Y:S01]  /*fb20*/  STS.128 [R15+UR23+0x4000], R140 ;  /* 0x0040008c0f007988 */ /* 0x000fe20008000c17 */
[----:B------:R-:W-:-:S03]  /*fb30*/  FADD R2, R20, R16 ;  /* 0x0000001014027221 */ /* 0x000fc60000000000 */
[----:B------:R-:W-:Y:S04]  /*fb40*/  STS.128 [R14+UR23+0x4000], R144 ;  /* 0x004000900e007988 */ /* 0x000fe80008000c17 */
[----:B------:R-:W-:Y:S04]  /*fb50*/  STS.128 [R13+UR23+0x4000], R8 ;  /* 0x004000080d007988 */ /* 0x000fe80008000c17 */
[----:B------:R-:W-:Y:S04]  /*fb60*/  STL.64 [R1+0x220], R130 ;  /* 0x0002208201007387 */ /* 0x000fe80000100a00 */
[----:B------:R1:W-:Y:S02]  /*fb70*/  STS.128 [R12+UR23+0x4000], R4 ;  /* 0x004000040c007988 */ /* 0x0003e40008000c17 */
[----:B-1----:R-:W1:Y:S01]  /*fb80*/  LDTM.x128 R4, tmem[UR21] ;  /* 0x00000015000479ee */ /* 0x002e6200083c0000 */
[----:B------:R-:W-:Y:S01]  /*fb90*/  NOP ;  /* 0x0000000000007918 */ /* 0x000fe20000000000 */
[----:B0-----:R-:W-:Y:S05]  /*fba0*/  @!P0 BRA `(.L_x_9) ;  /* 0x0000000800048947 */ /* 0x001fea0003800000 */
[C---:B-1----:R-:W-:Y:S01]  /*fbb0*/  FMUL R4, R0.reuse, R4 ;  /* 0x0000000400047220 */ /* 0x042fe20000400000 */
[C---:B------:R-:W-:Y:S01]  /*fbc0*/  FMUL R5, R0.reuse, R5 ;  /* 0x0000000500057220 */ /* 0x040fe20000400000 */
        /* <DEDUP_REMOVED lines=125> */
[----:B------:R-:W-:-:S04]  /*103a0*/  FMUL R131, R0, R131 ;  /* 0x0000008300837220 */ /* 0x000fc80000400000 */
[----:B------:R0:W-:Y:S03]  /*103b0*/  STTM.x128 tmem[UR21], R4 ;  /* 0x00000004000079ed */ /* 0x0001e600083c0015 */
.L_x_9:
[----:B-1----:R-:W1:Y:S02]  /*103c0*/  FENCE.VIEW.ASYNC.T ;  /* 0x00000000000073c6 */ /* 0x002e640000000200 */
[----:B-1----:R-:W-:Y:S01]  /*103d0*/  BAR.SYNC.DEFER_BLOCKING 0x0 ;  /* 0x0000000000007b1d */ /* 0x002fe20000010000 */
[----:B------:R-:W-:Y:S01]  /*103e0*/  FADD R2, R132, R2 ;  /* 0x0000000284027221 */ /* 0x000fe20000000000 */
[----:B------:R-:W-:-:S03]  /*103f0*/  UISETP.GE.AND UP2, UPT, UR24, 0x1, UPT ;  /* 0x000000011800788c */ /* 0x000fc6000bf46270 */
[----:B------:R-:W-:Y:S01]  /*10400*/  FADD R0, R0, R2 ;  /* 0x0000000200007221 */ /* 0x000fe20000000000 */
[----:B------:R1:W-:Y:S06]  /*10410*/  MEMBAR.ALL.CTA ;  /* 0x0000000000007992 */ /* 0x0003ec0000008000 */
[----:B-1----:R-:W1:Y:S02]  /*10420*/  FENCE.VIEW.ASYNC.S ;  /* 0x00000000000073c6 */ /* 0x002e640000000000 */
[----:B-1----:R-:W-:Y:S06]  /*10430*/  BAR.SYNC.DEFER_BLOCKING 0x0 ;  /* 0x0000000000007b1d */ /* 0x002fec0000010000 */
[----:B------:R-:W-:Y:S05]  /*10440*/  @!P1 BRA `(.L_x_10) ;  /* 0x0000000000909947 */ /* 0x000fea0003800000 */
[----:B------:R-:W-:Y:S02]  /*10450*/  UIADD3 UR4, UPT, UPT, UR23, 0x4000, URZ ;  /* 0x0000400017047890 */ /* 0x000fe4000fffe0ff */
[----:B------:R-:W-:Y:S02]  /*10460*/  UIADD3 UR5, UPT, UPT, UR23, 0x8000, URZ ;  /* 0x0000800017057890 */ /* 0x000fe4000fffe0ff */
[----:B------:R-:W-:Y:S02]  /*10470*/  USHF.R.U32.HI UR8, URZ, 0x4, UR4 ;  /* 0x00000004ff087899 */ /* 0x000fe40008011604 */
[----:B------:R-:W-:Y:S02]  /*10480*/  USHF.R.U32.HI UR5, URZ, 0x4, UR5 ;  /* 0x00000004ff057899 */ /* 0x000fe40008011605 */
[----:B------:R-:W-:Y:S02]  /*10490*/  USGXT.U32 UR8, UR8, 0xe ;  /* 0x0000000e0808789a */ /* 0x000fe40008000000 */
[----:B------:R-:W-:-:S02]  /*104a0*/  USGXT.U32 UR10, UR5, 0xe ;  /* 0x0000000e050a789a */ /* 0x000fc40008000000 */
[----:B------:R-:W-:Y:S02]  /*104b0*/  UIADD3 UR16, UP3, UPT, UR8, 0x2, URZ ;  /* 0x0000000208107890 */ /* 0x000fe4000ff7e0ff */
[----:B------:R-:W-:Y:S01]  /*104c0*/  UIADD3 UR28, UP4, UPT, UR10, 0x2, URZ ;  /* 0x000000020a1c7890 */ /* 0x000fe2000ff9e0ff */
[----:B------:R-:W-:Y:S01]  /*104d0*/  UMOV UR4, URZ ;  /* 0x000000ff00047c82 */ /* 0x000fe20008000000 */
[----:B------:R-:W-:Y:S01]  /*104e0*/  UMOV UR5, URZ ;  /* 0x000000ff00057c82 */ /* 0x000fe20008000000 */
[----:B------:R-:W-:Y:S02]  /*104f0*/  UIADD3.X UR17, UPT, UPT, UR4, 0x40004040, URZ, UP3, !UPT ;  /* 0x4000404004117890 */ /* 0x000fe40009ffe4ff */
[----:B------:R-:W-:Y:S02]  /*10500*/  UIADD3.X UR29, UPT, UPT, UR5, 0x40004040, URZ, UP4, !UPT ;  /* 0x40004040051d7890 */ /* 0x000fe4000a7fe4ff */
[----:B------:R-:W-:Y:S01]  /*10510*/  UIADD3 UR34, UP3, UPT, UR28, 0x2, URZ ;  /* 0x000000021c227890 */ /* 0x000fe2000ff7e0ff */
[----:B------:R-:W-:Y:S01]  /*10520*/  UMOV UR4, UR20 ;  /* 0x0000001400047c82 */ /* 0x000fe20008000000 */
[----:B------:R-:W-:Y:S01]  /*10530*/  UIADD3 UR38, UP4, UPT, UR28, 0x4, URZ ;  /* 0x000000041c267890 */ /* 0x000fe2000ff9e0ff */
[----:B------:R-:W-:Y:S01]  /*10540*/  UMOV UR7, UR4 ;  /* 0x0000000400077c82 */ /* 0x000fe20008000000 */
[----:B------:R-:W-:-:S02]  /*10550*/  UIADD3.X UR35, UPT, UPT, UR29, URZ, URZ, UP3, !UPT ;  /* 0x000000ff1d237290 */ /* 0x000fc40009ffe4ff */
[----:B------:R-:W-:Y:S02]  /*10560*/  UIADD3.64 UR4, UPT, UPT, UR16, 0x2, URZ ;  /* 0x0000000210047897 */ /* 0x000fe4000fffe0ff */
[----:B------:R-:W-:Y:S02]  /*10570*/  UIADD3.64 UR14, UPT, UPT, UR16, 0x4, URZ ;  /* 0x00000004100e7897 */ /* 0x000fe4000fffe0ff */
[----:B------:R-:W-:Y:S01]  /*10580*/  UIADD3.X UR39, UPT, UPT, UR29, URZ, URZ, UP4, !UPT ;  /* 0x000000ff1d277290 */ /* 0x000fe2000a7fe4ff */
[----:B------:R-:W-:Y:S01]  /*10590*/  UMOV UR26, 0x0 ;  /* 0x00000000001a7882 */ /* 0x000fe20000000000 */
[----:B------:R-:W-:Y:S01]  /*105a0*/  UMOV UR27, 0x8200010 ;  /* 0x08200010001b7882 */ /* 0x000fe20000000000 */
[----:B------:R-:W-:Y:S01]  /*105b0*/  UMOV UR9, 0x40004040 ;  /* 0x4000404000097882 */ /* 0x000fe20000000000 */
[----:B------:R-:W-:Y:S01]  /*105c0*/  UMOV UR11, 0x40004040 ;  /* 0x40004040000b7882 */ /* 0x000fe20000000000 */
[----:B------:R-:W-:Y:S01]  /*105d0*/  UMOV UR30, 0x0 ;  /* 0x00000000001e7882 */ /* 0x000fe20000000000 */
[----:B------:R-:W-:Y:S01]  /*105e0*/  UMOV UR31, 0x8200010 ;  /* 0x08200010001f7882 */ /* 0x000fe20000000000 */
[----:B------:R-:W-:Y:S01]  /*105f0*/  UMOV UR36, 0x0 ;  /* 0x0000000000247882 */ /* 0x000fe20000000000 */
[----:B------:R-:W-:Y:S01]  /*10600*/  UMOV UR37, 0x8200010 ;  /* 0x0820001000257882 */ /* 0x000fe20000000000 */
[----:B------:R1:W-:Y:S01]  /*10610*/  UTCQMMA gdesc[UR8], gdesc[UR10], tmem[UR22], tmem[UR26], idesc[UR27], UPT ;  /* 0x00ff1a0a080075ea */ /* 0x0003e2000b800316 */
[----:B------:R-:W-:Y:S01]  /*10620*/  UMOV UR40, 0x0 ;  /* 0x0000000000287882 */ /* 0x000fe20000000000 */
[----:B------:R-:W-:Y:S01]  /*10630*/  UMOV UR41, 0x8200010 ;  /* 0x0820001000297882 */ /* 0x000fe20000000000 */
[----:B------:R1:W-:Y:S01]  /*10640*/  UTCQMMA gdesc[UR16], gdesc[UR28], tmem[UR22], tmem[UR30], idesc[UR31], UPT ;  /* 0x00ff1e1c100075ea */ /* 0x0003e2000b800316 */
[----:B------:R1:W-:Y:S01]  /*10650*/  UTCQMMA gdesc[UR4], gdesc[UR34], tmem[UR22], tmem[UR36], idesc[UR37], UPT ;  /* 0x00ff2422040075ea */ /* 0x0003e2000b800316 */
[----:B------:R1:W-:Y:S01]  /*10660*/  UTCQMMA gdesc[UR14], gdesc[UR38], tmem[UR22], tmem[UR40], idesc[UR41], UPT ;  /* 0x00ff28260e0075ea */ /* 0x0003e2000b800316 */
[----:B------:R1:W-:Y:S01]  /*10670*/  UTCBAR [UR7], URZ ;  /* 0x000000ff070073e9 */ /* 0x0003e200080000ff */
[----:B------:R-:W-:Y:S01]  /*10680*/  NOP ;  /* 0x0000000000007918 */ /* 0x000fe20000000000 */
.L_x_10:
[----:B------:R-:W-:Y:S01]  /*10690*/  FSEL R0, R0, 1, P0 ;  /* 0x3f80000000007808 */ /* 0x000fe20000000000 */
[----:B------:R-:W-:Y:S01]  /*106a0*/  UMOV UR64, URZ ;  /* 0x000000ff00407c82 */ /* 0x000fe20008000000 */
[----:B------:R-:W-:-:S03]  /*106b0*/  FSEL R3, R3, -INF , P0 ;  /* 0xff80000003037808 */ /* 0x000fc60000000000 */
[----:B------:R2:W-:Y:S01]  /*106c0*/  STL [R1+0x218], R0 ;  /* 0x0002180001007387 */ /* 0x0005e20000100800 */
[----:B------:R-:W-:Y:S05]  /*106d0*/  BRA.U !UP2, `(.L_x_11) ;  /* 0x000000dd0a687547 */ /* 0x000fea000b800000 */
[----:B-1----:R-:W-:Y:S01]  /*106e0*/  USHF.R.U32.HI UR26, URZ, 0x4, UR23 ;  /* 0x00000004ff1a7899 */ /* 0x002fe20008011617 */
[----:B------:R1:W-:Y:S01]  /*106f0*/  STL [R1+0x10c], R3 ;  /* 0x00010c0301007387 */ /* 0x0003e20000100800 */
[----:B------:R-:W-:Y:S01]  /*10700*/  UIADD3 UR8, UPT, UPT, UR23, 0x4000, URZ ;  /* 0x0000400017087890 */ /* 0x000fe2000fffe0ff */
[----:B------:R-:W-:Y:S01]  /*10710*/  IMAD.MOV.U32 R2, RZ, RZ, RZ ;  /* 0x000000ffff027224 */ /* 0x000fe200078e00ff */
[----:B------:R-:W-:Y:S01]  /*10720*/  USHF.R.U32.HI UR27, URZ, 0x4, UR6 ;  /* 0x00000004ff1b7899 */ /* 0x000fe20008011606 */
[----:B------:R-:W-:Y:S01]  /*10730*/  IMAD.MOV.U32 R132, RZ, RZ, RZ ;  /* 0x000000ffff847224 */ /* 0x000fe200078e00ff */
[----:B------:R-:W-:Y:S02]  /*10740*/  UIADD3 UR6, UPT, UPT, UR23, 0x10000, URZ ;  /* 0x0001000017067890 */ /* 0x000fe4000fffe0ff */
[----:B------:R-:W-:Y:S02]  /*10750*/  USGXT.U32 UR26, UR26, 0xe ;  /* 0x0000000e1a1a789a */ /* 0x000fe40008000000 */
[----:B------:R-:W-:Y:S01]  /*10760*/  USHF.R.U32.HI UR8, URZ, 0x4, UR8 ;  /* 0x00000004ff087899 */ /* 0x000fe20008011608 */
[----:B------:R-:W3:Y:S01]  /*10770*/  LDCU UR58, c[0x0][0x3c4] ;  /* 0x00007880ff3a77ac */ /* 0x000ee20008000800 */
[----:B------:R-:W4:Y:S01]  /*10780*/  LDCU UR29, c[0x0][0x3d4] ;  /* 0x00007a80ff1d77ac */ /* 0x000f220008000800 */
[----:B------:R-:W-:-:S02]  /*10790*/  USGXT.U32 UR27, UR27, 0xe ;  /* 0x0000000e1b1b789a */ /* 0x000fc40008000000 */
[----:B------:R-:W-:Y:S02]  /*107a0*/  USHF.R.U32.HI UR31, URZ, 0x4, UR6 ;  /* 0x00000004ff1f7899 */ /* 0x000fe40008011606 */
[----:B------:R-:W-:Y:S02]  /*107b0*/  USGXT.U32 UR30, UR8, 0xe ;  /* 0x0000000e081e789a */ /* 0x000fe40008000000 */
[----:B------:R-:W-:Y:S02]  /*107c0*/  UIADD3 UR6, UP3, UPT, UR26, 0x100, URZ ;  /* 0x000001001a067890 */ /* 0x000fe4000ff7e0ff */
[----:B------:R-:W-:Y:S01]  /*107d0*/  UIADD3 UR8, UP2, UPT, UR27, 0x2, URZ ;  /* 0x000000021b087890 */ /* 0x000fe2000ff5e0ff */
[----:B------:R-:W-:Y:S01]  /*107e0*/  UMOV UR7, URZ ;  /* 0x000000ff00077c82 */ /* 0x000fe20008000000 */
[----:B------:R-:W-:Y:S01]  /*107f0*/  USGXT.U32 UR31, UR31, 0xe ;  /* 0x0000000e1f1f789a */ /* 0x000fe20008000000 */
[----:B------:R-:W-:Y:S01]  /*10800*/  UMOV UR4, URZ ;  /* 0x000000ff00047c82 */ /* 0x000fe20008000000 */
[----:B------:R-:W-:-:S02]  /*10810*/  UIADD3.X UR7, UPT, UPT, UR7, 0x40004040, URZ, UP3, !UPT ;  /* 0x4000404007077890 */ /* 0x000fc40009ffe4ff */
[----:B------:R-:W-:Y:S02]  /*10820*/  UIADD3.X UR9, UPT, UPT, UR4, 0x40004040, URZ, UP2, !UPT ;  /* 0x4000404004097890 */ /* 0x000fe400097fe4ff */
[----:B------:R-:W-:Y:S02]  /*10830*/  UIADD3 UR38, UP3, UPT, UR30, 0x2, URZ ;  /* 0x000000021e267890 */ /* 0x000fe4000ff7e0ff */
[----:B------:R-:W-:Y:S01]  /*10840*/  UIADD3 UR40, UP2, UPT, UR31, 0x2, URZ ;  /* 0x000000021f287890 */ /* 0x000fe2000ff5e0ff */
[----:B------:R-:W-:Y:S01]  /*10850*/  UMOV UR10, URZ ;  /* 0x000000ff000a7c82 */ /* 0x000fe20008000000 */
[----:B------:R-:W-:Y:S01]  /*10860*/  UMOV UR5, URZ ;  /* 0x000000ff00057c82 */ /* 0x000fe20008000000 */
[----:B------:R-:W-:Y:S02]  /*10870*/  UIADD3.X UR39, UPT, UPT, UR10, 0x40004040, URZ, UP3, !UPT ;  /* 0x400040400a277890 */ /* 0x000fe40009ffe4ff */
[----:B------:R-:W-:Y:S02]  /*10880*/  UIADD3.X UR41, UPT, UPT, UR5, 0x40004040, URZ, UP2, !UPT ;  /* 0x4000404005297890 */ /* 0x000fe400097fe4ff */
[----:B------:R-:W-:-:S02]  /*10890*/  UIADD3 UR44, UP3, UPT, UR38, 0x4, URZ ;  /* 0x00000004262c7890 */ /* 0x000fc4000ff7e0ff */
[----:B------:R-:W-:Y:S02]  /*108a0*/  UIADD3 UR34, UP4, UPT, UR6, 0x100, URZ ;  /* 0x0000010006227890 */ /* 0x000fe4000ff9e0ff */
[----:B------:R-:W-:Y:S02]  /*108b0*/  UIADD3 UR36, UP5, UPT, UR6, 0x200, URZ ;  /* 0x0000020006247890 */ /* 0x000fe4000ffbe0ff */
[----:B------:R-:W-:Y:S02]  /*108c0*/  UIADD3 UR42, UP2, UPT, UR38, 0x2, URZ ;  /* 0x00000002262a7890 */ /* 0x000fe4000ff5e0ff */
[----:B------:R-:W-:Y:S01]  /*108d0*/  UIADD3.X UR45, UPT, UPT, UR39, URZ, URZ, UP3, !UPT ;  /* 0x000000ff272d7290 */ /* 0x000fe20009ffe4ff */
[----:B------:R-:W-:Y:S01]  /*108e0*/  UMOV UR18, 0x1 ;  /* 0x0000000100127882 */ /* 0x000fe20000000000 */
[----:B------:R-:W-:Y:S01]  /*108f0*/  UMOV UR64, URZ ;  /* 0x000000ff00407c82 */ /* 0x000fe20008000000 */
[----:B------:R-:W0:Y:S01]  /*10900*/  LDCU UR60, c[0x0][0x3c4] ;  /* 0x00007880ff3c77ac */ /* 0x000e220008000800 */
[----:B------:R-:W2:Y:S01]  /*10910*/  LDCU UR61, c[0x0][0x3d4] ;  /* 0x00007a80ff3d77ac */ /* 0x000ea20008000800 */
[----:B------:R-:W0:Y:S01]  /*10920*/  LDCU UR62, c[0x0][0x3a8] ;  /* 0x00007500ff3e77ac */ /* 0x000e220008000800 */
[----:B------:R-:W0:Y:S01]  /*10930*/  LDCU UR63, c[0x0][0x3c4] ;  /* 0x00007880ff3f77ac */ /* 0x000e220008000800 */
[----:B---3--:R-:W-:-:S02]  /*10940*/  USHF.L.U32 UR28, UR58, 0x7, URZ ;  /* 0x000000073a1c7899 */ /* 0x008fc400080006ff */
[----:B----4-:R-:W-:Y:S02]  /*10950*/  USHF.L.U32 UR29, UR29, 0x7, URZ ;  /* 0x000000071d1d7899 */ /* 0x010fe400080006ff */
[----:B------:R-:W-:Y:S02]  /*10960*/  UIADD3.X UR35, UPT, UPT, UR7, URZ, URZ, UP4, !UPT ;  /* 0x000000ff07237290 */ /* 0x000fe4000a7fe4ff */
[----:B------:R-:W-:Y:S02]  /*10970*/  UIADD3.X UR37, UPT, UPT, UR7, URZ, URZ, UP5, !UPT ;  /* 0x000000ff07257290 */ /* 0x000fe4000affe4ff */
[----:B------:R-:W-:Y:S02]  /*10980*/  UIADD3.64 UR46, UPT, UPT, UR8, 0x2, URZ ;  /* 0x00000002082e7897 */ /* 0x000fe4000fffe0ff */
[----:B------:R-:W-:Y:S02]  /*10990*/  UIADD3.64 UR48, UPT, UPT, UR8, 0x4, URZ ;  /* 0x0000000408307897 */ /* 0x000fe4000fffe0ff */
[----:B------:R-:W-:-:S02]  /*109a0*/  UIADD3.X UR43, UPT, UPT, UR39, URZ, URZ, UP2, !UPT ;  /* 0x000000ff272b7290 */ /* 0x000fc400097fe4ff */
[----:B------:R-:W-:Y:S02]  /*109b0*/  UIADD3.64 UR50, UPT, UPT, UR40, 0x2, URZ ;  /* 0x0000000228327897 */ /* 0x000fe4000fffe0ff */
[----:B------:R-:W-:Y:S02]  /*109c0*/  UIADD3.64 UR52, UPT, UPT, UR40, 0x4, URZ ;  /* 0x0000000428347897 */ /* 0x000fe4000fffe0ff */
[----:B------:R-:W-:Y:S01]  /*109d0*/  UISETP.NE.U32.AND UP3, UPT, UR12, URZ, UPT ;  /* 0x000000ff0c00728c */ /* 0x000fe2000bf65070 */
[----:B012---:R-:W-:-:S10]  /*109e0*/  UMOV UR65, URZ ;  /* 0x000000ff00417c82 */ /* 0x007fd40008000000 */
.L_x_16:
[----:B---3--:R-:W2:Y:S04]  /*109f0*/  LDL.64 R4, [R1+0x1e8] ;  /* 0x0001e80001047983 */ /* 0x008ea80000100a00 */
[----:B------:R-:W3:Y:S04]  /*10a00*/  LDL.64 R14, [R1+0x1a8] ;  /* 0x0001a800010e7983 */ /* 0x000ee80000100a00 */
[----:B------:R-:W4:Y:S04]  /*10a10*/  LDL.64 R16, [R1+0x168] ;  /* 0x0001680001107983 */ /* 0x000f280000100a00 */
[----:B------:R-:W5:Y:S04]  /*10a20*/  LDL.64 R10, [R1+0x128] ;  /* 0x00012800010a7983 */ /* 0x000f680000100a00 */
[----:B------:R-:W5:Y:S04]  /*10a30*/  LDL.64 R18, [R1+0x858] ;  /* 0x0008580001127983 */ /* 0x000f680000100a00 */
[----:B------:R-:W5:Y:S04]  /*10a40*/  LDL.64 R12, [R1+0x7d8] ;  /* 0x0007d800010c7983 */ /* 0x000f680000100a00 */
[----:B------:R-:W5:Y:S01]  /*10a50*/  LDL.64 R20, [R1+0x818] ;  /* 0x0008180001147983 */ /* 0x000f620000100a00 */
[----:B------:R-:W-:-:S02]  /*10a60*/  USHF.R.S32.HI UR4, URZ, 0x1f, UR28 ;  /* 0x0000001fff047899 */ /* 0x000fc4000801141c */
[----:B------:R-:W-:Y:S01]  /*10a70*/  IADD3 RZ, P0, PT, R136, UR28, RZ ;  /* 0x0000001c88ff7c10 */ /* 0x000fe2000ff1e0ff */
[----:B------:R-:W5:Y:S03]  /*10a80*/  LDL.64 R30, [R1+0x798] ;  /* 0x00079800011e7983 */ /* 0x000f660000100a00 */
[----:B------:R-:W-:Y:S01]  /*10a90*/  IADD3.X R9, PT, PT, R137, UR4, RZ, P0, !PT ;  /* 0x0000000489097c10 */ /* 0x000fe200087fe4ff */
[----:B------:R-:W5:Y:S04]  /*10aa0*/  LDL.64 R22, [R1+0x758] ;  /* 0x0007580001167983 */ /* 0x000f680000100a00 */
[----:B------:R-:W5:Y:S01]  /*10ab0*/  LDL.64 R32, [R1+0x718] ;  /* 0x0007180001207983 */ /* 0x000f620000100a00 */
[----:B------:R-:W-:-:S03]  /*10ac0*/  USHF.R.S32.HI UR12, URZ, 0x1f, UR28 ;  /* 0x0000001fff0c7899 */ /* 0x000fc6000801141c */
[----:B------:R-:W5:Y:S04]  /*10ad0*/  LDL.64 R24, [R1+0x6d8] ;  /* 0x0006d80001187983 */ /* 0x000f680000100a00 */
[----:B------:R-:W5:Y:S04]  /*10ae0*/  LDL.64 R34, [R1+0x698] ;  /* 0x0006980001227983 */ /* 0x000f680000100a00 */
[----:B------:R-:W5:Y:S04]  /*10af0*/  LDL.64 R26, [R1+0x658] ;  /* 0x00065800011a7983 */ /* 0x000f680000100a00 */
[----:B------:R-:W5:Y:S04]  /*10b00*/  LDL.64 R42, [R1+0x850] ;  /* 0x00085000012a7983 */ /* 0x000f680000100a00 */
[----:B------:R-:W5:Y:S04]  /*10b10*/  LDL.64 R28, [R1+0x1a0] ;  /* 0x0001a000011c7983 */ /* 0x000f680000100a00 */
[----:B------:R-:W5:Y:S01]  /*10b20*/  LDL.64 R44, [R1+0x7d0] ;  /* 0x0007d000012c7983 */ /* 0x000f620000100a00 */
[----:B------:R-:W-:-:S03]  /*10b30*/  VIADD R8, R136, UR28 ;  /* 0x0000001c88087c36 */ /* 0x000fc60008000000 */
[----:B------:R-:W5:Y:S04]  /*10b40*/  LDL.64 R36, [R1+0x710] ;  /* 0x0007100001247983 */ /* 0x000f680000100a00 */
[----:B------:R-:W5:Y:S04]  /*10b50*/  LDG.E.U8 R0, desc[UR32][R8.64] ;  /* 0x0000002008007981 */ /* 0x000f68000c1e1100 */
[----:B------:R-:W5:Y:S04]  /*10b60*/  LDL.64 R40, [R1+0x6d0] ;  /* 0x0006d00001287983 */ /* 0x000f680000100a00 */
[----:B------:R-:W5:Y:S04]  /*10b70*/  LDL.64 R38, [R1+0x650] ;  /* 0x0006500001267983 */ /* 0x000f680000100a00 */
[----:B------:R-:W5:Y:S04]  /*10b80*/  LDL.64 R48, [R1+0x1d8] ;  /* 0x0001d80001307983 */ /* 0x000f680000100a00 */
[----:B------:R-:W5:Y:S04]  /*10b90*/  LDL.64 R46, [R1+0x158] ;  /* 0x00015800012e7983 */ /* 0x000f680000100a00 */
[----:B------:R-:W5:Y:S04]  /*10ba0*/  LDL.64 R56, [R1+0x7c8] ;  /* 0x0007c80001387983 */ /* 0x000f680000100a00 */
[----:B------:R-:W5:Y:S04]  /*10bb0*/  LDL.64 R50, [R1+0x748] ;  /* 0x0007480001327983 */ /* 0x000f680000100a00 */
[----:B------:R-:W5:Y:S04]  /*10bc0*/  LDL.64 R54, [R1+0x6c8] ;  /* 0x0006c80001367983 */ /* 0x000f680000100a00 */
[----:B------:R-:W5:Y:S01]  /*10bd0*/  LDL.64 R52, [R1+0x210] ;  /* 0x0002100001347983 */ /* 0x000f620000100a00 */
[----:B------:R-:W-:-:S03]  /*10be0*/  USHF.R.S32.HI UR5, URZ, 0x1f, UR28 ;  /* 0x0000001fff057899 */ /* 0x000fc6000801141c */
[----:B------:R-:W5:Y:S01]  /*10bf0*/  LDL.64 R58, [R1+0x730] ;  /* 0x00073000013a7983 */ /* 0x000f620000100a00 */
[----:B------:R-:W-:-:S03]  /*10c00*/  UIMAD UR10, UR60, 0x11, URZ ;  /* 0x000000113c0a78a4 */ /* 0x000fc6000f8e02ff */
[----:B------:R-:W5:Y:S01]  /*10c10*/  LDL.64 R60, [R1+0x768] ;  /* 0x00076800013c7983 */ /* 0x000f620000100a00 */
[C---:B--2---:R-:W-:Y:S01]  /*10c20*/  IADD3 RZ, P1, PT, R4.reuse, UR28, RZ ;  /* 0x0000001c04ff7c10 */ /* 0x044fe2000ff3e0ff */
[----:B------:R-:W-:Y:S01]  /*10c30*/  VIADD R6, R4, UR28 ;  /* 0x0000001c04067c36 */ /* 0x000fe20008000000 */
[C---:B---3--:R-:W-:Y:S01]  /*10c40*/  IADD3 RZ, P2, PT, R14.reuse, UR28, RZ ;  /* 0x0000001c0eff7c10 */ /* 0x048fe2000ff5e0ff */
[----:B------:R-:W-:Y:S01]  /*10c50*/  VIADD R4, R14, UR28 ;  /* 0x0000001c0e047c36 */ /* 0x000fe20008000000 */
[----:B------:R-:W-:Y:S02]  /*10c60*/  IADD3.X R7, PT, PT, R5, UR4, RZ, P1, !PT ;  /* 0x0000000405077c10 */ /* 0x000fe40008ffe4ff */
[C---:B----4-:R-:W-:Y:S01]  /*10c70*/  IADD3 RZ, P0, PT, R16.reuse, UR28, RZ ;  /* 0x0000001c10ff7c10 */ /* 0x050fe2000ff1e0ff */
[----:B------:R-:W-:Y:S01]  /*10c80*/  VIADD R14, R16, UR28 ;  /* 0x0000001c100e7c36 */ /* 0x000fe20008000000 */
[----:B------:R-:W-:Y:S01]  /*10c90*/  IADD3.X R5, PT, PT, R15, UR4, RZ, P2, !PT ;  /* 0x000000040f057c10 */ /* 0x000fe200097fe4ff */
[----:B------:R-:W2:Y:S01]  /*10ca0*/  LDG.E.U8 R6, desc[UR32][R6.64] ;  /* 0x0000002006067981 */ /* 0x000ea2000c1e1100 */
[----:B------:R-:W-:-:S02]  /*10cb0*/  IADD3.X R15, PT, PT, R17, UR4, RZ, P0, !PT ;  /* 0x00000004110f7c10 */ /* 0x000fc400087fe4ff */
[----:B-----5:R-:W-:Y:S02]  /*10cc0*/  IADD3 RZ, P1, PT, R10, UR28, RZ ;  /* 0x0000001c0aff7c10 */ /* 0x020fe4000ff3e0ff */
[----:B------:R-:W-:Y:S01]  /*10cd0*/  IADD3 R16, P0, PT, R18, UR28, RZ ;  /* 0x0000001c12107c10 */ /* 0x000fe2000ff1e0ff */
[----:B------:R-:W3:Y:S03]  /*10ce0*/  LDG.E.U8 R14, desc[UR32][R14.64] ;  /* 0x000000200e0e7981 */ /* 0x000ee6000c1e1100 */
[----:B------:R-:W-:Y:S01]  /*10cf0*/  IADD3.X R17, PT, PT, R19, UR12, RZ, P0, !PT ;  /* 0x0000000c13117c10 */ /* 0x000fe200087fe4ff */
[----:B------:R0:W4:Y:S01]  /*10d00*/  LDG.E.U8 R7, desc[UR32][R4.64] ;  /* 0x0000002004077981 */ /* 0x000122000c1e1100 */
[----:B------:R-:W-:-:S03]  /*10d10*/  IADD3 R18, P0, PT, R12, UR28, RZ ;  /* 0x0000001c0c127c10 */ /* 0x000fc6000ff1e0ff */
[----:B------:R-:W5:Y:S01]  /*10d20*/  LDG.E.U8 R16, desc[UR32][R16.64] ;  /* 0x0000002010107981 */ /* 0x000f62000c1e1100 */
[----:B------:R-:W-:-:S03]  /*10d30*/  IADD3.X R19, PT, PT, R13, UR12, RZ, P0, !PT ;  /* 0x0000000c0d137c10 */ /* 0x000fc600087fe4ff */
[----:B------:R-:W2:Y:S01]  /*10d40*/  LDL.64 R12, [R1+0x160] ;  /* 0x00016000010c7983 */ /* 0x000ea20000100a00 */
[----:B0-----:R-:W-:Y:S01]  /*10d50*/  VIADD R4, R10, UR28 ;  /* 0x0000001c0a047c36 */ /* 0x001fe20008000000 */
[----:B------:R-:W-:Y:S02]  /*10d60*/  IADD3.X R5, PT, PT, R11, UR4, RZ, P1, !PT ;  /* 0x000000040b057c10 */ /* 0x000fe40008ffe4ff */
[----:B------:R-:W2:Y:S04]  /*10d70*/  LDG.E.U8 R18, desc[UR32][R18.64] ;  /* 0x0000002012127981 */ /* 0x000ea8000c1e1100 */
[----:B------:R-:W2:Y:S01]  /*10d80*/  LDL.64 R10, [R1+0x1e0] ;  /* 0x0001e000010a7983 */ /* 0x000ea20000100a00 */
[----:B------:R-:W-:-:S03]  /*10d90*/  IADD3 R8, P1, PT, R20, UR28, RZ ;  /* 0x0000001c14087c10 */ /* 0x000fc6000ff3e0ff */
[----:B------:R0:W3:Y:S01]  /*10da0*/  LDG.E.U8 R15, desc[UR32][R4.64] ;  /* 0x00000020040f7981 */ /* 0x0000e2000c1e1100 */
[----:B------:R-:W-:Y:S02]  /*10db0*/  IADD3.X R9, PT, PT, R21, UR12, RZ, P1, !PT ;  /* 0x0000000c15097c10 */ /* 0x000fe40008ffe4ff */
[----:B------:R-:W-:-:S03]  /*10dc0*/  IADD3 R20, P0, PT, R22, UR28, RZ ;  /* 0x0000001c16147c10 */ /* 0x000fc6000ff1e0ff */
[----:B------:R1:W3:Y:S01]  /*10dd0*/  LDG.E.U8 R17, desc[UR32][R8.64] ;  /* 0x0000002008117981 */ /* 0x0002e2000c1e1100 */
[----:B0-----:R-:W-:-:S04]  /*10de0*/  IADD3 R4, P1, PT, R30, UR28, RZ ;  /* 0x0000001c1e047c10 */ /* 0x001fc8000ff3e0ff */
[----:B------:R-:W-:Y:S02]  /*10df0*/  IADD3.X R5, PT, PT, R31, UR12, RZ, P1, !PT ;  /* 0x0000000c1f057c10 */ /* 0x000fe40008ffe4ff */
[----:B-1----:R-:W-:Y:S01]  /*10e00*/  IADD3 R8, P1, PT, R32, UR28, RZ ;  /* 0x0000001c20087c10 */ /* 0x002fe2000ff3e0ff */
[----:B------:R-:W3:Y:S01]  /*10e10*/  LDL.64 R30, [R1+0x120] ;  /* 0x00012000011e7983 */ /* 0x000ee20000100a00 */
[----:B------:R-:W-:Y:S02]  /*10e20*/  IADD3.X R21, PT, PT, R23, UR12, RZ, P0, !PT ;  /* 0x0000000c17157c10 */ /* 0x000fe400087fe4ff */
[----:B------:R-:W-:Y:S01]  /*10e30*/  IADD3 R22, P0, PT, R24, UR28, RZ ;  /* 0x0000001c18167c10 */ /* 0x000fe2000ff1e0ff */
[----:B------:R0:W3:Y:S01]  /*10e40*/  LDG.E.U8 R19, desc[UR32][R4.64] ;  /* 0x0000002004137981 */ /* 0x0000e2000c1e1100 */
[----:B------:R-:W-:-:S03]  /*10e50*/  IADD3.X R9, PT, PT, R33, UR12, RZ, P1, !PT ;  /* 0x0000000c21097c10 */ /* 0x000fc60008ffe4ff */
[----:B------:R-:W3:Y:S01]  /*10e60*/  LDL.64 R32, [R1+0x810] ;  /* 0x0008100001207983 */ /* 0x000ee20000100a00 */
[----:B------:R-:W-:-:S03]  /*10e70*/  IADD3.X R23, PT, PT, R25, UR12, RZ, P0, !PT ;  /* 0x0000000c19177c10 */ /* 0x000fc600087fe4ff */
[----:B------:R-:W3:Y:S01]  /*10e80*/  LDG.E.U8 R20, desc[UR32][R20.64] ;  /* 0x0000002014147981 */ /* 0x000ee2000c1e1100 */
[----:B0-----:R-:W-:-:S03]  /*10e90*/  IADD3 R4, P1, PT, R34, UR28, RZ ;  /* 0x0000001c22047c10 */ /* 0x001fc6000ff3e0ff */
[----:B------:R-:W4:Y:S01]  /*10ea0*/  LDG.E.U8 R22, desc[UR32][R22.64] ;  /* 0x0000002016167981 */ /* 0x000f22000c1e1100 */
[----:B------:R-:W-:-:S03]  /*10eb0*/  IADD3.X R5, PT, PT, R35, UR12, RZ, P1, !PT ;  /* 0x0000000c23057c10 */ /* 0x000fc60008ffe4ff */
[----:B------:R-:W4:Y:S01]  /*10ec0*/  LDL.64 R34, [R1+0x790] ;  /* 0x0007900001227983 */ /* 0x000f220000100a00 */
[----:B------:R-:W-:-:S03]  /*10ed0*/  IADD3 R24, P2, PT, R26, UR28, RZ ;  /* 0x0000001c1a187c10 */ /* 0x000fc6000ff5e0ff */
[----:B------:R-:W4:Y:S04]  /*10ee0*/  LDG.E.U8 R21, desc[UR32][R8.64] ;  /* 0x0000002008157981 */ /* 0x000f28000c1e1100 */
[----:B------:R0:W5:Y:S01]  /*10ef0*/  LDG.E.U8 R23, desc[UR32][R4.64] ;  /* 0x0000002004177981 */ /* 0x000162000c1e1100 */
[----:B------:R-:W-:-:S05]  /*10f00*/  IADD3.X R25, PT, PT, R27, UR12, RZ, P2, !PT ;  /* 0x0000000c1b197c10 */ /* 0x000fca00097fe4ff */
[----:B------:R-:W5:Y:S01]  /*10f10*/  LDG.E.U8 R24, desc[UR32][R24.64] ;  /* 0x0000002018187981 */ /* 0x000f62000c1e1100 */
[C---:B------:R-:W-:Y:S01]  /*10f20*/  IADD3 RZ, P1, PT, R28.reuse, UR28, RZ ;  /* 0x0000001c1cff7c10 */ /* 0x040fe2000ff3e0ff */
[----:B------:R-:W-:-:S03]  /*10f30*/  VIADD R26, R28, UR28 ;  /* 0x0000001c1c1a7c36 */ /* 0x000fc60008000000 */
[----:B------:R-:W-:-:S05]  /*10f40*/  IADD3.X R27, PT, PT, R29, UR4, RZ, P1, !PT ;  /* 0x000000041d1b7c10 */ /* 0x000fca0008ffe4ff */
[----:B------:R-:W5:Y:S01]  /*10f50*/  LDG.E.U8 R26, desc[UR32][R26.64] ;  /* 0x000000201a1a7981 */ /* 0x000f62000c1e1100 */
[C---:B--2---:R-:W-:Y:S01]  /*10f60*/  IADD3 RZ, P0, PT, R10.reuse, UR28, RZ ;  /* 0x0000001c0aff7c10 */ /* 0x044fe2000ff1e0ff */
[----:B0-----:R-:W-:-:S03]  /*10f70*/  VIADD R4, R10, UR28 ;  /* 0x0000001c0a047c36 */ /* 0x001fc60008000000 */
[----:B------:R-:W-:Y:S02]  /*10f80*/  IADD3.X R5, PT, PT, R11, UR4, RZ, P0, !PT ;  /* 0x000000040b057c10 */ /* 0x000fe400087fe4ff */
[----:B------:R-:W2:Y:S01]  /*10f90*/  LDL.64 R10, [R1+0x750] ;  /* 0x00075000010a7983 */ /* 0x000ea20000100a00 */
[C---:B------:R-:W-:Y:S01]  /*10fa0*/  IADD3 RZ, P0, PT, R12.reuse, UR28, RZ ;  /* 0x0000001c0cff7c10 */ /* 0x040fe2000ff1e0ff */
[----:B------:R-:W-:Y:S02]  /*10fb0*/  VIADD R8, R12, UR28 ;  /* 0x0000001c0c087c36 */ /* 0x000fe40008000000 */
[----:B------:R0:W5:Y:S01]  /*10fc0*/  LDG.E.U8 R25, desc[UR32][R4.64] ;  /* 0x0000002004197981 */ /* 0x000162000c1e1100 */
[----:B------:R-:W-:-:S03]  /*10fd0*/  IADD3.X R9, PT, PT, R13, UR4, RZ, P0, !PT ;  /* 0x000000040d097c10 */ /* 0x000fc600087fe4ff */
[----:B------:R-:W5:Y:S04]  /*10fe0*/  LDL.64 R12, [R1+0x690] ;  /* 0x00069000010c7983 */ /* 0x000f680000100a00 */
[----:B------:R1:W5:Y:S01]  /*10ff0*/  LDG.E.U8 R27, desc[UR32][R8.64] ;  /* 0x00000020081b7981 */ /* 0x000362000c1e1100 */
[----:B0-----:R-:W-:-:S04]  /*11000*/  IADD3 R4, P0, PT, R42, UR28, RZ ;  /* 0x0000001c2a047c10 */ /* 0x001fc8000ff1e0ff */
[----:B------:R-:W-:Y:S02]  /*11010*/  IADD3.X R5, PT, PT, R43, UR12, RZ, P0, !PT ;  /* 0x0000000c2b057c10 */ /* 0x000fe400087fe4ff */
[----:B------:R-:W5:Y:S01]  /*11020*/  LDL.64 R42, [R1+0x198] ;  /* 0x00019800012a7983 */ /* 0x000f620000100a00 */
[----:B-1----:R-:W-:-:S04]  /*11030*/  IADD3 R8, P0, PT, R44, UR28, RZ ;  /* 0x0000001c2c087c10 */ /* 0x002fc8000ff1e0ff */
[----:B------:R-:W-:Y:S02]  /*11040*/  IADD3.X R9, PT, PT, R45, UR12, RZ, P0, !PT ;  /* 0x0000000c2d097c10 */ /* 0x000fe400087fe4ff */
[----:B------:R-:W5:Y:S01]  /*11050*/  LDL.64 R44, [R1+0x808] ;  /* 0x00080800012c7983 */ /* 0x000f620000100a00 */
[C---:B---3--:R-:W-:Y:S01]  /*11060*/  IADD3 RZ, P1, PT, R30.reuse, UR28, RZ ;  /* 0x0000001c1eff7c10 */ /* 0x048fe2000ff3e0ff */
[----:B------:R-:W-:-:S03]  /*11070*/  VIADD R28, R30, UR28 ;  /* 0x0000001c1e1c7c36 */ /* 0x000fc60008000000 */
[----:B------:R-:W-:Y:S02]  /*11080*/  IADD3.X R29, PT, PT, R31, UR4, RZ, P1, !PT ;  /* 0x000000041f1d7c10 */ /* 0x000fe40008ffe4ff */
[----:B------:R-:W-:-:S03]  /*11090*/  IADD3 R30, P1, PT, R32, UR28, RZ ;  /* 0x0000001c201e7c10 */ /* 0x000fc6000ff3e0ff */
[----:B------:R-:W3:Y:S01]  /*110a0*/  LDG.E.U8 R28, desc[UR32][R28.64] ;  /* 0x000000201c1c7981 */ /* 0x000ee2000c1e1100 */
[----:B------:R-:W-:Y:S02]  /*110b0*/  IADD3.X R31, PT, PT, R33, UR12, RZ, P1, !PT ;  /* 0x0000000c211f7c10 */ /* 0x000fe40008ffe4ff */
[----:B----4-:R-:W-:-:S03]  /*110c0*/  IADD3 R32, P1, PT, R34, UR28, RZ ;  /* 0x0000001c22207c10 */ /* 0x010fc6000ff3e0ff */
[----:B------:R-:W4:Y:S01]  /*110d0*/  LDG.E.U8 R30, desc[UR32][R30.64] ;  /* 0x000000201e1e7981 */ /* 0x000f22000c1e1100 */
[----:B------:R-:W-:Y:S02]  /*110e0*/  IADD3.X R33, PT, PT, R35, UR12, RZ, P1, !PT ;  /* 0x0000000c23217c10 */ /* 0x000fe40008ffe4ff */
[----:B------:R-:W-:Y:S01]  /*110f0*/  IADD3 R34, P1, PT, R36, UR28, RZ ;  /* 0x0000001c24227c10 */ /* 0x000fe2000ff3e0ff */
[----:B------:R2:W3:Y:S03]  /*11100*/  LDG.E.U8 R29, desc[UR32][R4.64] ;  /* 0x00000020041d7981 */ /* 0x0004e6000c1e1100 */
[----:B------:R-:W-:Y:S01]  /*11110*/  IADD3.X R35, PT, PT, R37, UR12, RZ, P1, !PT ;  /* 0x0000000c25237c10 */ /* 0x000fe20008ffe4ff */
[----:B------:R-:W3:Y:S04]  /*11120*/  LDG.E.U8 R32, desc[UR32][R32.64] ;  /* 0x0000002020207981 */ /* 0x000ee8000c1e1100 */
[----:B------:R0:W3:Y:S04]  /*11130*/  LDG.E.U8 R31, desc[UR32][R8.64] ;  /* 0x00000020081f7981 */ /* 0x0000e8000c1e1100 */
[----:B------:R-:W3:Y:S01]  /*11140*/  LDG.E.U8 R34, desc[UR32][R34.64] ;  /* 0x0000002022227981 */ /* 0x000ee2000c1e1100 */
[----:B--2---:R-:W-:-:S04]  /*11150*/  IADD3 R4, P0, PT, R10, UR28, RZ ;  /* 0x0000001c0a047c10 */ /* 0x004fc8000ff1e0ff */
[----:B------:R-:W-:Y:S02]  /*11160*/  IADD3.X R5, PT, PT, R11, UR12, RZ, P0, !PT ;  /* 0x0000000c0b057c10 */ /* 0x000fe400087fe4ff */
[----:B------:R-:W2:Y:S01]  /*11170*/  LDL.64 R10, [R1+0x848] ;  /* 0x00084800010a7983 */ /* 0x000ea20000100a00 */
[----:B-----5:R-:W-:Y:S02]  /*11180*/  IADD3 R36, P1, PT, R12, UR28, RZ ;  /* 0x0000001c0c247c10 */ /* 0x020fe4000ff3e0ff */
[----:B0-----:R-:W-:Y:S01]  /*11190*/  IADD3 R8, P0, PT, R40, UR28, RZ ;  /* 0x0000001c28087c10 */ /* 0x001fe2000ff1e0ff */
[----:B------:R0:W5:Y:S01]  /*111a0*/  LDG.E.U8 R33, desc[UR32][R4.64] ;  /* 0x0000002004217981 */ /* 0x000162000c1e1100 */
[----:B------:R-:W-:-:S03]  /*111b0*/  IADD3.X R37, PT, PT, R13, UR12, RZ, P1, !PT ;  /* 0x0000000c0d257c10 */ /* 0x000fc60008ffe4ff */
[----:B------:R-:W3:Y:S01]  /*111c0*/  LDL.64 R12, [R1+0x788] ;  /* 0x00078800010c7983 */ /* 0x000ee20000100a00 */
[----:B------:R-:W-:Y:S02]  /*111d0*/  IADD3.X R9, PT, PT, R41, UR12, RZ, P0, !PT ;  /* 0x0000000c29097c10 */ /* 0x000fe400087fe4ff */
[----:B------:R-:W-:Y:S01]  /*111e0*/  IADD3 RZ, P0, PT, R48, UR28, RZ ;  /* 0x0000001c30ff7c10 */ /* 0x000fe2000ff1e0ff */
[----:B------:R-:W4:Y:S01]  /*111f0*/  LDL.64 R40, [R1+0x708] ;  /* 0x0007080001287983 */ /* 0x000f220000100a00 */
[----:B0-----:R-:W-:Y:S01]  /*11200*/  IADD3 R4, P2, PT, R38, UR28, RZ ;  /* 0x0000001c26047c10 */ /* 0x001fe2000ff5e0ff */
[----:B------:R-:W-:Y:S01]  /*11210*/  VIADD R38, R48, UR28 ;  /* 0x0000001c30267c36 */ /* 0x000fe20008000000 */
[C---:B------:R-:W-:Y:S01]  /*11220*/  IADD3 RZ, P1, PT, R42.reuse, UR28, RZ ;  /* 0x0000001c2aff7c10 */ /* 0x040fe2000ff3e0ff */
[----:B------:R-:W-:Y:S01]  /*11230*/  VIADD R70, R42, UR28 ;  /* 0x0000001c2a467c36 */ /* 0x000fe20008000000 */
[----:B------:R-:W-:Y:S01]  /*11240*/  IADD3.X R5, PT, PT, R39, UR12, RZ, P2, !PT ;  /* 0x0000000c27057c10 */ /* 0x000fe200097fe4ff */
[----:B------:R0:W5:Y:S01]  /*11250*/  LDG.E.U8 R35, desc[UR32][R8.64] ;  /* 0x0000002008237981 */ /* 0x000162000c1e1100 */
[----:B------:R-:W-:-:S03]  /*11260*/  IADD3.X R39, PT, PT, R49, UR4, RZ, P0, !PT ;  /* 0x0000000431277c10 */ /* 0x000fc600087fe4ff */
[----:B------:R-:W5:Y:S01]  /*11270*/  LDL.64 R48, [R1+0x688] ;  /* 0x0006880001307983 */ /* 0x000f620000100a00 */
[----:B------:R-:W-:-:S03]  /*11280*/  IADD3.X R71, PT, PT, R43, UR4, RZ, P1, !PT ;  /* 0x000000042b477c10 */ /* 0x000fc60008ffe4ff */
[----:B------:R-:W5:Y:S01]  /*11290*/  LDL.64 R42, [R1+0x648] ;  /* 0x00064800012a7983 */ /* 0x000f620000100a00 */
[C---:B------:R-:W-:Y:S01]  /*112a0*/  IADD3 RZ, P0, PT, R46.reuse, UR28, RZ ;  /* 0x0000001c2eff7c10 */ /* 0x040fe2000ff1e0ff */
[----:B0-----:R-:W-:Y:S02]  /*112b0*/  VIADD R8, R46, UR28 ;  /* 0x0000001c2e087c36 */ /* 0x001fe40008000000 */
[----:B------:R-:W5:Y:S01]  /*112c0*/  LDG.E.U8 R36, desc[UR32][R36.64] ;  /* 0x0000002024247981 */ /* 0x000f62000c1e1100 */
[----:B------:R-:W-:-:S03]  /*112d0*/  IADD3.X R9, PT, PT, R47, UR4, RZ, P0, !PT ;  /* 0x000000042f097c10 */ /* 0x000fc600087fe4ff */
[----:B------:R-:W5:Y:S04]  /*112e0*/  LDL.64 R46, [R1+0x1d0] ;  /* 0x0001d000012e7983 */ /* 0x000f680000100a00 */
[----:B------:R-:W5:Y:S04]  /*112f0*/  LDG.E.U8 R69, desc[UR32][R8.64] ;  /* 0x0000002008457981 */ /* 0x000f68000c1e1100 */
[----:B------:R0:W5:Y:S01]  /*11300*/  LDG.E.U8 R37, desc[UR32][R4.64] ;  /* 0x0000002004257981 */ /* 0x000162000c1e1100 */
[----:B------:R-:W-:-:S03]  /*11310*/  VIADD R202, R52, UR28 ;  /* 0x0000001c34ca7c36 */ /* 0x000fc60008000000 */
[----:B------:R-:W5:Y:S01]  /*11320*/  LDG.E.U8 R38, desc[UR32][R38.64] ;  /* 0x0000002026267981 */ /* 0x000f62000c1e1100 */
[----:B------:R-:W-:-:S03]  /*11330*/  UIMAD UR11, UR63, 0xa, URZ ;  /* 0x0000000a3f0b78a4 */ /* 0x000fc6000f8e02ff */
[----:B------:R-:W5:Y:S01]  /*11340*/  LDG.E.U8 R70, desc[UR32][R70.64] ;  /* 0x0000002046467981 */ /* 0x000f62000c1e1100 */
[----:B0-----:R-:W-:-:S04]  /*11350*/  IADD3 R4, P0, PT, R44, UR28, RZ ;  /* 0x0000001c2c047c10 */ /* 0x001fc8000ff1e0ff */
[----:B------:R-:W-:Y:S02]  /*11360*/  IADD3.X R5, PT, PT, R45, UR12, RZ, P0, !PT ;  /* 0x0000000c2d057c10 */ /* 0x000fe400087fe4ff */
[----:B------:R-:W5:Y:S04]  /*11370*/  LDL.64 R44, [R1+0x118] ;  /* 0x00011800012c7983 */ /* 0x000f680000100a00 */
[----:B------:R0:W5:Y:S01]  /*11380*/  LDG.E.U8 R213, desc[UR32][R4.64] ;  /* 0x0000002004d57981 */ /* 0x000162000c1e1100 */
[----:B--2---:R-:W-:-:S04]  /*11390*/  IADD3 R214, P1, PT, R10, UR28, RZ ;  /* 0x0000001c0ad67c10 */ /* 0x004fc8000ff3e0ff */
[----:B------:R-:W-:Y:S02]  /*113a0*/  IADD3.X R215, PT, PT, R11, UR12, RZ, P1, !PT ;  /* 0x0000000c0bd77c10 */ /* 0x000fe40008ffe4ff */
[----:B------:R-:W-:Y:S02]  /*113b0*/  IADD3 R10, P1, PT, R56, UR28, RZ ;  /* 0x0000001c380a7c10 */ /* 0x000fe4000ff3e0ff */
[----:B---3--:R-:W-:Y:S01]  /*113c0*/  IADD3 R8, P0, PT, R12, UR28, RZ ;  /* 0x0000001c0c087c10 */ /* 0x008fe2000ff1e0ff */
[----:B------:R-:W2:Y:S01]  /*113d0*/  LDG.E.U8 R214, desc[UR32][R214.64] ;  /* 0x00000020d6d67981 */ /* 0x000ea2000c1e1100 */
[----:B------:R-:W-:Y:S02]  /*113e0*/  IADD3.X R11, PT, PT, R57, UR12, RZ, P1, !PT ;  /* 0x0000000c390b7c10 */ /* 0x000fe40008ffe4ff */
[----:B------:R-:W-:Y:S01]  /*113f0*/  IADD3.X R9, PT, PT, R13, UR12, RZ, P0, !PT ;  /* 0x0000000c0d097c10 */ /* 0x000fe200087fe4ff */
[----:B------:R-:W3:Y:S01]  /*11400*/  LDL.64 R56, [R1+0x800] ;  /* 0x0008000001387983 */ /* 0x000ee20000100a00 */
[----:B0-----:R-:W-:-:S02]  /*11410*/  IADD3 R4, P1, PT, R50, UR28, RZ ;  /* 0x0000001c32047c10 */ /* 0x001fc4000ff3e0ff */
[----:B----4-:R-:W-:Y:S01]  /*11420*/  IADD3 R12, P0, PT, R40, UR28, RZ ;  /* 0x0000001c280c7c10 */ /* 0x010fe2000ff1e0ff */
[----:B------:R5:W4:Y:S01]  /*11430*/  LDG.E.U8 R211, desc[UR32][R8.64] ;  /* 0x0000002008d37981 */ /* 0x000b22000c1e1100 */
[----:B------:R-:W-:Y:S02]  /*11440*/  IADD3.X R5, PT, PT, R51, UR12, RZ, P1, !PT ;  /* 0x0000000c33057c10 */ /* 0x000fe40008ffe4ff */
[----:B------:R-:W-:Y:S01]  /*11450*/  IADD3.X R13, PT, PT, R41, UR12, RZ, P0, !PT ;  /* 0x0000000c290d7c10 */ /* 0x000fe200087fe4ff */
[----:B------:R-:W2:Y:S04]  /*11460*/  LDL.64 R50, [R1+0x190] ;  /* 0x0001900001327983 */ /* 0x000ea80000100a00 */
[----:B------:R-:W3:Y:S01]  /*11470*/  LDL.64 R40, [R1+0x150] ;  /* 0x0001500001287983 */ /* 0x000ee20000100a00 */
[----:B-----5:R-:W-:-:S03]  /*11480*/  IADD3 R8, P2, PT, R48, UR28, RZ ;  /* 0x0000001c30087c10 */ /* 0x020fc6000ff5e0ff */
[----:B------:R0:W5:Y:S01]  /*11490*/  LDG.E.U8 R210, desc[UR32][R4.64] ;  /* 0x0000002004d27981 */ /* 0x000162000c1e1100 */
[----:B------:R-:W-:-:S03]  /*114a0*/  IADD3.X R9, PT, PT, R49, UR12, RZ, P2, !PT ;  /* 0x0000000c31097c10 */ /* 0x000fc600097fe4ff */
[----:B------:R-:W4:Y:S04]  /*114b0*/  LDL.64 R48, [R1+0x110] ;  /* 0x0001100001307983 */ /* 0x000f280000100a00 */
[----:B------:R-:W5:Y:S01]  /*114c0*/  LDG.E.U8 R209, desc[UR32][R12.64] ;  /* 0x000000200cd17981 */ /* 0x000f62000c1e1100 */
[----:B0-----:R-:W-:-:S03]  /*114d0*/  IADD3 R4, P0, PT, R42, UR28, RZ ;  /* 0x0000001c2a047c10 */ /* 0x001fc6000ff1e0ff */
[----:B------:R0:W5:Y:S01]  /*114e0*/  LDG.E.U8 R212, desc[UR32][R10.64] ;  /* 0x000000200ad47981 */ /* 0x000162000c1e1100 */
[----:B------:R-:W-:-:S03]  /*114f0*/  IADD3.X R5, PT, PT, R43, UR12, RZ, P0, !PT ;  /* 0x0000000c2b057c10 */ /* 0x000fc600087fe4ff */
[----:B------:R-:W5:Y:S04]  /*11500*/  LDL.64 R42, [R1+0x840] ;  /* 0x00084000012a7983 */ /* 0x000f680000100a00 */
[----:B------:R-:W5:Y:S01]  /*11510*/  LDL.64 R12, [R1+0x7c0] ;  /* 0x0007c000010c7983 */ /* 0x000f620000100a00 */
[----:B0-----:R-:W-:-:S03]  /*11520*/  IADD3 R10, P1, PT, R54, UR28, RZ ;  /* 0x0000001c360a7c10 */ /* 0x001fc6000ff3e0ff */
[----:B------:R0:W5:Y:S01]  /*11530*/  LDG.E.U8 R207, desc[UR32][R8.64] ;  /* 0x0000002008cf7981 */ /* 0x000162000c1e1100 */
[----:B------:R-:W-:Y:S02]  /*11540*/  IADD3.X R11, PT, PT, R55, UR12, RZ, P1, !PT ;  /* 0x0000000c370b7c10 */ /* 0x000fe40008ffe4ff */
[----:B------:R-:W-:Y:S01]  /*11550*/  IADD3 RZ, P1, PT, R46, UR28, RZ ;  /* 0x0000001c2eff7c10 */ /* 0x000fe2000ff3e0ff */
[----:B------:R1:W5:Y:S01]  /*11560*/  LDG.E.U8 R206, desc[UR32][R4.64] ;  /* 0x0000002004ce7981 */ /* 0x000362000c1e1100 */
[----:B------:R-:W-:Y:S02]  /*11570*/  IADD3 RZ, P2, PT, R44, UR28, RZ ;  /* 0x0000001c2cff7c10 */ /* 0x000fe4000ff5e0ff */
[----:B------:R-:W-:Y:S01]  /*11580*/  IADD3 RZ, P0, PT, R52, UR28, RZ ;  /* 0x0000001c34ff7c10 */ /* 0x000fe2000ff1e0ff */
[----:B------:R-:W5:Y:S01]  /*11590*/  LDL.64 R54, [R1+0x740] ;  /* 0x0007400001367983 */ /* 0x000f620000100a00 */
[----:B0-----:R-:W-:Y:S01]  /*115a0*/  VIADD R8, R46, UR28 ;  /* 0x0000001c2e087c36 */ /* 0x001fe20008000000 */
[----:B------:R-:W-:-:S02]  /*115b0*/  IADD3.X R9, PT, PT, R47, UR4, RZ, P1, !PT ;  /* 0x000000042f097c10 */ /* 0x000fc40008ffe4ff */
[----:B------:R-:W5:Y:S01]  /*115c0*/  LDL.64 R46, [R1+0x780] ;  /* 0x00078000012e7983 */ /* 0x000f620000100a00 */
[----:B-1----:R-:W-:Y:S01]  /*115d0*/  VIADD R4, R44, UR28 ;  /* 0x0000001c2c047c36 */ /* 0x002fe20008000000 */
[----:B------:R-:W-:Y:S02]  /*115e0*/  IADD3.X R5, PT, PT, R45, UR4, RZ, P2, !PT ;  /* 0x000000042d057c10 */ /* 0x000fe400097fe4ff */
[----:B------:R-:W5:Y:S04]  /*115f0*/  LDG.E.U8 R201, desc[UR32][R8.64] ;  /* 0x0000002008c97981 */ /* 0x000f68000c1e1100 */
[----:B------:R-:W5:Y:S01]  /*11600*/  LDL.64 R44, [R1+0x700] ;  /* 0x00070000012c7983 */ /* 0x000f620000100a00 */
[----:B------:R-:W-:-:S03]  /*11610*/  IADD3.X R203, PT, PT, R53, UR4, RZ, P0, !PT ;  /* 0x0000000435cb7c10 */ /* 0x000fc600087fe4ff */
[----:B------:R0:W5:Y:S04]  /*11620*/  LDG.E.U8 R205, desc[UR32][R4.64] ;  /* 0x0000002004cd7981 */ /* 0x000168000c1e1100 */
[----:B------:R-:W5:Y:S04]  /*11630*/  LDL.64 R52, [R1+0x6c0] ;  /* 0x0006c00001347983 */ /* 0x000f680000100a00 */
[----:B------:R5:W5:Y:S04]  /*11640*/  LDG.E.U8 R208, desc[UR32][R10.64] ;  /* 0x000000200ad07981 */ /* 0x000b68000c1e1100 */
[----:B------:R-:W5:Y:S01]  /*11650*/  LDG.E.U8 R202, desc[UR32][R202.64] ;  /* 0x00000020caca7981 */ /* 0x000f62000c1e1100 */
[----:B--2---:R-:W-:-:S02]  /*11660*/  IADD3 RZ, P0, PT, R50, UR28, RZ ;  /* 0x0000001c32ff7c10 */ /* 0x004fc4000ff1e0ff */
[----:B---3--:R-:W-:Y:S01]  /*11670*/  IADD3 RZ, P1, PT, R40, UR28, RZ ;  /* 0x0000001c28ff7c10 */ /* 0x008fe2000ff3e0ff */
[----:B0-----:R-:W-:Y:S01]  /*11680*/  VIADD R4, R50, UR28 ;  /* 0x0000001c32047c36 */ /* 0x001fe20008000000 */
[----:B------:R-:W-:Y:S01]  /*11690*/  IADD3.X R5, PT, PT, R51, UR4, RZ, P0, !PT ;  /* 0x0000000433057c10 */ /* 0x000fe200087fe4ff */
[----:B------:R-:W-:Y:S01]  /*116a0*/  VIADD R8, R40, UR28 ;  /* 0x0000001c28087c36 */ /* 0x000fe20008000000 */
[----:B------:R-:W-:Y:S01]  /*116b0*/  IADD3.X R9, PT, PT, R41, UR4, RZ, P1, !PT ;  /* 0x0000000429097c10 */ /* 0x000fe20008ffe4ff */
[----:B------:R-:W2:Y:S01]  /*116c0*/  LDL.64 R50, [R1+0x640] ;  /* 0x0006400001327983 */ /* 0x000ea20000100a00 */
[----:B----4-:R-:W-:-:S03]  /*116d0*/  IADD3 RZ, P0, PT, R48, UR28, RZ ;  /* 0x0000001c30ff7c10 */ /* 0x010fc6000ff1e0ff */
[----:B------:R-:W3:Y:S04]  /*116e0*/  LDL.64 R40, [R1+0x680] ;  /* 0x0006800001287983 */ /* 0x000ee80000100a00 */
[----:B------:R0:W4:Y:S04]  /*116f0*/  LDG.E.U8 R200, desc[UR32][R4.64] ;  /* 0x0000002004c87981 */ /* 0x000128000c1e1100 */
[----:B------:R1:W4:Y:S01]  /*11700*/  LDG.E.U8 R199, desc[UR32][R8.64] ;  /* 0x0000002008c77981 */ /* 0x000322000c1e1100 */
[----:B-----5:R-:W-:Y:S01]  /*11710*/  IADD3 R10, P1, PT, R42, UR28, RZ ;  /* 0x0000001c2a0a7c10 */ /* 0x020fe2000ff3e0ff */
[----:B0-----:R-:W-:Y:S01]  /*11720*/  VIADD R4, R48, UR28 ;  /* 0x0000001c30047c36 */ /* 0x001fe20008000000 */
[----:B------:R-:W-:-:S02]  /*11730*/  IADD3.X R5, PT, PT, R49, UR5, RZ, P0, !PT ;  /* 0x0000000531057c10 */ /* 0x000fc400087fe4ff */
[----:B------:R-:W-:Y:S01]  /*11740*/  IADD3.X R11, PT, PT, R43, UR12, RZ, P1, !PT ;  /* 0x0000000c2b0b7c10 */ /* 0x000fe20008ffe4ff */
[----:B------:R-:W5:Y:S04]  /*11750*/  LDL.64 R48, [R1+0x208] ;  /* 0x0002080001307983 */ /* 0x000f680000100a00 */
[----:B------:R0:W4:Y:S04]  /*11760*/  LDG.E.U8 R198, desc[UR32][R4.64] ;  /* 0x0000002004c67981 */ /* 0x000128000c1e1100 */
[----:B------:R-:W4:Y:S01]  /*11770*/  LDL.64 R42, [R1+0x1c8] ;  /* 0x0001c800012a7983 */ /* 0x000f220000100a00 */
[----:B-1----:R-:W-:-:S03]  /*11780*/  IADD3 R8, P0, PT, R56, UR28, RZ ;  /* 0x0000001c38087c10 */ /* 0x002fc6000ff1e0ff */
[----:B------:R1:W4:Y:S01]  /*11790*/  LDG.E.U8 R197, desc[UR32][R10.64] ;  /* 0x000000200ac57981 */ /* 0x000322000c1e1100 */
[----:B0-----:R-:W-:-:S04]  /*117a0*/  IADD3 R4, P1, PT, R12, UR28, RZ ;  /* 0x0000001c0c047c10 */ /* 0x001fc8000ff3e0ff */
[----:B------:R-:W-:Y:S02]  /*117b0*/  IADD3.X R5, PT, PT, R13, UR12, RZ, P1, !PT ;  /* 0x0000000c0d057c10 */ /* 0x000fe40008ffe4ff */
[----:B------:R-:W4:Y:S01]  /*117c0*/  LDL.64 R12, [R1+0x188] ;  /* 0x00018800010c7983 */ /* 0x000f220000100a00 */
[----:B------:R-:W-:Y:S02]  /*117d0*/  IADD3.X R9, PT, PT, R57, UR12, RZ, P0, !PT ;  /* 0x0000000c39097c10 */ /* 0x000fe400087fe4ff */
[----:B-1----:R-:W-:Y:S01]  /*117e0*/  IADD3 R10, P0, PT, R46, UR28, RZ ;  /* 0x0000001c2e0a7c10 */ /* 0x002fe2000ff1e0ff */
[----:B------:R0:W4:Y:S03]  /*117f0*/  LDG.E.U8 R195, desc[UR32][R4.64] ;  /* 0x0000002004c37981 */ /* 0x000126000c1e1100 */
[----:B------:R-:W-:Y:S01]  /*11800*/  IADD3.X R11, PT, PT, R47, UR12, RZ, P0, !PT ;  /* 0x0000000c2f0b7c10 */ /* 0x000fe200087fe4ff */
[----:B------:R1:W4:Y:S04]  /*11810*/  LDG.E.U8 R196, desc[UR32][R8.64] ;  /* 0x0000002008c47981 */ /* 0x000328000c1e1100 */
[----:B------:R-:W4:Y:S01]  /*11820*/  LDL.64 R46, [R1+0x148] ;  /* 0x00014800012e7983 */ /* 0x000f220000100a00 */
[----:B0-----:R-:W-:-:S03]  /*11830*/  IADD3 R4, P0, PT, R44, UR28, RZ ;  /* 0x0000001c2c047c10 */ /* 0x001fc6000ff1e0ff */
[----:B------:R0:W4:Y:S01]  /*11840*/  LDG.E.U8 R194, desc[UR32][R10.64] ;  /* 0x000000200ac27981 */ /* 0x000122000c1e1100 */
[----:B------:R-:W-:-:S03]  /*11850*/  IADD3.X R5, PT, PT, R45, UR12, RZ, P0, !PT ;  /* 0x0000000c2d057c10 */ /* 0x000fc600087fe4ff */
[----:B------:R-:W4:Y:S01]  /*11860*/  LDL.64 R44, [R1+0x878] ;  /* 0x00087800012c7983 */ /* 0x000f220000100a00 */
[----:B-1----:R-:W-:-:S03]  /*11870*/  IADD3 R8, P1, PT, R54, UR28, RZ ;  /* 0x0000001c36087c10 */ /* 0x002fc6000ff3e0ff */
[----:B------:R-:W4:Y:S01]  /*11880*/  LDL.64 R56, [R1+0x838] ;  /* 0x0008380001387983 */ /* 0x000f220000100a00 */
[----:B------:R-:W-:Y:S02]  /*11890*/  IADD3.X R9, PT, PT, R55, UR12, RZ, P1, !PT ;  /* 0x0000000c37097c10 */ /* 0x000fe40008ffe4ff */
[----:B0-----:R-:W-:Y:S01]  /*118a0*/  IADD3 R10, P1, PT, R52, UR28, RZ ;  /* 0x0000001c340a7c10 */ /* 0x001fe2000ff3e0ff */
[----:B------:R-:W4:Y:S04]  /*118b0*/  LDG.E.U8 R192, desc[UR32][R4.64] ;  /* 0x0000002004c07981 */ /* 0x000f28000c1e1100 */
[----:B------:R3:W4:Y:S01]  /*118c0*/  LDG.E.U8 R193, desc[UR32][R8.64] ;  /* 0x0000002008c17981 */ /* 0x000722000c1e1100 */
[----:B------:R-:W-:-:S03]  /*118d0*/  IADD3.X R11, PT, PT, R53, UR12, RZ, P1, !PT ;  /* 0x0000000c350b7c10 */ /* 0x000fc60008ffe4ff */
[----:B------:R-:W4:Y:S04]  /*118e0*/  LDL.64 R52, [R1+0x7b8] ;  /* 0x0007b80001347983 */ /* 0x000f280000100a00 */
[----:B------:R4:W4:Y:S04]  /*118f0*/  LDG.E.U8 R191, desc[UR32][R10.64] ;  /* 0x000000200abf7981 */ /* 0x000928000c1e1100 */
[----:B------:R-:W4:Y:S01]  /*11900*/  LDL.64 R54, [R1+0x200] ;  /* 0x0002000001367983 */ /* 0x000f220000100a00 */
[----:B---3--:R-:W-:Y:S02]  /*11910*/  IADD3 R8, P0, PT, R40, UR28, RZ ;  /* 0x0000001c28087c10 */ /* 0x008fe4000ff1e0ff */
[----:B--2---:R-:W-:-:S02]  /*11920*/  IADD3 R4, P1, PT, R50, UR28, RZ ;  /* 0x0000001c32047c10 */ /* 0x004fc4000ff3e0ff */
[----:B------:R-:W-:Y:S02]  /*11930*/  IADD3.X R9, PT, PT, R41, UR12, RZ, P0, !PT ;  /* 0x0000000c29097c10 */ /* 0x000fe400087fe4ff */
[----:B------:R-:W2:Y:S01]  /*11940*/  LDL.64 R40, [R1+0x7f8] ;  /* 0x0007f80001287983 */ /* 0x000ea20000100a00 */
[----:B------:R-:W-:-:S03]  /*11950*/  IADD3.X R5, PT, PT, R51, UR12, RZ, P1, !PT ;  /* 0x0000000c33057c10 */ /* 0x000fc60008ffe4ff */
[----:B------:R-:W3:Y:S04]  /*11960*/  LDL.64 R50, [R1+0x778] ;  /* 0x0007780001327983 */ /* 0x000ee80000100a00 */
[----:B------:R0:W3:Y:S01]  /*11970*/  LDG.E.U8 R189, desc[UR32][R4.64] ;  /* 0x0000002004bd7981 */ /* 0x0000e2000c1e1100 */
[C---:B-----5:R-:W-:Y:S01]  /*11980*/  IADD3 RZ, P0, PT, R48.reuse, UR28, RZ ;  /* 0x0000001c30ff7c10 */ /* 0x060fe2000ff1e0ff */
[----:B------:R-:W-:Y:S02]  /*11990*/  VIADD R186, R48, UR28 ;  /* 0x0000001c30ba7c36 */ /* 0x000fe40008000000 */
[----:B------:R1:W5:Y:S01]  /*119a0*/  LDG.E.U8 R190, desc[UR32][R8.64] ;  /* 0x0000002008be7981 */ /* 0x000362000c1e1100 */
[----:B------:R-:W-:-:S03]  /*119b0*/  IADD3.X R187, PT, PT, R49, UR4, RZ, P0, !PT ;  /* 0x0000000431bb7c10 */ /* 0x000fc600087fe4ff */
[----:B------:R-:W5:Y:S01]  /*119c0*/  LDL.64 R48, [R1+0x738] ;  /* 0x0007380001307983 */ /* 0x000f620000100a00 */
[C---:B----4-:R-:W-:Y:S01]  /*119d0*/  VIADD R10, R12.reuse, UR28 ;  /* 0x0000001c0c0a7c36 */ /* 0x050fe20008000000 */
[----:B------:R-:W-:Y:S02]  /*119e0*/  IADD3 RZ, P0, PT, R12, UR28, RZ ;  /* 0x0000001c0cff7c10 */ /* 0x000fe4000ff1e0ff */
[C---:B------:R-:W-:Y:S01]  /*119f0*/  IADD3 RZ, P1, PT, R42.reuse, UR28, RZ ;  /* 0x0000001c2aff7c10 */ /* 0x040fe2000ff3e0ff */
[----:B0-----:R-:W-:Y:S01]  /*11a00*/  VIADD R4, R42, UR28 ;  /* 0x0000001c2a047c36 */ /* 0x001fe20008000000 */
[----:B------:R-:W-:Y:S01]  /*11a10*/  IADD3.X R11, PT, PT, R13, UR4, RZ, P0, !PT ;  /* 0x000000040d0b7c10 */ /* 0x000fe200087fe4ff */
[----:B------:R-:W-:Y:S01]  /*11a20*/  USHF.L.U32 UR5, UR63, 0x3, URZ ;  /* 0x000000033f057899 */ /* 0x000fe200080006ff */
[----:B------:R-:W4:Y:S01]  /*11a30*/  LDL.64 R12, [R1+0x6b8] ;  /* 0x0006b800010c7983 */ /* 0x000f220000100a00 */
[----:B------:R-:W-:-:S03]  /*11a40*/  IADD3.X R5, PT, PT, R43, UR4, RZ, P1, !PT ;  /* 0x000000042b057c10 */ /* 0x000fc60008ffe4ff */
[----:B------:R-:W4:Y:S04]  /*11a50*/  LDL.64 R42, [R1+0x6f8] ;  /* 0x0006f800012a7983 */ /* 0x000f280000100a00 */
[----:B------:R0:W4:Y:S01]  /*11a60*/  LDG.E.U8 R185, desc[UR32][R4.64] ;  /* 0x0000002004b97981 */ /* 0x000122000c1e1100 */
[----:B-1----:R-:W-:-:S03]  /*11a70*/  VIADD R8, R46, UR28 ;  /* 0x0000001c2e087c36 */ /* 0x002fc60008000000 */
[----:B------:R1:W4:Y:S04]  /*11a80*/  LDG.E.U8 R184, desc[UR32][R10.64] ;  /* 0x000000200ab87981 */ /* 0x000328000c1e1100 */
[----:B------:R-:W4:Y:S01]  /*11a90*/  LDG.E.U8 R186, desc[UR32][R186.64] ;  /* 0x00000020baba7981 */ /* 0x000f22000c1e1100 */
[----:B0-----:R-:W-:-:S04]  /*11aa0*/  IADD3 R4, P0, PT, R44, UR28, RZ ;  /* 0x0000001c2c047c10 */ /* 0x001fc8000ff1e0ff */
[----:B------:R-:W-:Y:S02]  /*11ab0*/  IADD3.X R5, PT, PT, R45, UR12, RZ, P0, !PT ;  /* 0x0000000c2d057c10 */ /* 0x000fe400087fe4ff */
[----:B------:R-:W4:Y:S01]  /*11ac0*/  LDL.64 R44, [R1+0x638] ;  /* 0x00063800012c7983 */ /* 0x000f220000100a00 */
[----:B------:R-:W-:-:S03]  /*11ad0*/  IADD3 RZ, P1, PT, R46, UR28, RZ ;  /* 0x0000001c2eff7c10 */ /* 0x000fc6000ff3e0ff */
[----:B------:R0:W4:Y:S01]  /*11ae0*/  LDG.E.U8 R182, desc[UR32][R4.64] ;  /* 0x0000002004b67981 */ /* 0x000122000c1e1100 */
[----:B------:R-:W-:Y:S02]  /*11af0*/  IADD3.X R9, PT, PT, R47, UR4, RZ, P1, !PT ;  /* 0x000000042f097c10 */ /* 0x000fe40008ffe4ff */
[----:B-1----:R-:W-:Y:S01]  /*11b00*/  IADD3 R10, P1, PT, R56, UR28, RZ ;  /* 0x0000001c380a7c10 */ /* 0x002fe2000ff3e0ff */
[----:B------:R-:W4:Y:S03]  /*11b10*/  LDL.64 R46, [R1+0x678] ;  /* 0x00067800012e7983 */ /* 0x000f260000100a00 */
[----:B------:R-:W-:Y:S01]  /*11b20*/  IADD3.X R11, PT, PT, R57, UR12, RZ, P1, !PT ;  /* 0x0000000c390b7c10 */ /* 0x000fe20008ffe4ff */
[----:B------:R2:W4:Y:S01]  /*11b30*/  LDG.E.U8 R183, desc[UR32][R8.64] ;  /* 0x0000002008b77981 */ /* 0x000522000c1e1100 */
[----:B0-----:R-:W-:-:S03]  /*11b40*/  IADD3 R4, P1, PT, R52, UR28, RZ ;  /* 0x0000001c34047c10 */ /* 0x001fc6000ff3e0ff */
[----:B------:R3:W4:Y:S01]  /*11b50*/  LDG.E.U8 R181, desc[UR32][R10.64] ;  /* 0x000000200ab57981 */ /* 0x000722000c1e1100 */
[----:B------:R-:W-:-:S03]  /*11b60*/  IADD3.X R5, PT, PT, R53, UR12, RZ, P1, !PT ;  /* 0x0000000c35057c10 */ /* 0x000fc60008ffe4ff */
[----:B------:R-:W4:Y:S04]  /*11b70*/  LDL.64 R52, [R1+0x180] ;  /* 0x0001800001347983 */ /* 0x000f280000100a00 */
[----:B------:R-:W4:Y:S01]  /*11b80*/  LDG.E.U8 R179, desc[UR32][R4.64] ;  /* 0x0000002004b37981 */ /* 0x000f22000c1e1100 */
[----:B------:R-:W-:-:S03]  /*11b90*/  VIADD R170, R54, UR28 ;  /* 0x0000001c36aa7c36 */ /* 0x000fc60008000000 */
[----:B------:R-:W4:Y:S01]  /*11ba0*/  LDL.64 R56, [R1+0x1f8] ;  /* 0x0001f80001387983 */ /* 0x000f220000100a00 */
[----:B--2---:R-:W-:-:S04]  /*11bb0*/  IADD3 R8, P0, PT, R40, UR28, RZ ;  /* 0x0000001c28087c10 */ /* 0x004fc8000ff1e0ff */
[----:B------:R-:W-:Y:S02]  /*11bc0*/  IADD3.X R9, PT, PT, R41, UR12, RZ, P0, !PT ;  /* 0x0000000c29097c10 */ /* 0x000fe400087fe4ff */
[----:B------:R-:W2:Y:S01]  /*11bd0*/  LDL.64 R40, [R1+0x1c0] ;  /* 0x0001c00001287983 */ /* 0x000ea20000100a00 */
[----:B---3--:R-:W-:-:S03]  /*11be0*/  IADD3 R10, P0, PT, R50, UR28, RZ ;  /* 0x0000001c320a7c10 */ /* 0x008fc6000ff1e0ff */
[----:B------:R5:W3:Y:S01]  /*11bf0*/  LDG.E.U8 R180, desc[UR32][R8.64] ;  /* 0x0000002008b47981 */ /* 0x000ae2000c1e1100 */
[----:B------:R-:W-:-:S03]  /*11c00*/  IADD3.X R11, PT, PT, R51, UR12, RZ, P0, !PT ;  /* 0x0000000c330b7c10 */ /* 0x000fc600087fe4ff */
[----:B------:R-:W3:Y:S04]  /*11c10*/  LDL.64 R50, [R1+0x140] ;  /* 0x0001400001327983 */ /* 0x000ee80000100a00 */
[----:B------:R4:W3:Y:S01]  /*11c20*/  LDG.E.U8 R178, desc[UR32][R10.64] ;  /* 0x000000200ab27981 */ /* 0x0008e2000c1e1100 */
[----:B-----5:R-:W-:-:S04]  /*11c30*/  IADD3 R8, P1, PT, R48, UR28, RZ ;  /* 0x0000001c30087c10 */ /* 0x020fc8000ff3e0ff */
[----:B------:R-:W-:Y:S02]  /*11c40*/  IADD3.X R9, PT, PT, R49, UR12, RZ, P1, !PT ;  /* 0x0000000c31097c10 */ /* 0x000fe40008ffe4ff */
[----:B------:R-:W5:Y:S04]  /*11c50*/  LDL.64 R48, [R1+0x870] ;  /* 0x0008700001307983 */ /* 0x000f680000100a00 */
[----:B------:R-:W5:Y:S01]  /*11c60*/  LDG.E.U8 R177, desc[UR32][R8.64] ;  /* 0x0000002008b17981 */ /* 0x000f62000c1e1100 */
[----:B----4-:R-:W-:-:S04]  /*11c70*/  IADD3 R10, P1, PT, R12, UR28, RZ ;  /* 0x0000001c0c0a7c10 */ /* 0x010fc8000ff3e0ff */
[----:B------:R-:W-:Y:S02]  /*11c80*/  IADD3.X R11, PT, PT, R13, UR12, RZ, P1, !PT ;  /* 0x0000000c0d0b7c10 */ /* 0x000fe40008ffe4ff */
[----:B------:R-:W4:Y:S01]  /*11c90*/  LDL.64 R12, [R1+0x7f0] ;  /* 0x0007f000010c7983 */ /* 0x000f220000100a00 */
[----:B------:R-:W-:-:S03]  /*11ca0*/  IADD3 R4, P0, PT, R42, UR28, RZ ;  /* 0x0000001c2a047c10 */ /* 0x000fc6000ff1e0ff */
[----:B------:R-:W4:Y:S01]  /*11cb0*/  LDG.E.U8 R175, desc[UR32][R10.64] ;  /* 0x000000200aaf7981 */ /* 0x000f22000c1e1100 */
[----:B------:R-:W-:-:S03]  /*11cc0*/  IADD3.X R5, PT, PT, R43, UR12, RZ, P0, !PT ;  /* 0x0000000c2b057c10 */ /* 0x000fc600087fe4ff */
[----:B------:R-:W4:Y:S04]  /*11cd0*/  LDL.64 R42, [R1+0x830] ;  /* 0x00083000012a7983 */ /* 0x000f280000100a00 */
[----:B------:R0:W4:Y:S02]  /*11ce0*/  LDG.E.U8 R176, desc[UR32][R4.64] ;  /* 0x0000002004b07981 */ /* 0x000124000c1e1100 */
[----:B0-----:R-:W-:-:S04]  /*11cf0*/  IADD3 R4, P1, PT, R44, UR28, RZ ;  /* 0x0000001c2c047c10 */ /* 0x001fc8000ff3e0ff */
[----:B------:R-:W-:Y:S02]  /*11d00*/  IADD3.X R5, PT, PT, R45, UR12, RZ, P1, !PT ;  /* 0x0000000c2d057c10 */ /* 0x000fe40008ffe4ff */
[----:B------:R-:W4:Y:S01]  /*11d10*/  LDL.64 R44, [R1+0x770] ;  /* 0x00077000012c7983 */ /* 0x000f220000100a00 */
[----:B------:R-:W-:-:S03]  /*11d20*/  IADD3 R8, P0, PT, R46, UR28, RZ ;  /* 0x0000001c2e087c10 */ /* 0x000fc6000ff1e0ff */
[----:B------:R-:W4:Y:S01]  /*11d30*/  LDG.E.U8 R173, desc[UR32][R4.64] ;  /* 0x0000002004ad7981 */ /* 0x000f22000c1e1100 */
[----:B------:R-:W-:-:S03]  /*11d40*/  IADD3.X R9, PT, PT, R47, UR12, RZ, P0, !PT ;  /* 0x0000000c2f097c10 */ /* 0x000fc600087fe4ff */
[----:B------:R-:W4:Y:S01]  /*11d50*/  LDL.64 R46, [R1+0x7b0] ;  /* 0x0007b000012e7983 */ /* 0x000f220000100a00 */
[----:B------:R-:W-:-:S03]  /*11d60*/  IADD3 RZ, P0, PT, R54, UR28, RZ ;  /* 0x0000001c36ff7c10 */ /* 0x000fc6000ff1e0ff */
[----:B------:R0:W4:Y:S01]  /*11d70*/  LDG.E.U8 R174, desc[UR32][R8.64] ;  /* 0x0000002008ae7981 */ /* 0x000122000c1e1100 */
[----:B------:R-:W-:Y:S02]  /*11d80*/  IADD3.X R171, PT, PT, R55, UR4, RZ, P0, !PT ;  /* 0x0000000437ab7c10 */ /* 0x000fe400087fe4ff */
[----:B------:R-:W-:Y:S01]  /*11d90*/  IADD3 RZ, P0, PT, R52, UR28, RZ ;  /* 0x0000001c34ff7c10 */ /* 0x000fe2000ff1e0ff */
[----:B------:R-:W4:Y:S01]  /*11da0*/  LDL.64 R54, [R1+0x890] ;  /* 0x0008900001367983 */ /* 0x000f220000100a00 */
[----:B------:R-:W-:-:S03]  /*11db0*/  VIADD R154, R56, UR28 ;  /* 0x0000001c389a7c36 */ /* 0x000fc60008000000 */
[----:B------:R-:W4:Y:S01]  /*11dc0*/  LDG.E.U8 R170, desc[UR32][R170.64] ;  /* 0x00000020aaaa7981 */ /* 0x000f22000c1e1100 */
[----:B0-----:R-:W-:Y:S01]  /*11dd0*/  IADD3.X R9, PT, PT, R53, UR4, RZ, P0, !PT ;  /* 0x0000000435097c10 */ /* 0x001fe200087fe4ff */
[----:B------:R-:W-:Y:S02]  /*11de0*/  VIADD R8, R52, UR28 ;  /* 0x0000001c34087c36 */ /* 0x000fe40008000000 */
[----:B------:R-:W4:Y:S04]  /*11df0*/  LDL.64 R52, [R1+0x630] ;  /* 0x0006300001347983 */ /* 0x000f280000100a00 */
[----:B------:R-:W4:Y:S01]  /*11e00*/  LDG.E.U8 R168, desc[UR32][R8.64] ;  /* 0x0000002008a87981 */ /* 0x000f22000c1e1100 */
[C---:B--2---:R-:W-:Y:S01]  /*11e10*/  IADD3 RZ, P1, PT, R40.reuse, UR28, RZ ;  /* 0x0000001c28ff7c10 */ /* 0x044fe2000ff3e0ff */
[----:B------:R-:W-:-:S03]  /*11e20*/  VIADD R4, R40, UR28 ;  /* 0x0000001c28047c36 */ /* 0x000fc60008000000 */
[----:B------:R-:W-:Y:S02]  /*11e30*/  IADD3.X R5, PT, PT, R41, UR4, RZ, P1, !PT ;  /* 0x0000000429057c10 */ /* 0x000fe40008ffe4ff */
[----:B------:R-:W2:Y:S01]  /*11e40*/  LDL.64 R40, [R1+0x8d8] ;  /* 0x0008d80001287983 */ /* 0x000ea20000100a00 */
[----:B---3--:R-:W-:-:S03]  /*11e50*/  IADD3 RZ, P1, PT, R50, UR28, RZ ;  /* 0x0000001c32ff7c10 */ /* 0x008fc6000ff3e0ff */
[----:B------:R0:W3:Y:S02]  /*11e60*/  LDG.E.U8 R169, desc[UR32][R4.64] ;  /* 0x0000002004a97981 */ /* 0x0000e4000c1e1100 */
[----:B0-----:R-:W-:Y:S01]  /*11e70*/  VIADD R4, R50, UR28 ;  /* 0x0000001c32047c36 */ /* 0x001fe20008000000 */
[----:B------:R-:W-:Y:S02]  /*11e80*/  IADD3.X R5, PT, PT, R51, UR4, RZ, P1, !PT ;  /* 0x0000000433057c10 */ /* 0x000fe40008ffe4ff */
[----:B-----5:R-:W-:Y:S01]  /*11e90*/  IADD3 R10, P0, PT, R48, UR28, RZ ;  /* 0x0000001c300a7c10 */ /* 0x020fe2000ff1e0ff */
[----:B------:R-:W5:Y:S03]  /*11ea0*/  LDL.64 R50, [R1+0x8d0] ;  /* 0x0008d00001327983 */ /* 0x000f660000100a00 */
[----:B------:R-:W-:Y:S01]  /*11eb0*/  IADD3.X R11, PT, PT, R49, UR12, RZ, P0, !PT ;  /* 0x0000000c310b7c10 */ /* 0x000fe200087fe4ff */
[----:B------:R4:W3:Y:S04]  /*11ec0*/  LDG.E.U8 R167, desc[UR32][R4.64] ;  /* 0x0000002004a77981 */ /* 0x0008e8000c1e1100 */
[----:B------:R-:W3:Y:S04]  /*11ed0*/  LDL.64 R48, [R1+0x6f0] ;  /* 0x0006f00001307983 */ /* 0x000ee80000100a00 */
[----:B------:R-:W3:Y:S01]  /*11ee0*/  LDG.E.U8 R166, desc[UR32][R10.64] ;  /* 0x000000200aa67981 */ /* 0x000ee2000c1e1100 */
[----:B----4-:R-:W-:-:S04]  /*11ef0*/  IADD3 R4, P0, PT, R12, UR28, RZ ;  /* 0x0000001c0c047c10 */ /* 0x010fc8000ff1e0ff */
[----:B------:R-:W-:Y:S02]  /*11f00*/  IADD3.X R5, PT, PT, R13, UR12, RZ, P0, !PT ;  /* 0x0000000c0d057c10 */ /* 0x000fe400087fe4ff */
[----:B------:R-:W4:Y:S01]  /*11f10*/  LDL.64 R12, [R1+0x910] ;  /* 0x00091000010c7983 */ /* 0x000f220000100a00 */
[----:B------:R-:W-:-:S03]  /*11f20*/  IADD3 R8, P1, PT, R42, UR28, RZ ;  /* 0x0000001c2a087c10 */ /* 0x000fc6000ff3e0ff */
[----:B------:R-:W3:Y:S01]  /*11f30*/  LDG.E.U8 R164, desc[UR32][R4.64] ;  /* 0x0000002004a47981 */ /* 0x000ee2000c1e1100 */
[----:B------:R-:W-:-:S03]  /*11f40*/  IADD3.X R9, PT, PT, R43, UR12, RZ, P1, !PT ;  /* 0x0000000c2b097c10 */ /* 0x000fc60008ffe4ff */
[----:B------:R-:W3:Y:S04]  /*11f50*/  LDL.64 R42, [R1+0x898] ;  /* 0x00089800012a7983 */ /* 0x000ee80000100a00 */
[----:B------:R0:W5:Y:S02]  /*11f60*/  LDG.E.U8 R165, desc[UR32][R8.64] ;  /* 0x0000002008a57981 */ /* 0x000164000c1e1100 */
[----:B0-----:R-:W-:-:S04]  /*11f70*/  IADD3 R8, P1, PT, R44, UR28, RZ ;  /* 0x0000001c2c087c10 */ /* 0x001fc8000ff3e0ff */
[----:B------:R-:W-:Y:S02]  /*11f80*/  IADD3.X R9, PT, PT, R45, UR12, RZ, P1, !PT ;  /* 0x0000000c2d097c10 */ /* 0x000fe40008ffe4ff */
[----:B------:R-:W5:Y:S01]  /*11f90*/  LDL.64 R44, [R1+0x670] ;  /* 0x00067000012c7983 */ /* 0x000f620000100a00 */
[----:B------:R-:W-:Y:S01]  /*11fa0*/  VIADD R4, R136, UR5 ;  /* 0x0000000588047c36 */ /* 0x000fe20008000000 */
[----:B------:R-:W-:Y:S02]  /*11fb0*/  IADD3 R10, P0, PT, R46, UR28, RZ ;  /* 0x0000001c2e0a7c10 */ /* 0x000fe4000ff1e0ff */
[----:B------:R-:W5:Y:S02]  /*11fc0*/  LDG.E.U8 R162, desc[UR32][R8.64] ;  /* 0x0000002008a27981 */ /* 0x000f64000c1e1100 */
[----:B------:R-:W-:Y:S02]  /*11fd0*/  IADD3.X R11, PT, PT, R47, UR12, RZ, P0, !PT ;  /* 0x0000000c2f0b7c10 */ /* 0x000fe400087fe4ff */
[C---:B------:R-:W-:Y:S01]  /*11fe0*/  IADD3 RZ, P0, PT, R4.reuse, UR28, RZ ;  /* 0x0000001c04ff7c10 */ /* 0x040fe2000ff1e0ff */
[----:B------:R-:W-:Y:S01]  /*11ff0*/  VIADD R4, R4, UR28 ;  /* 0x0000001c04047c36 */ /* 0x000fe20008000000 */
[----:B------:R-:W5:Y:S01]  /*12000*/  LDL.64 R46, [R1+0x6b0] ;  /* 0x0006b000012e7983 */ /* 0x000f620000100a00 */
[----:B------:R-:W-:-:S03]  /*12010*/  USHF.L.U32 UR5, UR60, 0x4, URZ ;  /* 0x000000043c057899 */ /* 0x000fc600080006ff */
[----:B------:R0:W5:Y:S02]  /*12020*/  LDG.E.U8 R163, desc[UR32][R10.64] ;  /* 0x000000200aa37981 */ /* 0x000164000c1e1100 */
[----:B0-----:R-:W-:Y:S01]  /*12030*/  VIADD R10, R136, UR10 ;  /* 0x0000000a880a7c36 */ /* 0x001fe20008000000 */
[----:B--2---:R-:W-:-:S05]  /*12040*/  IADD3.X R5, PT, PT, R41, UR4, RZ, P0, !PT ;  /* 0x0000000429057c10 */ /* 0x004fca00087fe4ff */
[----:B------:R0:W2:Y:S02]  /*12050*/  LDG.E.U8 R39, desc[UR32][R4.64] ;  /* 0x0000002004277981 */ /* 0x0000a4000c1e1100 */
[----:B0-----:R-:W-:-:S05]  /*12060*/  VIADD R4, R136, UR58 ;  /* 0x0000003a88047c36 */ /* 0x001fca0008000000 */
[----:B------:R-:W-:-:S04]  /*12070*/  IADD3 RZ, P0, PT, R4, UR28, RZ ;  /* 0x0000001c04ff7c10 */ /* 0x000fc8000ff1e0ff */
[----:B----4-:R-:W-:Y:S02]  /*12080*/  IADD3.X R5, PT, PT, R13, UR4, RZ, P0, !PT ;  /* 0x000000040d057c10 */ /* 0x010fe400087fe4ff */
[----:B------:R-:W4:Y:S01]  /*12090*/  LDL.64 R12, [R1+0x1b8] ;  /* 0x0001b800010c7983 */ /* 0x000f220000100a00 */
[----:B------:R-:W-:Y:S01]  /*120a0*/  VIADD R40, R136, UR5 ;  /* 0x0000000588287c36 */ /* 0x000fe20008000000 */
[----:B------:R-:W-:-:S06]  /*120b0*/  UIMAD UR5, UR63, 0x9, URZ ;  /* 0x000000093f0578a4 */ /* 0x000fcc000f8e02ff */
[----:B---3--:R-:W-:Y:S01]  /*120c0*/  VIADD R42, R136, UR5 ;  /* 0x00000005882a7c36 */ /* 0x008fe20008000000 */
[C---:B------:R-:W-:Y:S01]  /*120d0*/  IADD3 RZ, P1, PT, R40.reuse, UR28, RZ ;  /* 0x0000001c28ff7c10 */ /* 0x040fe2000ff3e0ff */
[----:B------:R-:W-:-:S03]  /*120e0*/  VIADD R40, R40, UR28 ;  /* 0x0000001c28287c36 */ /* 0x000fc60008000000 */
[----:B------:R-:W-:Y:S01]  /*120f0*/  IADD3 RZ, P0, PT, R42, UR28, RZ ;  /* 0x0000001c2aff7c10 */ /* 0x000fe2000ff1e0ff */
[----:B------:R-:W-:Y:S01]  /*12100*/  VIADD R4, R4, UR28 ;  /* 0x0000001c04047c36 */ /* 0x000fe20008000000 */
[----:B------:R-:W-:Y:S02]  /*12110*/  IADD3.X R41, PT, PT, R43, UR4, RZ, P1, !PT ;  /* 0x000000042b297c10 */ /* 0x000fe40008ffe4ff */
[----:B------:R-:W-:Y:S02]  /*12120*/  IADD3 RZ, P1, PT, R10, UR28, RZ ;  /* 0x0000001c0aff7c10 */ /* 0x000fe4000ff3e0ff */
[----:B-----5:R-:W-:Y:S01]  /*12130*/  IADD3.X R43, PT, PT, R51, UR4, RZ, P0, !PT ;  /* 0x00000004332b7c10 */ /* 0x020fe200087fe4ff */
[----:B------:R-:W3:Y:S01]  /*12140*/  LDG.E.U8 R40, desc[UR32][R40.64] ;  /* 0x0000002028287981 */ /* 0x000ee2000c1e1100 */
[----:B------:R-:W-:-:S03]  /*12150*/  IADD3 R8, P0, PT, R58, UR28, RZ ;  /* 0x0000001c3a087c10 */ /* 0x000fc6000ff1e0ff */
[----:B------:R-:W5:Y:S01]  /*12160*/  LDL.64 R50, [R1+0x178] ;  /* 0x0001780001327983 */ /* 0x000f620000100a00 */
[----:B------:R-:W-:Y:S02]  /*12170*/  IADD3.X R11, PT, PT, R55, UR4, RZ, P1, !PT ;  /* 0x00000004370b7c10 */ /* 0x000fe40008ffe4ff */
[----:B------:R-:W-:Y:S01]  /*12180*/  IADD3.X R9, PT, PT, R59, UR12, RZ, P0, !PT ;  /* 0x0000000c3b097c10 */ /* 0x000fe200087fe4ff */
[----:B------:R-:W2:Y:S04]  /*12190*/  LDL.64 R54, [R1+0x138] ;  /* 0x0001380001367983 */ /* 0x000ea80000100a00 */
[----:B------:R0:W3:Y:S04]  /*121a0*/  LDG.E.U8 R41, desc[UR32][R4.64] ;  /* 0x0000002004297981 */ /* 0x0000e8000c1e1100 */
[----:B------:R1:W3:Y:S01]  /*121b0*/  LDG.E.U8 R161, desc[UR32][R8.64] ;  /* 0x0000002008a17981 */ /* 0x0002e2000c1e1100 */
[----:B------:R-:W-:-:S02]  /*121c0*/  VIADD R42, R42, UR28 ;  /* 0x0000001c2a2a7c36 */ /* 0x000fc40008000000 */
[----:B------:R-:W-:Y:S01]  /*121d0*/  VIADD R10, R10, UR28 ;  /* 0x0000001c0a0a7c36 */ /* 0x000fe20008000000 */
[----:B------:R-:W3:Y:S01]  /*121e0*/  LDL.64 R58, [R1+0x6e8] ;  /* 0x0006e800013a7983 */ /* 0x000ee20000100a00 */
[----:B0-----:R-:W-:-:S03]  /*121f0*/  IADD3 R4, P1, PT, R48, UR28, RZ ;  /* 0x0000001c30047c10 */ /* 0x001fc6000ff3e0ff */
[----:B------:R-:W3:Y:S01]  /*12200*/  LDG.E.U8 R42, desc[UR32][R42.64] ;  /* 0x000000202a2a7981 */ /* 0x000ee2000c1e1100 */
[----:B------:R-:W-:-:S03]  /*12210*/  IADD3.X R5, PT, PT, R49, UR12, RZ, P1, !PT ;  /* 0x0000000c31057c10 */ /* 0x000fc60008ffe4ff */
[----:B------:R-:W3:Y:S01]  /*12220*/  LDL.64 R48, [R1+0x868] ;  /* 0x0008680001307983 */ /* 0x000ee20000100a00 */
[----:B-1----:R-:W-:-:S03]  /*12230*/  IADD3 R8, P1, PT, R44, UR28, RZ ;  /* 0x0000001c2c087c10 */ /* 0x002fc6000ff3e0ff */
[----:B------:R0:W3:Y:S01]  /*12240*/  LDG.E.U8 R160, desc[UR32][R4.64] ;  /* 0x0000002004a07981 */ /* 0x0000e2000c1e1100 */
[----:B------:R-:W-:-:S03]  /*12250*/  IADD3.X R9, PT, PT, R45, UR12, RZ, P1, !PT ;  /* 0x0000000c2d097c10 */ /* 0x000fc60008ffe4ff */
[----:B------:R-:W3:Y:S04]  /*12260*/  LDL.64 R44, [R1+0x7e8] ;  /* 0x0007e800012c7983 */ /* 0x000ee80000100a00 */
[----:B------:R1:W3:Y:S01]  /*12270*/  LDG.E.U8 R43, desc[UR32][R10.64] ;  /* 0x000000200a2b7981 */ /* 0x0002e2000c1e1100 */
[----:B0-----:R-:W-:-:S03]  /*12280*/  IADD3 R4, P2, PT, R52, UR28, RZ ;  /* 0x0000001c34047c10 */ /* 0x001fc6000ff5e0ff */
[----:B------:R-:W3:Y:S01]  /*12290*/  LDG.E.U8 R158, desc[UR32][R8.64] ;  /* 0x00000020089e7981 */ /* 0x000ee2000c1e1100 */
[----:B-1----:R-:W-:-:S04]  /*122a0*/  IADD3 R10, P0, PT, R46, UR28, RZ ;  /* 0x0000001c2e0a7c10 */ /* 0x002fc8000ff1e0ff */
[----:B------:R-:W-:Y:S02]  /*122b0*/  IADD3.X R11, PT, PT, R47, UR12, RZ, P0, !PT ;  /* 0x0000000c2f0b7c10 */ /* 0x000fe400087fe4ff */
[----:B------:R-:W3:Y:S01]  /*122c0*/  LDL.64 R46, [R1+0x828] ;  /* 0x00082800012e7983 */ /* 0x000ee20000100a00 */
[----:B------:R-:W-:-:S03]  /*122d0*/  IADD3.X R5, PT, PT, R53, UR12, RZ, P2, !PT ;  /* 0x0000000c35057c10 */ /* 0x000fc600097fe4ff */
[----:B------:R-:W3:Y:S04]  /*122e0*/  LDL.64 R52, [R1+0x7a8] ;  /* 0x0007a80001347983 */ /* 0x000ee80000100a00 */
[----:B------:R0:W3:Y:S01]  /*122f0*/  LDG.E.U8 R157, desc[UR32][R4.64] ;  /* 0x00000020049d7981 */ /* 0x0000e2000c1e1100 */
[----:B------:R-:W-:-:S03]  /*12300*/  IADD3 RZ, P0, PT, R56, UR28, RZ ;  /* 0x0000001c38ff7c10 */ /* 0x000fc6000ff1e0ff */
[----:B------:R1:W3:Y:S01]  /*12310*/  LDG.E.U8 R159, desc[UR32][R10.64] ;  /* 0x000000200a9f7981 */ /* 0x0002e2000c1e1100 */
[----:B------:R-:W-:-:S03]  /*12320*/  IADD3.X R155, PT, PT, R57, UR4, RZ, P0, !PT ;  /* 0x00000004399b7c10 */ /* 0x000fc600087fe4ff */
[----:B------:R-:W3:Y:S01]  /*12330*/  LDL.64 R56, [R1+0x668] ;  /* 0x0006680001387983 */ /* 0x000ee20000100a00 */
[----:B------:R-:W-:Y:S02]  /*12340*/  USHF.L.U32 UR5, UR63, 0x1, URZ ;  /* 0x000000013f057899 */ /* 0x000fe400080006ff */
[----:B------:R-:W-:Y:S01]  /*12350*/  UIMAD UR10, UR60, 0x12, URZ ;  /* 0x000000123c0a78a4 */ /* 0x000fe2000f8e02ff */
[----:B------:R-:W3:Y:S01]  /*12360*/  LDG.E.U8 R154, desc[UR32][R154.64] ;  /* 0x000000209a9a7981 */ /* 0x000ee2000c1e1100 */
[C---:B----4-:R-:W-:Y:S01]  /*12370*/  IADD3 RZ, P1, PT, R12.reuse, UR28, RZ ;  /* 0x0000001c0cff7c10 */ /* 0x050fe2000ff3e0ff */
[----:B0-----:R-:W-:-:S03]  /*12380*/  VIADD R4, R12, UR28 ;  /* 0x0000001c0c047c36 */ /* 0x001fc60008000000 */
[----:B------:R-:W-:Y:S02]  /*12390*/  IADD3.X R5, PT, PT, R13, UR4, RZ, P1, !PT ;  /* 0x000000040d057c10 */ /* 0x000fe40008ffe4ff */
[----:B------:R-:W4:Y:S04]  /*123a0*/  LDL.64 R12, [R1+0x728] ;  /* 0x00072800010c7983 */ /* 0x000f280000100a00 */
[----:B------:R3:W4:Y:S01]  /*123b0*/  LDG.E.U8 R153, desc[UR32][R4.64] ;  /* 0x0000002004997981 */ /* 0x000722000c1e1100 */
[C---:B-----5:R-:W-:Y:S01]  /*123c0*/  IADD3 RZ, P0, PT, R50.reuse, UR28, RZ ;  /* 0x0000001c32ff7c10 */ /* 0x060fe2000ff1e0ff */
[----:B-1----:R-:W-:-:S03]  /*123d0*/  VIADD R10, R50, UR28 ;  /* 0x0000001c320a7c36 */ /* 0x002fc60008000000 */
[----:B------:R-:W-:Y:S02]  /*123e0*/  IADD3.X R11, PT, PT, R51, UR4, RZ, P0, !PT ;  /* 0x00000004330b7c10 */ /* 0x000fe400087fe4ff */
[C---:B--2---:R-:W-:Y:S01]  /*123f0*/  IADD3 RZ, P1, PT, R54.reuse, UR28, RZ ;  /* 0x0000001c36ff7c10 */ /* 0x044fe2000ff3e0ff */
[----:B------:R-:W2:Y:S01]  /*12400*/  LDL.64 R50, [R1+0x6a8] ;  /* 0x0006a80001327983 */ /* 0x000ea20000100a00 */
[----:B------:R-:W-:Y:S02]  /*12410*/  VIADD R8, R54, UR28 ;  /* 0x0000001c36087c36 */ /* 0x000fe40008000000 */
[----:B------:R-:W-:Y:S01]  /*12420*/  IADD3.X R9, PT, PT, R55, UR4, RZ, P1, !PT ;  /* 0x0000000437097c10 */ /* 0x000fe20008ffe4ff */
[----:B------:R-:W5:Y:S04]  /*12430*/  LDG.E.U8 R152, desc[UR32][R10.64] ;  /* 0x000000200a987981 */ /* 0x000f68000c1e1100 */
[----:B------:R0:W5:Y:S04]  /*12440*/  LDG.E.U8 R151, desc[UR32][R8.64] ;  /* 0x0000002008977981 */ /* 0x000168000c1e1100 */
[----:B------:R-:W5:Y:S01]  /*12450*/  LDL.64 R54, [R1+0x628] ;  /* 0x0006280001367983 */ /* 0x000f620000100a00 */
[----:B---3--:R-:W-:-:S04]  /*12460*/  IADD3 R4, P0, PT, R48, UR28, RZ ;  /* 0x0000001c30047c10 */ /* 0x008fc8000ff1e0ff */
[----:B------:R-:W-:Y:S02]  /*12470*/  IADD3.X R5, PT, PT, R49, UR12, RZ, P0, !PT ;  /* 0x0000000c31057c10 */ /* 0x000fe400087fe4ff */
[----:B------:R-:W3:Y:S01]  /*12480*/  LDL.64 R48, [R1+0x1f0] ;  /* 0x0001f00001307983 */ /* 0x000ee20000100a00 */
[----:B0-----:R-:W-:-:S03]  /*12490*/  IADD3 R8, P0, PT, R44, UR28, RZ ;  /* 0x0000001c2c087c10 */ /* 0x001fc6000ff1e0ff */
[----:B------:R0:W3:Y:S01]  /*124a0*/  LDG.E.U8 R150, desc[UR32][R4.64] ;  /* 0x0000002004967981 */ /* 0x0000e2000c1e1100 */
[----:B------:R-:W-:-:S03]  /*124b0*/  IADD3.X R9, PT, PT, R45, UR12, RZ, P0, !PT ;  /* 0x0000000c2d097c10 */ /* 0x000fc600087fe4ff */
[----:B------:R-:W3:Y:S04]  /*124c0*/  LDL.64 R44, [R1+0x170] ;  /* 0x00017000012c7983 */ /* 0x000ee80000100a00 */
[----:B------:R-:W3:Y:S01]  /*124d0*/  LDG.E.U8 R148, desc[UR32][R8.64] ;  /* 0x0000002008947981 */ /* 0x000ee2000c1e1100 */
[----:B------:R-:W-:-:S04]  /*124e0*/  IADD3 R10, P1, PT, R46, UR28, RZ ;  /* 0x0000001c2e0a7c10 */ /* 0x000fc8000ff3e0ff */
[----:B------:R-:W-:Y:S02]  /*124f0*/  IADD3.X R11, PT, PT, R47, UR12, RZ, P1, !PT ;  /* 0x0000000c2f0b7c10 */ /* 0x000fe40008ffe4ff */
[----:B------:R-:W3:Y:S01]  /*12500*/  LDL.64 R46, [R1+0x1b0] ;  /* 0x0001b000012e7983 */ /* 0x000ee20000100a00 */
[----:B0-----:R-:W-:-:S03]  /*12510*/  IADD3 R4, P1, PT, R52, UR28, RZ ;  /* 0x0000001c34047c10 */ /* 0x001fc6000ff3e0ff */
[----:B------:R0:W3:Y:S01]  /*12520*/  LDG.E.U8 R149, desc[UR32][R10.64] ;  /* 0x000000200a957981 */ /* 0x0000e2000c1e1100 */
[----:B------:R-:W-:-:S03]  /*12530*/  IADD3.X R5, PT, PT, R53, UR12, RZ, P1, !PT ;  /* 0x0000000c35057c10 */ /* 0x000fc60008ffe4ff */
[----:B------:R-:W3:Y:S04]  /*12540*/  LDL.64 R52, [R1+0x130] ;  /* 0x0001300001347983 */ /* 0x000ee80000100a00 */
[----:B------:R1:W3:Y:S01]  /*12550*/  LDG.E.U8 R147, desc[UR32][R4.64] ;  /* 0x0000002004937981 */ /* 0x0002e2000c1e1100 */
[----:B0-----:R-:W-:-:S04]  /*12560*/  IADD3 R10, P0, PT, R60, UR28, RZ ;  /* 0x0000001c3c0a7c10 */ /* 0x001fc8000ff1e0ff */
[----:B------:R-:W-:Y:S01]  /*12570*/  IADD3.X R11, PT, PT, R61, UR12, RZ, P0, !PT ;  /* 0x0000000c3d0b7c10 */ /* 0x000fe200087fe4ff */
[----:B------:R-:W-:Y:S01]  /*12580*/  VIADD R3, R136, UR5 ;  /* 0x0000000588037c36 */ /* 0x000fe20008000000 */
[----:B------:R-:W3:Y:S01]  /*12590*/  LDL.64 R60, [R1+0x8e8] ;  /* 0x0008e800013c7983 */ /* 0x000ee20000100a00 */
[----:B-1----:R-:W-:-:S03]  /*125a0*/  IADD3 R4, P0, PT, R58, UR28, RZ ;  /* 0x0000001c3a047c10 */ /* 0x002fc6000ff1e0ff */
[----:B------:R-:W3:Y:S01]  /*125b0*/  LDG.E.U8 R146, desc[UR32][R10.64] ;  /* 0x000000200a927981 */ /* 0x000ee2000c1e1100 */
[----:B------:R-:W-:Y:S02]  /*125c0*/  IADD3.X R5, PT, PT, R59, UR12, RZ, P0, !PT ;  /* 0x0000000c3b057c10 */ /* 0x000fe400087fe4ff */
[----:B----4-:R-:W-:-:S03]  /*125d0*/  IADD3 R8, P1, PT, R12, UR28, RZ ;  /* 0x0000001c0c087c10 */ /* 0x010fc6000ff3e0ff */
[----:B------:R-:W4:Y:S01]  /*125e0*/  LDG.E.U8 R144, desc[UR32][R4.64] ;  /* 0x0000002004907981 */ /* 0x000f22000c1e1100 */
[----:B------:R-:W-:Y:S01]  /*125f0*/  IADD3.X R9, PT, PT, R13, UR12, RZ, P1, !PT ;  /* 0x0000000c0d097c10 */ /* 0x000fe20008ffe4ff */
[----:B------:R-:W-:Y:S02]  /*12600*/  UIMAD UR5, UR63, 0x3, URZ ;  /* 0x000000033f0578a4 */ /* 0x000fe4000f8e02ff */
[----:B------:R-:W4:Y:S04]  /*12610*/  LDL.64 R12, [R1+0x860] ;  /* 0x00086000010c7983 */ /* 0x000f280000100a00 */
[----:B------:R0:W4:Y:S04]  /*12620*/  LDG.E.U8 R145, desc[UR32][R8.64] ;  /* 0x0000002008917981 */ /* 0x000128000c1e1100 */
[----:B------:R-:W4:Y:S01]  /*12630*/  LDL.64 R58, [R1+0x7a0] ;  /* 0x0007a000013a7983 */ /* 0x000f220000100a00 */
[----:B0-----:R-:W-:-:S02]  /*12640*/  IADD3 R8, P0, PT, R56, UR28, RZ ;  /* 0x0000001c38087c10 */ /* 0x001fc4000ff1e0ff */
[----:B--2---:R-:W-:-:S04]  /*12650*/  IADD3 R10, P1, PT, R50, UR28, RZ ;  /* 0x0000001c320a7c10 */ /* 0x004fc8000ff3e0ff */
[----:B------:R-:W-:Y:S02]  /*12660*/  IADD3.X R11, PT, PT, R51, UR12, RZ, P1, !PT ;  /* 0x0000000c330b7c10 */ /* 0x000fe40008ffe4ff */
[----:B------:R-:W2:Y:S01]  /*12670*/  LDL.64 R50, [R1+0x820] ;  /* 0x0008200001327983 */ /* 0x000ea20000100a00 */
[----:B------:R-:W-:-:S03]  /*12680*/  IADD3.X R9, PT, PT, R57, UR12, RZ, P0, !PT ;  /* 0x0000000c39097c10 */ /* 0x000fc600087fe4ff */
[----:B------:R-:W2:Y:S04]  /*12690*/  LDG.E.U8 R143, desc[UR32][R10.64] ;  /* 0x000000200a8f7981 */ /* 0x000ea8000c1e1100 */
[----:B------:R0:W2:Y:S01]  /*126a0*/  LDG.E.U8 R142, desc[UR32][R8.64] ;  /* 0x00000020088e7981 */ /* 0x0000a2000c1e1100 */
[----:B-----5:R-:W-:-:S03]  /*126b0*/  IADD3 R4, P1, PT, R54, UR28, RZ ;  /* 0x0000001c36047c10 */ /* 0x020fc6000ff3e0ff */
[----:B------:R-:W5:Y:S01]  /*126c0*/  LDL.64 R56, [R1+0x8e0] ;  /* 0x0008e00001387983 */ /* 0x000f620000100a00 */
[C---:B---3--:R-:W-:Y:S01]  /*126d0*/  IADD3 RZ, P0, PT, R48.reuse, UR28, RZ ;  /* 0x0000001c30ff7c10 */ /* 0x048fe2000ff1e0ff */
[----:B0-----:R-:W-:-:S03]  /*126e0*/  VIADD R8, R48, UR28 ;  /* 0x0000001c30087c36 */ /* 0x001fc60008000000 */
[----:B------:R-:W-:Y:S02]  /*126f0*/  IADD3.X R9, PT, PT, R49, UR4, RZ, P0, !PT ;  /* 0x0000000431097c10 */ /* 0x000fe400087fe4ff */
[----:B------:R-:W3:Y:S01]  /*12700*/  LDL.64 R48, [R1+0x908] ;  /* 0x0009080001307983 */ /* 0x000ee20000100a00 */
[C---:B------:R-:W-:Y:S01]  /*12710*/  IADD3 RZ, P0, PT, R44.reuse, UR28, RZ ;  /* 0x0000001c2cff7c10 */ /* 0x040fe2000ff1e0ff */
[----:B------:R-:W-:Y:S01]  /*12720*/  VIADD R10, R44, UR28 ;  /* 0x0000001c2c0a7c36 */ /* 0x000fe20008000000 */
[----:B------:R-:W-:Y:S01]  /*12730*/  IADD3.X R5, PT, PT, R55, UR12, RZ, P1, !PT ;  /* 0x0000000c37057c10 */ /* 0x000fe20008ffe4ff */
[----:B------:R-:W5:Y:S01]  /*12740*/  LDG.E.U8 R131, desc[UR32][R8.64] ;  /* 0x0000002008837981 */ /* 0x000f62000c1e1100 */
[----:B------:R-:W-:-:S03]  /*12750*/  IADD3.X R11, PT, PT, R45, UR4, RZ, P0, !PT ;  /* 0x000000042d0b7c10 */ /* 0x000fc600087fe4ff */
[----:B------:R-:W5:Y:S04]  /*12760*/  LDL.64 R44, [R1+0x8c8] ;  /* 0x0008c800012c7983 */ /* 0x000f680000100a00 */
[----:B------:R0:W5:Y:S04]  /*12770*/  LDG.E.U8 R141, desc[UR32][R4.64] ;  /* 0x00000020048d7981 */ /* 0x000168000c1e1100 */
[----:B------:R-:W5:Y:S04]  /*12780*/  LDG.E.U8 R129, desc[UR32][R10.64] ;  /* 0x000000200a817981 */ /* 0x000f68000c1e1100 */
[----:B------:R-:W5:Y:S01]  /*12790*/  LDL.64 R54, [R1+0x760] ;  /* 0x0007600001367983 */ /* 0x000f620000100a00 */
[C---:B------:R-:W-:Y:S01]  /*127a0*/  IADD3 RZ, P1, PT, R46.reuse, UR28, RZ ;  /* 0x0000001c2eff7c10 */ /* 0x040fe2000ff3e0ff */
[----:B0-----:R-:W-:-:S03]  /*127b0*/  VIADD R4, R46, UR28 ;  /* 0x0000001c2e047c36 */ /* 0x001fc60008000000 */
[----:B------:R-:W-:Y:S02]  /*127c0*/  IADD3.X R5, PT, PT, R47, UR4, RZ, P1, !PT ;  /* 0x000000042f057c10 */ /* 0x000fe40008ffe4ff */
[----:B------:R-:W5:Y:S04]  /*127d0*/  LDL.64 R46, [R1+0x888] ;  /* 0x00088800012e7983 */ /* 0x000f680000100a00 */
[----:B------:R4:W5:Y:S01]  /*127e0*/  LDG.E.U8 R130, desc[UR32][R4.64] ;  /* 0x0000002004827981 */ /* 0x000962000c1e1100 */
[C---:B------:R-:W-:Y:S01]  /*127f0*/  IADD3 RZ, P1, PT, R52.reuse, UR28, RZ ;  /* 0x0000001c34ff7c10 */ /* 0x040fe2000ff3e0ff */
[----:B------:R-:W-:-:S03]  /*12800*/  VIADD R8, R52, UR28 ;  /* 0x0000001c34087c36 */ /* 0x000fc60008000000 */
[----:B------:R-:W-:Y:S02]  /*12810*/  IADD3.X R9, PT, PT, R53, UR4, RZ, P1, !PT ;  /* 0x0000000435097c10 */ /* 0x000fe40008ffe4ff */
[----:B------:R-:W5:Y:S04]  /*12820*/  LDL.64 R52, [R1+0x8c0] ;  /* 0x0008c00001347983 */ /* 0x000f680000100a00 */
[----:B------:R-:W5:Y:S01]  /*12830*/  LDG.E.U8 R128, desc[UR32][R8.64] ;  /* 0x0000002008807981 */ /* 0x000f62000c1e1100 */
[----:B----4-:R-:W-:-:S04]  /*12840*/  IADD3 R4, P0, PT, R12, UR28, RZ ;  /* 0x0000001c0c047c10 */ /* 0x010fc8000ff1e0ff */
[----:B------:R-:W-:Y:S02]  /*12850*/  IADD3.X R5, PT, PT, R13, UR12, RZ, P0, !PT ;  /* 0x0000000c0d057c10 */ /* 0x000fe400087fe4ff */
[----:B------:R-:W4:Y:S04]  /*12860*/  LDL.64 R12, [R1+0x900] ;  /* 0x00090000010c7983 */ /* 0x000f280000100a00 */
[----:B------:R0:W4:Y:S02]  /*12870*/  LDG.E.U8 R127, desc[UR32][R4.64] ;  /* 0x00000020047f7981 */ /* 0x000124000c1e1100 */
[----:B0-----:R-:W-:Y:S01]  /*12880*/  VIADD R4, R3, UR28 ;  /* 0x0000001c03047c36 */ /* 0x001fe20008000000 */
[----:B--2---:R-:W-:-:S04]  /*12890*/  IADD3 R8, P0, PT, R50, UR28, RZ ;  /* 0x0000001c32087c10 */ /* 0x004fc8000ff1e0ff */
[----:B------:R-:W-:Y:S02]  /*128a0*/  IADD3.X R9, PT, PT, R51, UR12, RZ, P0, !PT ;  /* 0x0000000c33097c10 */ /* 0x000fe400087fe4ff */
[----:B------:R-:W-:Y:S01]  /*128b0*/  IADD3 RZ, P0, PT, R3, UR28, RZ ;  /* 0x0000001c03ff7c10 */ /* 0x000fe2000ff1e0ff */
[----:B------:R-:W2:Y:S01]  /*128c0*/  LDL.64 R50, [R1+0x7e0] ;  /* 0x0007e00001327983 */ /* 0x000ea20000100a00 */
[C---:B------:R-:W-:Y:S02]  /*128d0*/  VIADD R3, R136.reuse, UR11 ;  /* 0x0000000b88037c36 */ /* 0x040fe40008000000 */
[----:B------:R-:W-:Y:S01]  /*128e0*/  VIADD R10, R136, UR10 ;  /* 0x0000000a880a7c36 */ /* 0x000fe20008000000 */
[----:B------:R0:W2:Y:S01]  /*128f0*/  LDG.E.U8 R126, desc[UR32][R8.64] ;  /* 0x00000020087e7981 */ /* 0x0000a2000c1e1100 */
[----:B---3--:R-:W-:Y:S02]  /*12900*/  IADD3.X R5, PT, PT, R49, UR4, RZ, P0, !PT ;  /* 0x0000000431057c10 */ /* 0x008fe400087fe4ff */
[----:B------:R-:W-:Y:S01]  /*12910*/  IADD3 RZ, P0, PT, R3, UR28, RZ ;  /* 0x0000001c03ff7c10 */ /* 0x000fe2000ff1e0ff */
[C---:B0-----:R-:W-:Y:S01]  /*12920*/  VIADD R8, R10.reuse, UR28 ;  /* 0x0000001c0a087c36 */ /* 0x041fe20008000000 */
[----:B------:R-:W-:Y:S01]  /*12930*/  IADD3 RZ, P1, PT, R10, UR28, RZ ;  /* 0x0000001c0aff7c10 */ /* 0x000fe2000ff3e0ff */
[----:B------:R5:W3:Y:S01]  /*12940*/  LDG.E.U8 R217, desc[UR32][R4.64] ;  /* 0x0000002004d97981 */ /* 0x000ae2000c1e1100 */
[----:B------:R-:W-:-:S03]  /*12950*/  UIMAD UR10, UR63, 0xb, URZ ;  /* 0x0000000b3f0a78a4 */ /* 0x000fc6000f8e02ff */
[----:B------:R-:W3:Y:S01]  /*12960*/  LDL.64 R48, [R1+0x8f8] ;  /* 0x0008f80001307983 */ /* 0x000ee20000100a00 */
[----:B-----5:R-:W-:-:S03]  /*12970*/  IADD3.X R5, PT, PT, R45, UR4, RZ, P0, !PT ;  /* 0x000000042d057c10 */ /* 0x020fc600087fe4ff */
[----:B------:R-:W5:Y:S01]  /*12980*/  LDL.64 R44, [R1+0x8b8] ;  /* 0x0008b800012c7983 */ /* 0x000f620000100a00 */
[----:B------:R-:W-:-:S05]  /*12990*/  VIADD R10, R136, UR5 ;  /* 0x00000005880a7c36 */ /* 0x000fca0008000000 */
[C---:B------:R-:W-:Y:S02]  /*129a0*/  IADD3 RZ, P0, PT, R10.reuse, UR28, RZ ;  /* 0x0000001c0aff7c10 */ /* 0x040fe4000ff1e0ff */
[----:B------:R-:W-:Y:S01]  /*129b0*/  IADD3.X R9, PT, PT, R47, UR4, RZ, P1, !PT ;  /* 0x000000042f097c10 */ /* 0x000fe20008ffe4ff */
[----:B------:R-:W-:Y:S01]  /*129c0*/  VIADD R4, R3, UR28 ;  /* 0x0000001c03047c36 */ /* 0x000fe20008000000 */
[----:B------:R-:W3:Y:S01]  /*129d0*/  LDL.64 R46, [R1+0x8f0] ;  /* 0x0008f000012e7983 */ /* 0x000ee20000100a00 */
[----:B------:R-:W-:-:S03]  /*129e0*/  VIADD R10, R10, UR28 ;  /* 0x0000001c0a0a7c36 */ /* 0x000fc60008000000 */
[----:B------:R0:W3:Y:S04]  /*129f0*/  LDG.E.U8 R216, desc[UR32][R8.64] ;  /* 0x0000002008d87981 */ /* 0x0000e8000c1e1100 */
[----:B------:R-:W3:Y:S01]  /*12a00*/  LDG.E.U8 R215, desc[UR32][R4.64] ;  /* 0x0000002004d77981 */ /* 0x000ee2000c1e1100 */
[----:B0-----:R-:W-:Y:S01]  /*12a10*/  VIADD R8, R136, UR10 ;  /* 0x0000000a88087c36 */ /* 0x001fe20008000000 */
[----:B------:R-:W-:-:S04]  /*12a20*/  UIMAD UR10, UR63, 0xc, URZ ;  /* 0x0000000c3f0a78a4 */ /* 0x000fc8000f8e02ff */
[----:B------:R-:W-:-:S04]  /*12a30*/  IADD3 RZ, P1, PT, R8, UR28, RZ ;  /* 0x0000001c08ff7c10 */ /* 0x000fc8000ff3e0ff */
[----:B------:R-:W-:Y:S02]  /*12a40*/  IADD3.X R9, PT, PT, R53, UR4, RZ, P1, !PT ;  /* 0x0000000435097c10 */ /* 0x000fe40008ffe4ff */
[----:B------:R-:W3:Y:S01]  /*12a50*/  LDL.64 R52, [R1+0x720] ;  /* 0x0007200001347983 */ /* 0x000ee20000100a00 */
[----:B----4-:R-:W-:-:S03]  /*12a60*/  IADD3.X R11, PT, PT, R13, UR4, RZ, P0, !PT ;  /* 0x000000040d0b7c10 */ /* 0x010fc600087fe4ff */
[----:B------:R-:W4:Y:S04]  /*12a70*/  LDL.64 R12, [R1+0x8b0] ;  /* 0x0008b000010c7983 */ /* 0x000f280000100a00 */
[----:B------:R0:W4:Y:S02]  /*12a80*/  LDG.E.U8 R204, desc[UR32][R10.64] ;  /* 0x000000200acc7981 */ /* 0x000124000c1e1100 */
[----:B0-----:R-:W-:Y:S01]  /*12a90*/  VIADD R10, R136, UR10 ;  /* 0x0000000a880a7c36 */ /* 0x001fe20008000000 */
[----:B--2---:R-:W-:-:S04]  /*12aa0*/  IADD3 R4, P0, PT, R50, UR28, RZ ;  /* 0x0000001c32047c10 */ /* 0x004fc8000ff1e0ff */
[----:B------:R-:W-:Y:S02]  /*12ab0*/  IADD3 RZ, P1, PT, R10, UR28, RZ ;  /* 0x0000001c0aff7c10 */ /* 0x000fe4000ff3e0ff */
[----:B------:R-:W-:Y:S01]  /*12ac0*/  IADD3.X R5, PT, PT, R51, UR12, RZ, P0, !PT ;  /* 0x0000000c33057c10 */ /* 0x000fe200087fe4ff */
[----:B------:R-:W-:Y:S01]  /*12ad0*/  UIMAD UR10, UR63, 0xd, URZ ;  /* 0x0000000d3f0a78a4 */ /* 0x000fe2000f8e02ff */
[----:B------:R-:W2:Y:S04]  /*12ae0*/  LDL.64 R50, [R1+0x6e0] ;  /* 0x0006e00001327983 */ /* 0x000ea80000100a00 */
[----:B------:R5:W2:Y:S02]  /*12af0*/  LDG.E.U8 R125, desc[UR32][R4.64] ;  /* 0x00000020047d7981 */ /* 0x000aa4000c1e1100 */
[----:B-----5:R-:W-:-:S02]  /*12b00*/  IADD3.X R5, PT, PT, R45, UR4, RZ, P1, !PT ;  /* 0x000000042d057c10 */ /* 0x020fc40008ffe4ff */
[----:B------:R-:W5:Y:S01]  /*12b10*/  LDL.64 R44, [R1+0x8a8] ;  /* 0x0008a800012c7983 */ /* 0x000f620000100a00 */
[----:B------:R-:W-:Y:S02]  /*12b20*/  VIADD R4, R10, UR28 ;  /* 0x0000001c0a047c36 */ /* 0x000fe40008000000 */
[----:B------:R-:W-:-:S03]  /*12b30*/  VIADD R10, R136, UR10 ;  /* 0x0000000a880a7c36 */ /* 0x000fc60008000000 */
[----:B------:R-:W2:Y:S02]  /*12b40*/  LDG.E.U8 R187, desc[UR32][R4.64] ;  /* 0x0000002004bb7981 */ /* 0x000ea4000c1e1100 */
[----:B------:R-:W-:Y:S01]  /*12b50*/  IADD3 RZ, P1, PT, R10, UR28, RZ ;  /* 0x0000001c0aff7c10 */ /* 0x000fe2000ff3e0ff */
[----:B------:R-:W-:Y:S01]  /*12b60*/  USHF.L.U32 UR5, UR63, 0x2, URZ ;  /* 0x000000023f057899 */ /* 0x000fe200080006ff */
[----:B------:R-:W-:-:S05]  /*12b70*/  VIADD R8, R8, UR28 ;  /* 0x0000001c08087c36 */ /* 0x000fca0008000000 */
[C---:B------:R-:W-:Y:S01]  /*12b80*/  VIADD R3, R136.reuse, UR5 ;  /* 0x0000000588037c36 */ /* 0x040fe20008000000 */
[----:B------:R-:W-:Y:S01]  /*12b90*/  UIMAD UR5, UR63, 0x5, URZ ;  /* 0x000000053f0578a4 */ /* 0x000fe2000f8e02ff */
[----:B------:R0:W2:Y:S03]  /*12ba0*/  LDG.E.U8 R203, desc[UR32][R8.64] ;  /* 0x0000002008cb7981 */ /* 0x0000a6000c1e1100 */
[C---:B------:R-:W-:Y:S01]  /*12bb0*/  IADD3 RZ, P0, PT, R3.reuse, UR28, RZ ;  /* 0x0000001c03ff7c10 */ /* 0x040fe2000ff1e0ff */
[----:B0-----:R-:W-:Y:S02]  /*12bc0*/  VIADD R8, R3, UR28 ;  /* 0x0000001c03087c36 */ /* 0x001fe40008000000 */
[----:B------:R-:W-:Y:S01]  /*12bd0*/  VIADD R3, R136, UR5 ;  /* 0x0000000588037c36 */ /* 0x000fe20008000000 */
[----:B---3--:R-:W-:Y:S01]  /*12be0*/  IADD3.X R9, PT, PT, R49, UR4, RZ, P0, !PT ;  /* 0x0000000431097c10 */ /* 0x008fe200087fe4ff */
[----:B------:R-:W-:Y:S01]  /*12bf0*/  UIMAD UR10, UR60, 0xe, URZ ;  /* 0x0000000e3c0a78a4 */ /* 0x000fe2000f8e02ff */
[----:B------:R-:W3:Y:S02]  /*12c00*/  LDL.64 R48, [R1+0x6a0] ;  /* 0x0006a00001307983 */ /* 0x000ee40000100a00 */
[----:B------:R-:W-:-:S02]  /*12c10*/  IADD3 RZ, P0, PT, R3, UR28, RZ ;  /* 0x0000001c03ff7c10 */ /* 0x000fc4000ff1e0ff */
[----:B------:R0:W2:Y:S02]  /*12c20*/  LDG.E.U8 R188, desc[UR32][R8.64] ;  /* 0x0000002008bc7981 */ /* 0x0000a4000c1e1100 */
[----:B0-----:R-:W-:Y:S01]  /*12c30*/  VIADD R8, R3, UR28 ;  /* 0x0000001c03087c36 */ /* 0x001fe20008000000 */
[----:B------:R-:W-:Y:S02]  /*12c40*/  IADD3.X R9, PT, PT, R47, UR4, RZ, P0, !PT ;  /* 0x000000042f097c10 */ /* 0x000fe400087fe4ff */
[----:B------:R-:W2:Y:S04]  /*12c50*/  LDL.64 R46, [R1+0x660] ;  /* 0x00066000012e7983 */ /* 0x000ea80000100a00 */
[----:B------:R0:W2:Y:S02]  /*12c60*/  LDG.E.U8 R172, desc[UR32][R8.64] ;  /* 0x0000002008ac7981 */ /* 0x0000a4000c1e1100 */
[----:B0-----:R-:W-:Y:S01]  /*12c70*/  VIADD R8, R136, UR10 ;  /* 0x0000000a88087c36 */ /* 0x001fe20008000000 */
[----:B----4-:R-:W-:-:S02]  /*12c80*/  IADD3.X R5, PT, PT, R13, UR4, RZ, P1, !PT ;  /* 0x000000040d057c10 */ /* 0x010fc40008ffe4ff */
[----:B------:R-:W4:Y:S02]  /*12c90*/  LDL.64 R12, [R1+0x8a0] ;  /* 0x0008a000010c7983 */ /* 0x000f240000100a00 */
[----:B------:R-:W-:-:S04]  /*12ca0*/  IADD3 RZ, P1, PT, R8, UR28, RZ ;  /* 0x0000001c08ff7c10 */ /* 0x000fc8000ff3e0ff */
[----:B-----5:R-:W-:Y:S02]  /*12cb0*/  IADD3.X R9, PT, PT, R45, UR4, RZ, P1, !PT ;  /* 0x000000042d097c10 */ /* 0x020fe40008ffe4ff */
[----:B------:R-:W5:Y:S01]  /*12cc0*/  LDL.64 R44, [R1+0x620] ;  /* 0x00062000012c7983 */ /* 0x000f620000100a00 */
[----:B------:R-:W-:Y:S01]  /*12cd0*/  UIMAD UR5, UR63, 0x6, URZ ;  /* 0x000000063f0578a4 */ /* 0x000fe2000f8e02ff */
[----:B------:R-:W-:-:S05]  /*12ce0*/  VIADD R4, R10, UR28 ;  /* 0x0000001c0a047c36 */ /* 0x000fca0008000000 */
[----:B------:R0:W5:Y:S01]  /*12cf0*/  LDG.E.U8 R171, desc[UR32][R4.64] ;  /* 0x0000002004ab7981 */ /* 0x000162000c1e1100 */
[----:B------:R-:W-:-:S05]  /*12d00*/  VIADD R10, R136, UR5 ;  /* 0x00000005880a7c36 */ /* 0x000fca0008000000 */
[C---:B------:R-:W-:Y:S01]  /*12d10*/  IADD3 RZ, P0, PT, R10.reuse, UR28, RZ ;  /* 0x0000001c0aff7c10 */ /* 0x040fe2000ff1e0ff */
[----:B------:R-:W-:Y:S01]  /*12d20*/  VIADD R10, R10, UR28 ;  /* 0x0000001c0a0a7c36 */ /* 0x000fe20008000000 */
[----:B------:R-:W-:Y:S01]  /*12d30*/  UIMAD UR5, UR63, 0x7, URZ ;  /* 0x000000073f0578a4 */ /* 0x000fe2000f8e02ff */
[----:B------:R-:W-:Y:S01]  /*12d40*/  VIADD R8, R8, UR28 ;  /* 0x0000001c08087c36 */ /* 0x000fe20008000000 */
[----:B------:R-:W-:Y:S01]  /*12d50*/  IADD3.X R11, PT, PT, R61, UR4, RZ, P0, !PT ;  /* 0x000000043d0b7c10 */ /* 0x000fe200087fe4ff */
[----:B------:R-:W-:Y:S01]  /*12d60*/  UIMAD UR10, UR60, 0xf, URZ ;  /* 0x0000000f3c0a78a4 */ /* 0x000fe2000f8e02ff */
[----:B0-----:R-:W-:Y:S02]  /*12d70*/  IADD3 R4, P0, PT, R58, UR28, RZ ;  /* 0x0000001c3a047c10 */ /* 0x001fe4000ff1e0ff */
[----:B------:R-:W5:Y:S04]  /*12d80*/  LDG.E.U8 R155, desc[UR32][R8.64] ;  /* 0x00000020089b7981 */ /* 0x000f68000c1e1100 */
[----:B------:R0:W5:Y:S01]  /*12d90*/  LDG.E.U8 R156, desc[UR32][R10.64] ;  /* 0x000000200a9c7981 */ /* 0x000162000c1e1100 */
[C---:B------:R-:W-:Y:S01]  /*12da0*/  VIADD R3, R136.reuse, UR10 ;  /* 0x0000000a88037c36 */ /* 0x040fe20008000000 */
[----:B------:R-:W-:Y:S01]  /*12db0*/  IADD3.X R5, PT, PT, R59, UR12, RZ, P0, !PT ;  /* 0x0000000c3b057c10 */ /* 0x000fe200087fe4ff */
[----:B0-----:R-:W-:-:S03]  /*12dc0*/  VIADD R10, R136, UR5 ;  /* 0x00000005880a7c36 */ /* 0x001fc60008000000 */
[C---:B------:R-:W-:Y:S01]  /*12dd0*/  IADD3 RZ, P1, PT, R3.reuse, UR28, RZ ;  /* 0x0000001c03ff7c10 */ /* 0x040fe2000ff3e0ff */
[----:B------:R-:W-:Y:S01]  /*12de0*/  VIADD R8, R3, UR28 ;  /* 0x0000001c03087c36 */ /* 0x000fe20008000000 */
[----:B------:R0:W5:Y:S01]  /*12df0*/  LDG.E.U8 R124, desc[UR32][R4.64] ;  /* 0x00000020047c7981 */ /* 0x000162000c1e1100 */
[C---:B------:R-:W-:Y:S01]  /*12e00*/  IADD3 RZ, P0, PT, R10.reuse, UR28, RZ ;  /* 0x0000001c0aff7c10 */ /* 0x040fe2000ff1e0ff */
[----:B------:R-:W-:-:S03]  /*12e10*/  VIADD R10, R10, UR28 ;  /* 0x0000001c0a0a7c36 */ /* 0x000fc60008000000 */
[----:B------:R-:W-:Y:S02]  /*12e20*/  IADD3.X R11, PT, PT, R57, UR4, RZ, P0, !PT ;  /* 0x00000004390b7c10 */ /* 0x000fe400087fe4ff */
[----:B0-----:R-:W-:-:S03]  /*12e30*/  IADD3 R4, P0, PT, R54, UR28, RZ ;  /* 0x0000001c36047c10 */ /* 0x001fc6000ff1e0ff */
[----:B------:R2:W5:Y:S01]  /*12e40*/  LDG.E.U8 R140, desc[UR32][R10.64] ;  /* 0x000000200a8c7981 */ /* 0x000562000c1e1100 */
[----:B------:R-:W-:-:S05]  /*12e50*/  IADD3.X R5, PT, PT, R55, UR12, RZ, P0, !PT ;  /* 0x0000000c37057c10 */ /* 0x000fca00087fe4ff */
[----:B------:R0:W5:Y:S01]  /*12e60*/  LDG.E.U8 R75, desc[UR32][R4.64] ;  /* 0x00000020044b7981 */ /* 0x000162000c1e1100 */
[----:B--2---:R-:W-:-:S04]  /*12e70*/  IADD3 R10, P0, PT, R50, UR28, RZ ;  /* 0x0000001c320a7c10 */ /* 0x004fc8000ff1e0ff */
[----:B------:R-:W-:-:S05]  /*12e80*/  IADD3.X R11, PT, PT, R51, UR12, RZ, P0, !PT ;  /* 0x0000000c330b7c10 */ /* 0x000fca00087fe4ff */
[----:B------:R-:W2:Y:S01]  /*12e90*/  LDG.E.U8 R73, desc[UR32][R10.64] ;  /* 0x000000200a497981 */ /* 0x000ea2000c1e1100 */
[----:B------:R-:W-:-:S04]  /*12ea0*/  IADD3 R3, P0, PT, R2, 0xbc, RZ ;  /* 0x000000bc02037810 */ /* 0x000fc80007f1e0ff */
[----:B------:R-:W-:Y:S01]  /*12eb0*/  ISETP.GT.U32.AND P5, PT, R3, R134, PT ;  /* 0x000000860300720c */ /* 0x000fe20003fa4070 */
[----:B------:R-:W1:Y:S01]  /*12ec0*/  S2R R220, SR_TID.X ;  /* 0x0000000000dc7919 */ /* 0x000e620000002100 */
[----:B----4-:R-:W-:Y:S02]  /*12ed0*/  IADD3.X R9, PT, PT, R13, UR4, RZ, P1, !PT ;  /* 0x000000040d097c10 */ /* 0x010fe40008ffe4ff */
[----:B------:R-:W-:-:S03]  /*12ee0*/  IADD3 R12, P1, PT, R52, UR28, RZ ;  /* 0x0000001c340c7c10 */ /* 0x000fc6000ff3e0ff */
[----:B------:R3:W4:Y:S01]  /*12ef0*/  LDG.E.U8 R135, desc[UR32][R8.64] ;  /* 0x0000002008877981 */ /* 0x000722000c1e1100 */
[----:B------:R-:W-:-:S05]  /*12f00*/  IADD3.X R13, PT, PT, R53, UR12, RZ, P1, !PT ;  /* 0x0000000c350d7c10 */ /* 0x000fca0008ffe4ff */
[----:B------:R-:W2:Y:S01]  /*12f10*/  LDG.E.U8 R74, desc[UR32][R12.64] ;  /* 0x000000200c4a7981 */ /* 0x000ea2000c1e1100 */
[----:B0-----:R-:W-:-:S04]  /*12f20*/  IADD3 R4, P1, PT, R46, UR28, RZ ;  /* 0x0000001c2e047c10 */ /* 0x001fc8000ff3e0ff */
[----:B------:R-:W-:Y:S02]  /*12f30*/  IADD3.X R5, PT, PT, R47, UR12, RZ, P1, !PT ;  /* 0x0000000c2f057c10 */ /* 0x000fe40008ffe4ff */
[----:B---3--:R-:W-:-:S03]  /*12f40*/  IADD3 R8, P2, PT, R48, UR28, RZ ;  /* 0x0000001c30087c10 */ /* 0x008fc6000ff5e0ff */
[----:B------:R5:W3:Y:S01]  /*12f50*/  LDG.E.U8 R71, desc[UR32][R4.64] ;  /* 0x0000002004477981 */ /* 0x000ae2000c1e1100 */
[----:B------:R-:W-:-:S05]  /*12f60*/  IADD3.X R9, PT, PT, R49, UR12, RZ, P2, !PT ;  /* 0x0000000c31097c10 */ /* 0x000fca00097fe4ff */
[----:B------:R0:W2:Y:S01]  /*12f70*/  LDG.E.U8 R72, desc[UR32][R8.64] ;  /* 0x0000002008487981 */ /* 0x0000a2000c1e1100 */
[----:B-----5:R-:W-:-:S04]  /*12f80*/  IADD3 R4, P1, PT, R44, UR28, RZ ;  /* 0x0000001c2c047c10 */ /* 0x020fc8000ff3e0ff */
[----:B------:R-:W-:-:S05]  /*12f90*/  IADD3.X R5, PT, PT, R45, UR12, RZ, P1, !PT ;  /* 0x0000000c2d057c10 */ /* 0x000fca0008ffe4ff */
[----:B------:R5:W2:Y:S01]  /*12fa0*/  LDG.E.U8 R3, desc[UR32][R4.64] ;  /* 0x0000002004037981 */ /* 0x000aa2000c1e1100 */
[----:B------:R-:W0:Y:S01]  /*12fb0*/  S2R R44, SR_TID.X ;  /* 0x00000000002c7919 */ /* 0x000e220000002100 */
[----:B------:R-:W5:Y:S01]  /*12fc0*/  S2R R45, SR_TID.X ;  /* 0x00000000002d7919 */ /* 0x000f620000002100 */
[----:B-1----:R-:W-:-:S05]  /*12fd0*/  LOP3.LUT R219, R220, 0x7f, RZ, 0xc0, !PT ;  /* 0x0000007fdcdb7812 */ /* 0x002fca00078ec0ff */
[----:B------:R-:W-:Y:S04]  /*12fe0*/  STS.U8 [R219+UR23+0xc000], R0 ;  /* 0x00c00000db007988 */ /* 0x000fe80008000017 */
[----:B------:R-:W-:Y:S04]  /*12ff0*/  STS.U8 [R219+UR23+0xcc00], R6 ;  /* 0x00cc0006db007988 */ /* 0x000fe80008000017 */
[----:B------:R-:W-:Y:S04]  /*13000*/  STS.U8 [R219+UR23+0xd000], R7 ;  /* 0x00d00007db007988 */ /* 0x000fe80008000017 */
[----:B------:R-:W-:Y:S04]  /*13010*/  STS.U8 [R219+UR23+0xd400], R14 ;  /* 0x00d4000edb007988 */ /* 0x000fe80008000017 */
[----:B------:R-:W-:Y:S04]  /*13020*/  STS.U8 [R219+UR23+0xd800], R15 ;  /* 0x00d8000fdb007988 */ /* 0x000fe80008000017 */
[----:B------:R-:W-:Y:S01]  /*13030*/  STS.U8 [R219+UR23+0xc400], R39 ;  /* 0x00c40027db007988 */ /* 0x000fe20008000017 */
[----:B0-----:R-:W-:-:S03]  /*13040*/  LOP3.LUT R44, R44, 0x7f, RZ, 0xc0, !PT ;  /* 0x0000007f2c2c7812 */ /* 0x001fc600078ec0ff */
[----:B------:R-:W-:Y:S04]  /*13050*/  STS.U8 [R219+UR23+0xc800], R40 ;  /* 0x00c80028db007988 */ /* 0x000fe80008000017 */
[----:B------:R-:W-:Y:S01]  /*13060*/  STS.U8 [R219+UR23+0xdc00], R16 ;  /* 0x00dc0010db007988 */ /* 0x000fe20008000017 */
[----:B------:R-:W-:-:S03]  /*13070*/  LOP3.LUT R44, R44, 0x10, RZ, 0x3c, !PT ;  /* 0x000000102c2c7812 */ /* 0x000fc600078e3cff */
        /* <DEDUP_REMOVED lines=12> */
[----:B-----5:R-:W-:-:S03]  /*13140*/  LOP3.LUT R222, R45, 0x7f, RZ, 0xc0, !PT ;  /* 0x0000007f2dde7812 */ /* 0x020fc600078ec0ff */
[----:B------:R-:W-:Y:S04]  /*13150*/  STS.U8 [R44+UR23+0xc080], R41 ;  /* 0x00c080292c007988 */ /* 0x000fe80008000017 */
[----:B------:R-:W-:Y:S04]  /*13160*/  STS.U8 [R44+UR23+0xc480], R42 ;  /* 0x00c4802a2c007988 */ /* 0x000fe80008000017 */
[----:B------:R0:W-:Y:S04]  /*13170*/  STS.U8 [R44+UR23+0xc880], R43 ;  /* 0x00c8802b2c007988 */ /* 0x0001e80008000017 */
        /* <DEDUP_REMOVED lines=10> */
[----:B------:R-:W-:-:S03]  /*13220*/  IADD3 R64, P2, PT, R2, 0x82, RZ ;  /* 0x0000008202407810 */ /* 0x000fc60007f5e0ff */
[----:B------:R-:W-:Y:S01]  /*13230*/  STS.U8 [R221+UR23+0xcd00], R38 ;  /* 0x00cd0026dd007988 */ /* 0x000fe20008000017 */
[----:B------:R-:W-:-:S03]  /*13240*/  IADD3 R63, P1, PT, R2, 0x83, RZ ;  /* 0x00000083023f7810 */ /* 0x000fc60007f3e0ff */
[----:B------:R-:W-:Y:S04]  /*13250*/  STS.U8 [R221+UR23+0xd100], R70 ;  /* 0x00d10046dd007988 */ /* 0x000fe80008000017 */
[----:B------:R-:W-:Y:S04]  /*13260*/  STS.U8 [R221+UR23+0xd500], R69 ;  /* 0x00d50045dd007988 */ /* 0x000fe80008000017 */
[----:B------:R-:W-:Y:S04]  /*13270*/  STS.U8 [R221+UR23+0xc100], R217 ;  /* 0x00c100d9dd007988 */ /* 0x000fe80008000017 */
[----:B------:R-:W-:Y:S01]  /*13280*/  STS.U8 [R221+UR23+0xc900], R216 ;  /* 0x00c900d8dd007988 */ /* 0x000fe20008000017 */
[----:B------:R-:W-:-:S03]  /*13290*/  IMAD.X R59, RZ, RZ, R132, P2 ;  /* 0x000000ffff3b7224 */ /* 0x000fc600010e0684 */
[----:B------:R-:W-:Y:S01]  /*132a0*/  STS.U8 [R221+UR23+0xc500], R215 ;  /* 0x00c500d7dd007988 */ /* 0x000fe20008000017 */
[----:B------:R-:W-:-:S03]  /*132b0*/  IMAD.X R57, RZ, RZ, R132, P1 ;  /* 0x000000ffff397224 */ /* 0x000fc600008e0684 */
[----:B------:R-:W-:Y:S01]  /*132c0*/  STS.U8 [R221+UR23+0xdd00], R214 ;  /* 0x00dd00d6dd007988 */ /* 0x000fe20008000017 */
[----:B------:R-:W-:-:S03]  /*132d0*/  IADD3 R58, P2, PT, R2, 0x86, RZ ;  /* 0x00000086023a7810 */ /* 0x000fc60007f5e0ff */
[----:B------:R-:W-:Y:S01]  /*132e0*/  STS.U8 [R221+UR23+0xe100], R213 ;  /* 0x00e100d5dd007988 */ /* 0x000fe20008000017 */
[----:B------:R-:W-:-:S03]  /*132f0*/  IADD3 R56, P1, PT, R2, 0x87, RZ ;  /* 0x0000008702387810 */ /* 0x000fc60007f3e0ff */
[----:B------:R-:W-:Y:S01]  /*13300*/  STS.U8 [R221+UR23+0xe500], R212 ;  /* 0x00e500d4dd007988 */ /* 0x000fe20008000017 */
[----:B------:R-:W-:-:S03]  /*13310*/  LOP3.LUT R222, R222, 0x30, RZ, 0x3c, !PT ;  /* 0x00000030dede7812 */ /* 0x000fc600078e3cff */
        /* <DEDUP_REMOVED lines=9> */
[----:B------:R-:W-:Y:S04]  /*133b0*/  STS.U8 [R221+UR23+0xfd00], R206 ;  /* 0x00fd00cedd007988 */ /* 0x000fe80008000017 */
[----:B------:R1:W-:Y:S04]  /*133c0*/  STS.U8 [R221+UR23+0xd900], R205 ;  /* 0x00d900cddd007988 */ /* 0x0003e80008000017 */
[----:B------:R-:W-:Y:S01]  /*133d0*/  STS.U8 [R222+UR23+0xc180], R204 ;  /* 0x00c180ccde007988 */ /* 0x000fe20008000017 */
[----:B0-----:R-:W-:-:S03]  /*133e0*/  IMAD.X R43, RZ, RZ, R132, P2 ;  /* 0x000000ffff2b7224 */ /* 0x001fc600010e0684 */
[----:B------:R-:W-:Y:S01]  /*133f0*/  STS.U8 [R222+UR23+0xc580], R203 ;  /* 0x00c580cbde007988 */ /* 0x000fe20008000017 */
[----:B------:R-:W-:-:S03]  /*13400*/  IMAD.X R41, RZ, RZ, R132, P1 ;  /* 0x000000ffff297224 */ /* 0x000fc600008e0684 */
[----:B------:R-:W-:Y:S01]  /*13410*/  STS.U8 [R222+UR23+0xc980], R202 ;  /* 0x00c980cade007988 */ /* 0x000fe20008000017 */
[----:B------:R-:W-:-:S03]  /*13420*/  IADD3 R42, P2, PT, R2, 0x8e, RZ ;  /* 0x0000008e022a7810 */ /* 0x000fc60007f5e0ff */
[----:B------:R-:W-:Y:S01]  /*13430*/  STS.U8 [R222+UR23+0xcd80], R201 ;  /* 0x00cd80c9de007988 */ /* 0x000fe20008000017 */
[----:B------:R-:W-:-:S03]  /*13440*/  IADD3 R40, P1, PT, R2, 0x8f, RZ ;  /* 0x0000008f02287810 */ /* 0x000fc60007f3e0ff */
[----:B------:R-:W-:Y:S01]  /*13450*/  STS.U8 [R222+UR23+0xd180], R200 ;  /* 0x00d180c8de007988 */ /* 0x000fe20008000017 */
[----:B-1----:R-:W-:-:S03]  /*13460*/  LOP3.LUT R221, R220, 0x7f, RZ, 0xc0, !PT ;  /* 0x0000007fdcdd7812 */ /* 0x002fc600078ec0ff */
        /* <DEDUP_REMOVED lines=8> */
[----:B------:R-:W-:Y:S02]  /*134f0*/  IADD3 R32, P1, PT, R2, 0x93, RZ ;  /* 0x0000009302207810 */ /* 0x000fe40007f3e0ff */
[----:B------:R-:W-:Y:S01]  /*13500*/  LOP3.LUT R220, R221, 0x40, RZ, 0x3c, !PT ;  /* 0x00000040dddc7812 */ /* 0x000fe200078e3cff */
        /* <DEDUP_REMOVED lines=21> */
[----:B------:R-:W-:Y:S01]  /*13660*/  STS.U8 [R220+UR23+0xde00], R181 ;  /* 0x00de00b5dc007988 */ /* 0x000fe20008000017 */
[----:B------:R-:W-:-:S03]  /*13670*/  LOP3.LUT R70, R221, 0x50, RZ, 0x3c, !PT ;  /* 0x00000050dd467812 */ /* 0x000fc600078e3cff */
        /* <DEDUP_REMOVED lines=59> */
[----:B0-----:R-:W-:Y:S01]  /*13a30*/  LOP3.LUT R70, R219, 0x70, RZ, 0x3c, !PT ;  /* 0x00000070db467812 */ /* 0x001fe200078e3cff */
        /* <DEDUP_REMOVED lines=11> */
[----:B----4-:R-:W-:Y:S04]  /*13af0*/  STS.U8 [R70+UR23+0xc780], R135 ;  /* 0x00c7808746007988 */ /* 0x010fe80008000017 */
        /* <DEDUP_REMOVED lines=12> */
[----:B------:R-:W-:-:S03]  /*13bc0*/  IADD3 R65, P3, PT, R2, 0x81, RZ ;  /* 0x0000008102417810 */ /* 0x000fc60007f7e0ff */
[----:B------:R0:W-:Y:S04]  /*13bd0*/  STS.U8 [R70+UR23+0xeb80], R75 ;  /* 0x00eb804b46007988 */ /* 0x0001e80008000017 */
[----:B--2---:R1:W-:Y:S04]  /*13be0*/  STS.U8 [R70+UR23+0xef80], R74 ;  /* 0x00ef804a46007988 */ /* 0x0043e80008000017 */
[----:B------:R2:W-:Y:S01]  /*13bf0*/  STS.U8 [R70+UR23+0xf380], R73 ;  /* 0x00f3804946007988 */ /* 0x0005e20008000017 */
[--C-:B0-----:R-:W-:Y:S01]  /*13c00*/  IMAD.X R75, RZ, RZ, R132.reuse, P1 ;  /* 0x000000ffff4b7224 */ /* 0x101fe200008e0684 */
[C---:B------:R-:W-:Y:S01]  /*13c10*/  IADD3 R246, P1, PT, R2.reuse, 0xbd, RZ ;  /* 0x000000bd02f67810 */ /* 0x040fe20007f3e0ff */
[--C-:B-1----:R-:W-:Y:S01]  /*13c20*/  IMAD.X R74, RZ, RZ, R132.reuse, P2 ;  /* 0x000000ffff4a7224 */ /* 0x102fe200010e0684 */
[C---:B------:R-:W-:Y:S01]  /*13c30*/  IADD3 R69, P2, PT, R2.reuse, 0xbe, RZ ;  /* 0x000000be02457810 */ /* 0x040fe20007f5e0ff */
[--C-:B--2---:R-:W-:Y:S01]  /*13c40*/  IMAD.X R73, RZ, RZ, R132.reuse, P0 ;  /* 0x000000ffff497224 */ /* 0x104fe200000e0684 */
[C---:B------:R-:W-:Y:S01]  /*13c50*/  IADD3 R242, P0, PT, R2.reuse, 0xbf, RZ ;  /* 0x000000bf02f27810 */ /* 0x040fe20007f1e0ff */
[--C-:B------:R-:W-:Y:S01]  /*13c60*/  IMAD.X R61, RZ, RZ, R132.reuse, P3 ;  /* 0x000000ffff3d7224 */ /* 0x100fe200018e0684 */
[C---:B------:R-:W-:Y:S01]  /*13c70*/  IADD3 R62, P4, PT, R2.reuse, 0x84, RZ ;  /* 0x00000084023e7810 */ /* 0x040fe20007f9e0ff */
[--C-:B------:R-:W-:Y:S01]  /*13c80*/  IMAD.X R243, RZ, RZ, R132.reuse, P1 ;  /* 0x000000fffff37224 */ /* 0x100fe200008e0684 */
[C---:B------:R-:W-:Y:S01]  /*13c90*/  IADD3 R60, P3, PT, R2.reuse, 0x85, RZ ;  /* 0x00000085023c7810 */ /* 0x040fe20007f7e0ff */
[--C-:B------:R-:W-:Y:S01]  /*13ca0*/  IMAD.X R245, RZ, RZ, R132.reuse, P2 ;  /* 0x000000fffff57224 */ /* 0x100fe200010e0684 */
[C---:B------:R-:W-:Y:S01]  /*13cb0*/  IADD3 R244, P1, PT, R2.reuse, 0xc0, RZ ;  /* 0x000000c002f47810 */ /* 0x040fe20007f3e0ff */
[----:B------:R-:W-:Y:S01]  /*13cc0*/  IMAD.X R239, RZ, RZ, R132, P0 ;  /* 0x000000ffffef7224 */ /* 0x000fe200000e0684 */
[----:B------:R-:W-:-:S02]  /*13cd0*/  IADD3 R238, P2, PT, R2, 0xc1, RZ ;  /* 0x000000c102ee7810 */ /* 0x000fc40007f5e0ff */
[C---:B------:R-:W-:Y:S01]  /*13ce0*/  IADD3 R240, P0, PT, R2.reuse, 0xc2, RZ ;  /* 0x000000c202f07810 */ /* 0x040fe20007f1e0ff */
[--C-:B------:R-:W-:Y:S01]  /*13cf0*/  IMAD.X R55, RZ, RZ, R132.reuse, P4 ;  /* 0x000000ffff377224 */ /* 0x100fe200020e0684 */
        /* <DEDUP_REMOVED lines=19> */
[----:B------:R-:W0:Y:S01]  /*13e30*/  S2R R142, SR_TID.X ;  /* 0x00000000008e7919 */ /* 0x000e220000002100 */
        /* <DEDUP_REMOVED lines=49> */
[----:B------:R-:W-:Y:S01]  /*14150*/  IADD3 R194, P0, PT, R2, 0xd7, RZ ;  /* 0x000000d702c27810 */ /* 0x000fe20007f1e0ff */
[--C-:B------:R-:W-:Y:S01]  /*14160*/  IMAD.X R67, RZ, RZ, R132.reuse, P4 ;  /* 0x000000ffff437224 */ /* 0x100fe200020e0684 */
[----:B0-----:R-:W-:Y:S01]  /*14170*/  LOP3.LUT P6, RZ, R142, 0x7f, RZ, 0xc0, !PT ;  /* 0x0000007f8eff7812 */ /* 0x001fe200078cc0ff */
        /* <DEDUP_REMOVED lines=8> */
[----:B------:R-:W-:Y:S01]  /*14200*/  UMOV UR4, 0x1 ;  /* 0x0000000100047882 */ /* 0x000fe20000000000 */
[----:B------:R-:W-:Y:S01]  /*14210*/  IADD3 R186, P0, PT, R2, 0xda, RZ ;  /* 0x000000da02ba7810 */ /* 0x000fe20007f1e0ff */
[----:B------:R-:W-:Y:S01]  /*14220*/  IMAD.X R115, RZ, RZ, R132, P4 ;  /* 0x000000ffff737224 */ /* 0x000fe200020e0684 */
[----:B------:R-:W-:-:S04]  /*14230*/  @!UP1 UIADD3 UR4, UPT, UPT, -UR4, 0x100000, URZ ;  /* 0x0010000004049890 */ /* 0x000fc8000fffe1ff */
[----:B------:R-:W-:Y:S02]  /*14240*/  @!UP1 USHF.L.U32 UR5, UR4, 0xb, URZ ;  /* 0x0000000b04059899 */ /* 0x000fe400080006ff */
[----:B------:R-:W-:Y:S01]  /*14250*/  @!UP1 USHF.L.U32 UR4, UR4, 0x1, URZ ;  /* 0x0000000104049899 */ /* 0x000fe200080006ff */
        /* <DEDUP_REMOVED lines=11> */
[----:B------:R-:W-:Y:S01]  /*14310*/  VOTEU.ALL UP2, P6 ;  /* 0x0000000000ff7886 */ /* 0x000fe20003040000 */
[--C-:B------:R-:W-:Y:S01]  /*14320*/  IMAD.X R105, RZ, RZ, R132.reuse, P3 ;  /* 0x000000ffff697224 */ /* 0x100fe200018e0684 */
[----:B------:R0:W-:Y:S01]  /*14330*/  STS.U8 [R70+UR23+0xf780], R72 ;  /* 0x00f7804846007988 */ /* 0x0001e20008000017 */
[--C-:B------:R-:W-:Y:S01]  /*14340*/  IMAD.X R176, RZ, RZ, R132.reuse, P1 ;  /* 0x000000ffffb07224 */ /* 0x100fe200008e0684 */
[C---:B------:R-:W-:Y:S01]  /*14350*/  IADD3 R104, P3, PT, R2.reuse, 0xad, RZ ;  /* 0x000000ad02687810 */ /* 0x040fe20007f7e0ff */
[--C-:B------:R-:W-:Y:S01]  /*14360*/  IMAD.X R177, RZ, RZ, R132.reuse, P2 ;  /* 0x000000ffffb17224 */ /* 0x100fe200010e0684 */
[----:B---3--:R0:W-:Y:S01]  /*14370*/  STS.U8 [R70+UR23+0xfb80], R71 ;  /* 0x00fb804746007988 */ /* 0x0081e20008000017 */
[C---:B------:R-:W-:Y:S01]  /*14380*/  IADD3 R173, P1, PT, R2.reuse, 0xde, RZ ;  /* 0x000000de02ad7810 */ /* 0x040fe20007f3e0ff */
[--C-:B------:R-:W-:Y:S01]  /*14390*/  IMAD.X R178, RZ, RZ, R132.reuse, P0 ;  /* 0x000000ffffb27224 */ /* 0x100fe200000e0684 */
[C---:B------:R-:W-:Y:S01]  /*143a0*/  IADD3 R169, P2, PT, R2.reuse, 0xdf, RZ ;  /* 0x000000df02a97810 */ /* 0x040fe20007f5e0ff */
[----:B------:R0:W-:Y:S01]  /*143b0*/  STS.U8 [R70+UR23+0xff80], R3 ;  /* 0x00ff800346007988 */ /* 0x0001e20008000017 */
[C---:B------:R-:W-:Y:S01]  /*143c0*/  IADD3 R174, P0, PT, R2.reuse, 0xe0, RZ ;  /* 0x000000e002ae7810 */ /* 0x040fe20007f1e0ff */
[--C-:B------:R-:W-:Y:S01]  /*143d0*/  IMAD.X R99, RZ, RZ, R132.reuse, P4 ;  /* 0x000000ffff637224 */ /* 0x100fe200020e0684 */
[----:B------:R1:W-:Y:S06]  /*143e0*/  MEMBAR.ALL.CTA ;  /* 0x0000000000007992 */ /* 0x0003ec0000008000 */
[----:B-1----:R-:W-:Y:S04]  /*143f0*/  FENCE.VIEW.ASYNC.S ;  /* 0x00000000000073c6 */ /* 0x002fe80000000000 */
[----:B------:R-:W1:Y:S02]  /*14400*/  FENCE.VIEW.ASYNC.S ;  /* 0x00000000000073c6 */ /* 0x000e640000000000 */
[----:B-1----:R0:W1:Y:S02]  /*14410*/  @!UP2 SYNCS.EXCH.64 URZ, [UR23+0x14010], UR4 ;  /* 0x0140100417ffa5b2 */ /* 0x0020640008000100 */
[----:B-1----:R-:W-:Y:S01]  /*14420*/  BAR.SYNC.DEFER_BLOCKING 0x0 ;  /* 0x0000000000007b1d */ /* 0x002fe20000010000 */
        /* <DEDUP_REMOVED lines=30> */
[-C--:B------:R-:W-:Y:S01]  /*14610*/  ISETP.GT.U32.AND P4, PT, R76, R134.reuse, PT ;  /* 0x000000864c00720c */ /* 0x080fe20003f84070 */
[--C-:B------:R-:W-:Y:S01]  /*14620*/  IMAD.X R76, RZ, RZ, R132.reuse, P3 ;  /* 0x000000ffff4c7224 */ /* 0x100fe200018e0684 */
[----:B------:R-:W-:Y:S01]  /*14630*/  ISETP.GT.U32.AND P3, PT, R218, R134, PT ;  /* 0x00000086da00720c */ /* 0x000fe20003f64070 */
[--C-:B------:R-:W-:Y:S01]  /*14640*/  IMAD.X R152, RZ, RZ, R132.reuse, P1 ;  /* 0x000000ffff987224 */ /* 0x100fe200008e0684 */
[C---:B------:R-:W-:Y:S01]  /*14650*/  IADD3 R135, P1, PT, R2.reuse, 0xea, RZ ;  /* 0x000000ea02877810 */ /* 0x040fe20007f3e0ff */
[--C-:B------:R-:W-:Y:S01]  /*14660*/  IMAD.X R153, RZ, RZ, R132.reuse, P2 ;  /* 0x000000ffff997224 */ /* 0x100fe200010e0684 */
[----:B------:R-:W-:Y:S01]  /*14670*/  IADD3 R146, P2, PT, R2, 0xeb, RZ ;  /* 0x000000eb02927810 */ /* 0x000fe20007f5e0ff */
[----:B------:R-:W-:Y:S01]  /*14680*/  IMAD.X R154, RZ, RZ, R132, P0 ;  /* 0x000000ffff9a7224 */ /* 0x000fe200000e0684 */
[----:B0-----:R-:W-:Y:S11]  /*14690*/  BRA.U UP3, `(.L_x_12) ;  /* 0x0000000103547547 */ /* 0x001ff6000b800000 */
[----:B------:R-:W-:Y:S01]  /*146a0*/  UIADD3 UR4, UPT, UPT, UR23, 0x14010, URZ ;  /* 0x0001401017047890 */ /* 0x000fe2000fffe0ff */
[----:B------:R-:W-:Y:S01]  /*146b0*/  UMOV UR10, UR26 ;  /* 0x0000001a000a7c82 */ /* 0x000fe20008000000 */
[----:B------:R-:W-:Y:S01]  /*146c0*/  UMOV UR11, 0x40004040 ;  /* 0x40004040000b7882 */ /* 0x000fe20000000000 */
[----:B------:R-:W-:Y:S01]  /*146d0*/  UMOV UR12, UR27 ;  /* 0x0000001b000c7c82 */ /* 0x000fe20008000000 */
[----:B------:R-:W-:Y:S01]  /*146e0*/  UMOV UR13, 0x40004040 ;  /* 0x40004040000d7882 */ /* 0x000fe20000000000 */
[----:B------:R-:W-:Y:S01]  /*146f0*/  UMOV UR14, 0x0 ;  /* 0x00000000000e7882 */ /* 0x000fe20000000000 */
[----:B------:R-:W-:Y:S01]  /*14700*/  UMOV UR15, 0x8208010 ;  /* 0x08208010000f7882 */ /* 0x000fe20000000000 */
[----:B------:R-:W-:Y:S01]  /*14710*/  UMOV UR16, 0x0 ;  /* 0x0000000000107882 */ /* 0x000fe20000000000 */
[----:B------:R-:W-:Y:S01]  /*14720*/  UMOV UR17, 0x8208010 ;  /* 0x0820801000117882 */ /* 0x000fe20000000000 */
[----:B------:R-:W-:Y:S01]  /*14730*/  UMOV UR54, 0x0 ;  /* 0x0000000000367882 */ /* 0x000fe20000000000 */
[----:B------:R-:W-:Y:S01]  /*14740*/  UMOV UR55, 0x8208010 ;  /* 0x0820801000377882 */ /* 0x000fe20000000000 */
[----:B------:R0:W-:Y:S01]  /*14750*/  UTCQMMA gdesc[UR10], gdesc[UR12], tmem[UR19], tmem[UR14], idesc[UR15], !UPT ;  /* 0x00ff0e0c0a0075ea */ /* 0x0001e2000f800313 */
[----:B------:R-:W-:Y:S01]  /*14760*/  UMOV UR5, URZ ;  /* 0x000000ff00057c82 */ /* 0x000fe20008000000 */
        /* <DEDUP_REMOVED lines=8> */
.L_x_12:
[--C-:B------:R-:W-:Y:S01]  /*147f0*/  IMAD.X R147, RZ, RZ, R132.reuse, P1 ;  /* 0x000000ffff937224 */ /* 0x100fe200008e0684 */
[C---:B------:R-:W-:Y:S01]  /*14800*/  IADD3 R150, P1, PT, R2.reuse, 0xec, RZ ;  /* 0x000000ec02967810 */ /* 0x040fe20007f3e0ff */
[--C-:B------:R-:W-:Y:S01]  /*14810*/  IMAD.X R148, RZ, RZ, R132.reuse, P2 ;  /* 0x000000ffff947224 */ /* 0x100fe200010e0684 */
[C---:B------:R-:W-:Y:S01]  /*14820*/  IADD3 R144, P2, PT, R2.reuse, 0xed, RZ ;  /* 0x000000ed02907810 */ /* 0x040fe20007f5e0ff */
[----:B------:R-:W1:Y:S02]  /*14830*/  SYNCS.PHASECHK.TRANS64.TRYWAIT P0, [UR23+0x14010], RZ ;  /* 0x014010ffff0075a7 */ /* 0x000e640008001117 */
[--C-:B------:R-:W-:Y:S01]  /*14840*/  IMAD.X R149, RZ, RZ, R132.reuse, P1 ;  /* 0x000000ffff957224 */ /* 0x100fe200008e0684 */
[C---:B------:R-:W-:Y:S01]  /*14850*/  IADD3 R140, P1, PT, R2.reuse, 0xee, RZ ;  /* 0x000000ee028c7810 */ /* 0x040fe20007f3e0ff */
[----:B------:R-:W-:Y:S01]  /*14860*/  IMAD.X R141, RZ, RZ, R132, P2 ;  /* 0x000000ffff8d7224 */ /* 0x000fe200010e0684 */
[----:B------:R-:W-:-:S03]  /*14870*/  IADD3 R145, P2, PT, R2, 0xef, RZ ;  /* 0x000000ef02917810 */ /* 0x000fc60007f5e0ff */
[--C-:B------:R-:W-:Y:S01]  /*14880*/  IMAD.X R142, RZ, RZ, R132.reuse, P1 ;  /* 0x000000ffff8e7224 */ /* 0x100fe200008e0684 */
[C---:B------:R-:W-:Y:S01]  /*14890*/  IADD3 R249, P1, PT, R2.reuse, 0xf0, RZ ;  /* 0x000000f002f97810 */ /* 0x040fe20007f3e0ff */
[----:B------:R-:W-:Y:S01]  /*148a0*/  IMAD.X R143, RZ, RZ, R132, P2 ;  /* 0x000000ffff8f7224 */ /* 0x000fe200010e0684 */
[----:B------:R-:W-:-:S03]  /*148b0*/  IADD3 R252, P2, PT, R2, 0xf1, RZ ;  /* 0x000000f102fc7810 */ /* 0x000fc60007f5e0ff */
[--C-:B------:R-:W-:Y:S01]  /*148c0*/  IMAD.X R70, RZ, RZ, R132.reuse, P1 ;  /* 0x000000ffff467224 */ /* 0x100fe200008e0684 */
[----:B------:R-:W-:Y:S01]  /*148d0*/  IADD3 R3, P1, PT, R2, 0xf2, RZ ;  /* 0x000000f202037810 */ /* 0x000fe20007f3e0ff */
[----:B------:R-:W-:-:S03]  /*148e0*/  IMAD.X R251, RZ, RZ, R132, P2 ;  /* 0x000000fffffb7224 */ /* 0x000fc600010e0684 */
[----:B------:R2:W-:Y:S01]  /*148f0*/  STL [R1+0x4], R70 ;  /* 0x0000044601007387 */ /* 0x0005e20000100800 */
[----:B------:R-:W-:Y:S01]  /*14900*/  IMAD.X R250, RZ, RZ, R132, P1 ;  /* 0x000000fffffa7224 */ /* 0x000fe200008e0684 */
[C---:B------:R-:W-:Y:S02]  /*14910*/  IADD3 R72, P1, PT, R2.reuse, 0xf4, RZ ;  /* 0x000000f402487810 */ /* 0x040fe40007f3e0ff */
[----:B--2---:R-:W-:-:S05]  /*14920*/  IADD3 R70, P2, PT, R2, 0xf3, RZ ;  /* 0x000000f302467810 */ /* 0x004fca0007f5e0ff */
[----:B------:R2:W-:Y:S04]  /*14930*/  STL [R1+0x10], R70 ;  /* 0x0000104601007387 */ /* 0x0005e80000100800 */
[----:B------:R3:W-:Y:S01]  /*14940*/  STL [R1+0x28], R72 ;  /* 0x0000284801007387 */ /* 0x0007e20000100800 */
[--C-:B--2---:R-:W-:Y:S01]  /*14950*/  IMAD.X R70, RZ, RZ, R132.reuse, P2 ;  /* 0x000000ffff467224 */ /* 0x104fe200010e0684 */
[----:B------:R-:W-:Y:S01]  /*14960*/  IADD3 R71, P2, PT, R2, 0xf5, RZ ;  /* 0x000000f502477810 */ /* 0x000fe20007f5e0ff */
[----:B---3--:R-:W-:-:S03]  /*14970*/  IMAD.X R72, RZ, RZ, R132, P1 ;  /* 0x000000ffff487224 */ /* 0x008fc600008e0684 */
[----:B------:R2:W-:Y:S04]  /*14980*/  STL [R1+0x2c], R70 ;  /* 0x00002c4601007387 */ /* 0x0005e80000100800 */
[----:B------:R3:W-:Y:S04]  /*14990*/  STL [R1+0xc], R71 ;  /* 0x00000c4701007387 */ /* 0x0007e80000100800 */
[----:B------:R4:W-:Y:S01]  /*149a0*/  STL [R1+0x1c], R72 ;  /* 0x00001c4801007387 */ /* 0x0009e20000100800 */
[----:B--2---:R-:W-:Y:S01]  /*149b0*/  IADD3 R70, P1, PT, R2, 0xf6, RZ ;  /* 0x000000f602467810 */ /* 0x004fe20007f3e0ff */
[----:B---3--:R-:W-:-:S04]  /*149c0*/  IMAD.X R71, RZ, RZ, R132, P2 ;  /* 0x000000ffff477224 */ /* 0x008fc800010e0684 */
[----:B------:R2:W-:Y:S01]  /*149d0*/  STL [R1+0x68], R70 ;  /* 0x0000684601007387 */ /* 0x0005e20000100800 */
[----:B----4-:R-:W-:-:S03]  /*149e0*/  IADD3 R72, P2, PT, R2, 0xf7, RZ ;  /* 0x000000f702487810 */ /* 0x010fc60007f5e0ff */
[----:B------:R3:W-:Y:S04]  /*149f0*/  STL [R1+0x18], R71 ;  /* 0x0000184701007387 */ /* 0x0007e80000100800 */
[----:B------:R4:W-:Y:S01]  /*14a00*/  STL [R1+0x50], R72 ;  /* 0x0000504801007387 */ /* 0x0009e20000100800 */
[----:B--2---:R-:W-:Y:S01]  /*14a10*/  IMAD.X R70, RZ, RZ, R132, P1 ;  /* 0x000000ffff467224 */ /* 0x004fe200008e0684 */
[----:B---3--:R-:W-:-:S04]  /*14a20*/  IADD3 R71, P1, PT, R2, 0xf8, RZ ;  /* 0x000000f802477810 */ /* 0x008fc80007f3e0ff */
[----:B------:R2:W-:Y:S01]  /*14a30*/  STL [R1+0x60], R70 ;  /* 0x0000604601007387 */ /* 0x0005e20000100800 */
[----:B----4-:R-:W-:-:S03]  /*14a40*/  IMAD.X R72, RZ, RZ, R132, P2 ;  /* 0x000000ffff487224 */ /* 0x010fc600010e0684 */
[----:B------:R3:W-:Y:S04]  /*14a50*/  STL [R1+0x40], R71 ;  /* 0x0000404701007387 */ /* 0x0007e80000100800 */
[----:B------:R4:W-:Y:S01]  /*14a60*/  STL [R1+0x5c], R72 ;  /* 0x00005c4801007387 */ /* 0x0009e20000100800 */
[C---:B--2---:R-:W-:Y:S01]  /*14a70*/  IADD3 R70, P2, PT, R2.reuse, 0xf9, RZ ;  /* 0x000000f902467810 */ /* 0x044fe20007f5e0ff */
[----:B---3--:R-:W-:Y:S01]  /*14a80*/  IMAD.X R71, RZ, RZ, R132, P1 ;  /* 0x000000ffff477224 */ /* 0x008fe200008e0684 */
[----:B------:R-:W-:-:S03]  /*14a90*/  IADD3 R124, P1, PT, R2, 0xfa, RZ ;  /* 0x000000fa027c7810 */ /* 0x000fc60007f3e0ff */
[--C-:B----4-:R-:W-:Y:S01]  /*14aa0*/  IMAD.X R72, RZ, RZ, R132.reuse, P2 ;  /* 0x000000ffff487224 */ /* 0x110fe200010e0684 */
        /* <DEDUP_REMOVED lines=15> */
[----:B--2---:R-:W-:Y:S01]  /*14ba0*/  IADD3 R71, P1, PT, R2, 0xfe, RZ ;  /* 0x000000fe02477810 */ /* 0x004fe20007f3e0ff */
[----:B---3--:R-:W-:-:S04]  /*14bb0*/  IMAD.X R124, RZ, RZ, R132, P2 ;  /* 0x000000ffff7c7224 */ /* 0x008fc800010e0684 */
[----:B------:R-:W-:Y:S01]  /*14bc0*/  IMAD.X R125, RZ, RZ, R132, P1 ;  /* 0x000000ffff7d7224 */ /* 0x000fe200008e0684 */
[C---:B----4-:R-:W-:Y:S01]  /*14bd0*/  IADD3 R72, P2, PT, R2.reuse, 0xff, RZ ;  /* 0x000000ff02487810 */ /* 0x050fe20007f5e0ff */
[----:B------:R2:W-:Y:S01]  /*14be0*/  STL [R1+0xfc], R124 ;  /* 0x0000fc7c01007387 */ /* 0x0005e20000100800 */
[----:B------:R-:W-:-:S03]  /*14bf0*/  IADD3 R2, P1, PT, R2, 0x80, RZ ;  /* 0x0000008002027810 */ /* 0x000fc60007f3e0ff */
[----:B------:R3:W-:Y:S01]  /*14c00*/  STL [R1+0xf8], R125 ;  /* 0x0000f87d01007387 */ /* 0x0007e20000100800 */
[--C-:B--2---:R-:W-:Y:S01]  /*14c10*/  IMAD.X R124, RZ, RZ, R132.reuse, P2 ;  /* 0x000000ffff7c7224 */ /* 0x104fe200010e0684 */
[-C--:B------:R-:W-:Y:S01]  /*14c20*/  ISETP.GT.U32.AND P2, PT, R80, R134.reuse, PT ;  /* 0x000000865000720c */ /* 0x080fe20003f44070 */
[----:B------:R-:W-:Y:S01]  /*14c30*/  IMAD.X R132, RZ, RZ, R132, P1 ;  /* 0x000000ffff847224 */ /* 0x000fe200008e0684 */
[----:B------:R-:W-:Y:S02]  /*14c40*/  ISETP.GT.U32.AND P1, PT, R82, R134, PT ;  /* 0x000000865200720c */ /* 0x000fe40003f24070 */
[----:B------:R3:W-:Y:S01]  /*14c50*/  STL [R1+0xf4], R124 ;  /* 0x0000f47c01007387 */ /* 0x0007e20000100800 */
[----:B-1----:R-:W-:Y:S10]  /*14c60*/  @!P0 BRA `(.L_x_13) ;  /* 0x000000e4006c8947 */ /* 0x002ff40003800000 */
.L_x_22:
[----:B------:R-:W-:Y:S01]  /*14c70*/  BAR.SYNC.DEFER_BLOCKING 0x0 ;  /* 0x0000000000007b1d */ /* 0x000fe20000010000 */
[----:B------:R-:W-:Y:S02]  /*14c80*/  ISETP.GT.U32.AND.EX P6, PT, R73, RZ, PT, P5 ;  /* 0x000000ff4900720c */ /* 0x000fe40003fc4150 */
[----:B------:R-:W-:Y:S02]  /*14c90*/  ISETP.GT.U32.AND.EX P5, PT, R74, RZ, PT, P4 ;  /* 0x000000ff4a00720c */ /* 0x000fe40003fa4140 */
[----:B------:R-:W-:Y:S02]  /*14ca0*/  LOP3.LUT R133, R133, 0xfeffffff, RZ, 0xc0, !PT ;  /* 0xfeffffff85857812 */ /* 0x000fe400078ec0ff */
[----:B------:R-:W-:Y:S02]  /*14cb0*/  ISETP.GT.U32.AND.EX P4, PT, R75, RZ, PT, P3 ;  /* 0x000000ff4b00720c */ /* 0x000fe40003f84130 */
[----:B------:R-:W-:Y:S02]  /*14cc0*/  ISETP.GT.U32.AND.EX P3, PT, R76, RZ, PT, P2 ;  /* 0x000000ff4c00720c */ /* 0x000fe40003f64120 */
[----:B------:R-:W-:-:S02]  /*14cd0*/  ISETP.GT.U32.AND.EX P2, PT, R77, RZ, PT, P1 ;  /* 0x000000ff4d00720c */ /* 0x000fc40003f44110 */
[-C--:B------:R-:W-:Y:S02]  /*14ce0*/  ISETP.GT.U32.AND P0, PT, R84, R134.reuse, PT ;  /* 0x000000865400720c */ /* 0x080fe40003f04070 */
[----:B------:R-:W-:Y:S02]  /*14cf0*/  @P6 LOP3.LUT R133, R133, 0x1000000, RZ, 0xfc, !PT ;  /* 0x0100000085856812 */ /* 0x000fe400078efcff */
[----:B------:R-:W-:Y:S02]  /*14d00*/  ISETP.GT.U32.AND.EX P1, PT, R78, RZ, PT, P0 ;  /* 0x000000ff4e00720c */ /* 0x000fe40003f24100 */
[----:B------:R-:W-:Y:S02]  /*14d10*/  LOP3.LUT R133, R133, 0xff7fffff, RZ, 0xc0, !PT ;  /* 0xff7fffff85857812 */ /* 0x000fe400078ec0ff */
[----:B------:R-:W-:Y:S02]  /*14d20*/  ISETP.GT.U32.AND P0, PT, R86, R134, PT ;  /* 0x000000865600720c */ /* 0x000fe40003f04070 */
[----:B------:R-:W-:-:S02]  /*14d30*/  @P5 LOP3.LUT R133, R133, 0x800000, RZ, 0xfc, !PT ;  /* 0x0080000085855812 */ /* 0x000fc400078efcff */
[----:B------:R-:W-:Y:S02]  /*14d40*/  LOP3.LUT R218, R218, 0x7fffffff, RZ, 0xc0, !PT ;  /* 0x7fffffffdada7812 */ /* 0x000fe400078ec0ff */
[----:B------:R-:W-:Y:S02]  /*14d50*/  LOP3.LUT R133, R133, 0xffbfffff, RZ, 0xc0, !PT ;  /* 0xffbfffff85857812 */ /* 0x000fe400078ec0ff */
[-C--:B------:R-:W-:Y:S02]  /*14d60*/  ISETP.GT.U32.AND P5, PT, R70, R134.reuse, PT ;  /* 0x000000864600720c */ /* 0x080fe40003fa4070 */
[----:B------:R-:W-:Y:S02]  /*14d70*/  @P4 LOP3.LUT R133, R133, 0x400000, RZ, 0xfc, !PT ;  /* 0x0040000085854812 */ /* 0x000fe400078efcff */
[----:B------:R-:W-:Y:S02]  /*14d80*/  ISETP.GT.U32.AND P4, PT, R65, R134, PT ;  /* 0x000000864100720c */ /* 0x000fe40003f84070 */
[----:B------:R-:W-:-:S02]  /*14d90*/  LOP3.LUT R133, R133, 0xffdfffff, RZ, 0xc0, !PT ;  /* 0xffdfffff85857812 */ /* 0x000fc400078ec0ff */
[----:B------:R-:W-:Y:S02]  /*14da0*/  ISETP.GT.U32.AND.EX P4, PT, R61, RZ, PT, P4 ;  /* 0x000000ff3d00720c */ /* 0x000fe40003f84140 */
[----:B------:R-:W-:Y:S02]  /*14db0*/  @P3 LOP3.LUT R133, R133, 0x200000, RZ, 0xfc, !PT ;  /* 0x0020000085853812 */ /* 0x000fe400078efcff */
[----:B------:R-:W-:Y:S02]  /*14dc0*/  ISETP.GT.U32.AND P3, PT, R64, R134, PT ;  /* 0x000000864000720c */ /* 0x000fe40003f64070 */
[----:B------:R-:W-:Y:S02]  /*14dd0*/  LOP3.LUT R133, R133, 0xffefffff, RZ, 0xc0, !PT ;  /* 0xffefffff85857812 */ /* 0x000fe400078ec0ff */
[----:B------:R-:W-:Y:S02]  /*14de0*/  ISETP.GT.U32.AND.EX P3, PT, R59, RZ, PT, P3 ;  /* 0x000000ff3b00720c */ /* 0x000fe40003f64130 */
[----:B------:R-:W-:-:S02]  /*14df0*/  @P2 LOP3.LUT R133, R133, 0x100000, RZ, 0xfc, !PT ;  /* 0x0010000085852812 */ /* 0x000fc400078efcff */
[----:B------:R-:W-:Y:S02]  /*14e00*/  ISETP.GT.U32.AND.EX P2, PT, R79, RZ, PT, P0 ;  /* 0x000000ff4f00720c */ /* 0x000fe40003f44100 */
[----:B------:R-:W-:Y:S02]  /*14e10*/  LOP3.LUT R133, R133, 0xfff7ffff, RZ, 0xc0, !PT ;  /* 0xfff7ffff85857812 */ /* 0x000fe400078ec0ff */
[----:B------:R-:W-:Y:S02]  /*14e20*/  ISETP.GT.U32.AND P0, PT, R88, R134, PT ;  /* 0x000000865800720c */ /* 0x000fe40003f04070 */
[----:B------:R-:W-:Y:S02]  /*14e30*/  @P1 LOP3.LUT R133, R133, 0x80000, RZ, 0xfc, !PT ;  /* 0x0008000085851812 */ /* 0x000fe400078efcff */
[----:B------:R-:W-:Y:S02]  /*14e40*/  ISETP.GT.U32.AND.EX P1, PT, R81, RZ, PT, P0 ;  /* 0x000000ff5100720c */ /* 0x000fe40003f24100 */
[----:B------:R-:W-:-:S02]  /*14e50*/  LOP3.LUT R133, R133, 0xfffbffff, RZ, 0xc0, !PT ;  /* 0xfffbffff85857812 */ /* 0x000fc400078ec0ff */
[-C--:B------:R-:W-:Y:S02]  /*14e60*/  ISETP.GT.U32.AND P0, PT, R90, R134.reuse, PT ;  /* 0x000000865a00720c */ /* 0x080fe40003f04070 */
[----:B------:R-:W-:Y:S02]  /*14e70*/  @P2 LOP3.LUT R133, R133, 0x40000, RZ, 0xfc, !PT ;  /* 0x0004000085852812 */ /* 0x000fe400078efcff */
[----:B------:R-:W-:Y:S02]  /*14e80*/  ISETP.GT.U32.AND.EX P2, PT, R83, RZ, PT, P0 ;  /* 0x000000ff5300720c */ /* 0x000fe40003f44100 */
[----:B------:R-:W-:Y:S02]  /*14e90*/  LOP3.LUT R133, R133, 0xfffdffff, RZ, 0xc0, !PT ;  /* 0xfffdffff85857812 */ /* 0x000fe400078ec0ff */
[----:B------:R-:W-:Y:S02]  /*14ea0*/  ISETP.GT.U32.AND P0, PT, R92, R134, PT ;  /* 0x000000865c00720c */ /* 0x000fe40003f04070 */
        /* <DEDUP_REMOVED lines=70> */
[-C--:B------:R-:W-:Y:S02]  /*15310*/  ISETP.GT.U32.AND P0, PT, R4, R134.reuse, PT ;  /* 0x000000860400720c */ /* 0x080fe40003f04070 */
        /* <DEDUP_REMOVED lines=124> */
[-C--:B------:R-:W-:Y:S02]  /*15ae0*/  ISETP.GT.U32.AND P1, PT, R72, R134.reuse, PT ;  /* 0x000000864800720c */ /* 0x080fe40003f24070 */
[----:B------:R-:W-:Y:S02]  /*15af0*/  @P0 LOP3.LUT R218, R218, 0x1, RZ, 0xfc, !PT ;  /* 0x00000001dada0812 */ /* 0x000fe400078efcff */
[----:B------:R-:W-:Y:S02]  /*15b00*/  ISETP.GT.U32.AND P0, PT, R71, R134, PT ;  /* 0x000000864700720c */ /* 0x000fe40003f04070 */
[----:B---3--:R-:W1:Y:S01]  /*15b10*/  LDTM.x128 R4, tmem[UR21+0x80] ;  /* 0x00008015000479ee */ /* 0x008e6200083c0000 */
[----:B------:R-:W-:-:S02]  /*15b20*/  LOP3.LUT R0, R0, 0xffffbfff, RZ, 0xc0, !PT ;  /* 0xffffbfff00007812 */ /* 0x000fc400078ec0ff */
[----:B------:R-:W-:-:S04]  /*15b30*/  LOP3.LUT R133, R133, 0xfbffffff, RZ, 0xc0, !PT ;  /* 0xfbffffff85857812 */ /* 0x000fc800078ec0ff */
[----:B------:R-:W-:Y:S02]  /*15b40*/  @P1 LOP3.LUT R133, R133, 0x4000000, RZ, 0xfc, !PT ;  /* 0x0400000085851812 */ /* 0x000fe400078efcff */
[----:B------:R-:W-:Y:S02]  /*15b50*/  LOP3.LUT P1, RZ, R218, 0x8, RZ, 0xc0, !PT ;  /* 0x00000008daff7812 */ /* 0x000fe4000782c0ff */
[----:B------:R-:W-:-:S04]  /*15b60*/  LOP3.LUT R133, R133, 0xf7ffffff, RZ, 0xc0, !PT ;  /* 0xf7ffffff85857812 */ /* 0x000fc800078ec0ff */
[----:B------:R-:W-:Y:S02]  /*15b70*/  @P0 LOP3.LUT R133, R133, 0x8000000, RZ, 0xfc, !PT ;  /* 0x0800000085850812 */ /* 0x000fe400078efcff */
[----:B------:R-:W-:Y:S02]  /*15b80*/  LOP3.LUT P0, RZ, R218, 0x4, RZ, 0xc0, !PT ;  /* 0x00000004daff7812 */ /* 0x000fe4000780c0ff */
[----:B------:R-:W-:-:S04]  /*15b90*/  LOP3.LUT R133, R133, 0xefffffff, RZ, 0xc0, !PT ;  /* 0xefffffff85857812 */ /* 0x000fc800078ec0ff */
[----:B------:R-:W-:Y:S01]  /*15ba0*/  @P5 LOP3.LUT R133, R133, 0x10000000, RZ, 0xfc, !PT ;  /* 0x1000000085855812 */ /* 0x000fe200078efcff */
[----:B-1----:R-:W-:Y:S01]  /*15bb0*/  FMUL R5, R5, UR62 ;  /* 0x0000003e05057c20 */ /* 0x002fe20008400000 */
[----:B------:R-:W-:Y:S01]  /*15bc0*/  FMUL R7, R7, UR62 ;  /* 0x0000003e07077c20 */ /* 0x000fe20008400000 */
[----:B------:R-:W-:Y:S01]  /*15bd0*/  FMUL R6, R6, UR62 ;  /* 0x0000003e06067c20 */ /* 0x000fe20008400000 */
[----:B------:R-:W-:Y:S01]  /*15be0*/  LOP3.LUT R133, R133, 0xdfffffff, RZ, 0xc0, !PT ;  /* 0xdfffffff85857812 */ /* 0x000fe200078ec0ff */
[----:B------:R-:W-:Y:S01]  /*15bf0*/  FMUL R8, R8, UR62 ;  /* 0x0000003e08087c20 */ /* 0x000fe20008400000 */
[----:B------:R-:W-:Y:S01]  /*15c00*/  FSEL R5, R5, -INF , !P4 ;  /* 0xff80000005057808 */ /* 0x000fe20006000000 */
[----:B------:R-:W-:Y:S01]  /*15c10*/  FMUL R9, R9, UR62 ;  /* 0x0000003e09097c20 */ /* 0x000fe20008400000 */
[----:B------:R-:W-:Y:S01]  /*15c20*/  FSEL R6, R6, -INF , !P3 ;  /* 0xff80000006067808 */ /* 0x000fe20005800000 */
[----:B------:R-:W-:Y:S01]  /*15c30*/  FMUL R10, R10, UR62 ;  /* 0x0000003e0a0a7c20 */ /* 0x000fe20008400000 */
[----:B------:R-:W-:Y:S01]  /*15c40*/  @P6 LOP3.LUT R133, R133, 0x20000000, RZ, 0xfc, !PT ;  /* 0x2000000085856812 */ /* 0x000fe200078efcff */
[----:B------:R1:W-:Y:S01]  /*15c50*/  STL [R1+0x74], R5 ;  /* 0x0000740501007387 */ /* 0x0003e20000100800 */
[C---:B------:R-:W-:Y:S01]  /*15c60*/  LOP3.LUT P6, RZ, R218.reuse, 0x1, RZ, 0xc0, !PT ;  /* 0x00000001daff7812 */ /* 0x040fe200078cc0ff */
[----:B------:R-:W-:Y:S01]  /*15c70*/  FMUL R11, R11, UR62 ;  /* 0x0000003e0b0b7c20 */ /* 0x000fe20008400000 */
[----:B------:R-:W-:Y:S01]  /*15c80*/  LOP3.LUT P5, RZ, R218, 0x2, RZ, 0xc0, !PT ;  /* 0x00000002daff7812 */ /* 0x000fe200078ac0ff */
[----:B------:R-:W-:Y:S01]  /*15c90*/  STL [R1+0x70], R6 ;  /* 0x0000700601007387 */ /* 0x000fe20000100800 */
[----:B------:R-:W-:Y:S01]  /*15ca0*/  FMUL R12, R12, UR62 ;  /* 0x0000003e0c0c7c20 */ /* 0x000fe20008400000 */
[----:B------:R-:W-:Y:S01]  /*15cb0*/  FMUL R13, R13, UR62 ;  /* 0x0000003e0d0d7c20 */ /* 0x000fe20008400000 */
[----:B------:R-:W-:Y:S01]  /*15cc0*/  FMUL R14, R14, UR62 ;  /* 0x0000003e0e0e7c20 */ /* 0x000fe20008400000 */
[----:B------:R-:W-:Y:S01]  /*15cd0*/  FMUL R15, R15, UR62 ;  /* 0x0000003e0f0f7c20 */ /* 0x000fe20008400000 */
[----:B------:R-:W-:Y:S01]  /*15ce0*/  FMUL R16, R16, UR62 ;  /* 0x0000003e10107c20 */ /* 0x000fe20008400000 */
[----:B-1----:R-:W-:Y:S01]  /*15cf0*/  FSEL R5, R7, -INF , !P2 ;  /* 0xff80000007057808 */ /* 0x002fe20005000000 */
[----:B------:R-:W-:Y:S01]  /*15d00*/  FMUL R17, R17, UR62 ;  /* 0x0000003e11117c20 */ /* 0x000fe20008400000 */
[----:B------:R-:W-:Y:S01]  /*15d10*/  LOP3.LUT P2, RZ, R218, 0x1000, RZ, 0xc0, !PT ;  /* 0x00001000daff7812 */ /* 0x000fe2000784c0ff */
[----:B------:R-:W-:Y:S01]  /*15d20*/  FMUL R18, R18, UR62 ;  /* 0x0000003e12127c20 */ /* 0x000fe20008400000 */
[----:B------:R-:W-:Y:S01]  /*15d30*/  FMUL R19, R19, UR62 ;  /* 0x0000003e13137c20 */ /* 0x000fe20008400000 */
[----:B------:R1:W-:Y:S01]  /*15d40*/  STL [R1+0xb8], R5 ;  /* 0x0000b80501007387 */ /* 0x0003e20000100800 */
[----:B------:R-:W-:Y:S01]  /*15d50*/  FMUL R20, R20, UR62 ;  /* 0x0000003e14147c20 */ /* 0x000fe20008400000 */
[----:B------:R-:W-:Y:S01]  /*15d60*/  FMUL R21, R21, UR62 ;  /* 0x0000003e15157c20 */ /* 0x000fe20008400000 */
[----:B------:R-:W-:Y:S01]  /*15d70*/  LOP3.LUT P3, RZ, R218, 0x2000, RZ, 0xc0, !PT ;  /* 0x00002000daff7812 */ /* 0x000fe2000786c0ff */
[----:B------:R-:W-:Y:S01]  /*15d80*/  FMUL R22, R22, UR62 ;  /* 0x0000003e16167c20 */ /* 0x000fe20008400000 */
[----:B------:R-:W-:Y:S01]  /*15d90*/  LOP3.LUT P4, RZ, R218, 0x4000, RZ, 0xc0, !PT ;  /* 0x00004000daff7812 */ /* 0x000fe2000788c0ff */
[----:B------:R-:W-:Y:S01]  /*15da0*/  FMUL R23, R23, UR62 ;  /* 0x0000003e17177c20 */ /* 0x000fe20008400000 */
[----:B------:R-:W-:Y:S01]  /*15db0*/  FMUL R24, R24, UR62 ;  /* 0x0000003e18187c20 */ /* 0x000fe20008400000 */
[----:B------:R-:W-:Y:S01]  /*15dc0*/  FMUL R25, R25, UR62 ;  /* 0x0000003e19197c20 */ /* 0x000fe20008400000 */
[----:B------:R-:W-:Y:S01]  /*15dd0*/  FMUL R26, R26, UR62 ;  /* 0x0000003e1a1a7c20 */ /* 0x000fe20008400000 */
[----:B------:R-:W-:Y:S01]  /*15de0*/  @P2 LOP3.LUT R0, R0, 0x4000, RZ, 0xfc, !PT ;  /* 0x0000400000002812 */ /* 0x000fe200078efcff */
[----:B------:R-:W-:Y:S01]  /*15df0*/  FMUL R27, R27, UR62 ;  /* 0x0000003e1b1b7c20 */ /* 0x000fe20008400000 */
[----:B------:R-:W-:Y:S01]  /*15e00*/  LOP3.LUT P2, RZ, R218, 0x800, RZ, 0xc0, !PT ;  /* 0x00000800daff7812 */ /* 0x000fe2000784c0ff */
[----:B------:R-:W-:Y:S01]  /*15e10*/  FMUL R28, R28, UR62 ;  /* 0x0000003e1c1c7c20 */ /* 0x000fe20008400000 */
[----:B------:R-:W-:Y:S01]  /*15e20*/  LOP3.LUT R0, R0, 0xffff7fff, RZ, 0xc0, !PT ;  /* 0xffff7fff00007812 */ /* 0x000fe200078ec0ff */
        /* <DEDUP_REMOVED lines=46> */
[----:B-1----:R-:W-:-:S02]  /*16110*/  FSEL R5, R11, -INF , !P1 ;  /* 0xff8000000b057808 */ /* 0x002fc40004800000 */
[----:B------:R-:W-:-:S03]  /*16120*/  LOP3.LUT P1, RZ, R218, 0x40000, RZ, 0xc0, !PT ;  /* 0x00040000daff7812 */ /* 0x000fc6000782c0ff */
[----:B------:R1:W-:Y:S04]  /*16130*/  STL [R1+0xa0], R5 ;  /* 0x0000a00501007387 */ /* 0x0003e80000100800 */
[----:B------:R-:W-:Y:S02]  /*16140*/  @P2 LOP3.LUT R0, R0, 0x40000, RZ, 0xfc, !PT ;  /* 0x0004000000002812 */ /* 0x000fe400078efcff */
[----:B------:R-:W-:Y:S02]  /*16150*/  LOP3.LUT P2, RZ, R218, 0x80, RZ, 0xc0, !PT ;  /* 0x00000080daff7812 */ /* 0x000fe4000784c0ff */
[----:B------:R-:W-:-:S11]  /*16160*/  LOP3.LUT R0, R0, 0xfff7ffff, RZ, 0xc0, !PT ;  /* 0xfff7ffff00007812 */ /* 0x000fd600078ec0ff */
[----:B------:R-:W-:Y:S02]  /*16170*/  @P2 LOP3.LUT R0, R0, 0x80000, RZ, 0xfc, !PT ;  /* 0x0008000000002812 */ /* 0x000fe400078efcff */
[----:B------:R-:W-:Y:S02]  /*16180*/  LOP3.LUT P2, RZ, R218, 0x40, RZ, 0xc0, !PT ;  /* 0x00000040daff7812 */ /* 0x000fe4000784c0ff */
[----:B------:R-:W-:-:S11]  /*16190*/  LOP3.LUT R0, R0, 0xffefffff, RZ, 0xc0, !PT ;  /* 0xffefffff00007812 */ /* 0x000fd600078ec0ff */
[----:B------:R-:W-:Y:S02]  /*161a0*/  @P2 LOP3.LUT R0, R0, 0x100000, RZ, 0xfc, !PT ;  /* 0x0010000000002812 */ /* 0x000fe400078efcff */
[----:B------:R-:W-:Y:S02]  /*161b0*/  LOP3.LUT P2, RZ, R218, 0x20, RZ, 0xc0, !PT ;  /* 0x00000020daff7812 */ /* 0x000fe4000784c0ff */
[----:B------:R-:W-:-:S11]  /*161c0*/  LOP3.LUT R0, R0, 0xffdfffff, RZ, 0xc0, !PT ;  /* 0xffdfffff00007812 */ /* 0x000fd600078ec0ff */
[----:B------:R-:W-:Y:S02]  /*161d0*/  @P2 LOP3.LUT R0, R0, 0x200000, RZ, 0xfc, !PT ;  /* 0x0020000000002812 */ /* 0x000fe400078efcff */
[----:B------:R-:W-:-:S04]  /*161e0*/  LOP3.LUT P2, RZ, R218, 0x10, RZ, 0xc0, !PT ;  /* 0x00000010daff7812 */ /* 0x000fc8000784c0ff */
[----:B-1----:R-:W-:Y:S02]  /*161f0*/  FSEL R5, R12, -INF , !P2 ;  /* 0xff8000000c057808 */ /* 0x002fe40005000000 */
[----:B------:R-:W-:-:S03]  /*16200*/  LOP3.LUT P2, RZ, R0, 0x200000, RZ, 0xc0, !PT ;  /* 0x0020000000ff7812 */ /* 0x000fc6000784c0ff */
[----:B------:R1:W-:Y:S02]  /*16210*/  STL [R1+0xcc], R5 ;  /* 0x0000cc0501007387 */ /* 0x0003e40000100800 */
        /* <DEDUP_REMOVED lines=19> */
[C---:B------:R-:W-:Y:S02]  /*16350*/  LOP3.LUT P2, RZ, R0.reuse, 0x4000, RZ, 0xc0, !PT ;  /* 0x0000400000ff7812 */ /* 0x040fe4000784c0ff */
[----:B------:R-:W-:Y:S01]  /*16360*/  LOP3.LUT R0, R0, 0xffffffbf, RZ, 0xc0, !PT ;  /* 0xffffffbf00007812 */ /* 0x000fe200078ec0ff */
[----:B------:R1:W-:Y:S01]  /*16370*/  STL [R1+0x94], R5 ;  /* 0x0000940501007387 */ /* 0x0003e20000100800 */
[----:B------:R-:W-:Y:S02]  /*16380*/  FSEL R6, R20, -INF , !P2 ;  /* 0xff80000014067808 */ /* 0x000fe40005000000 */
[----:B------:R-:W-:-:S03]  /*16390*/  LOP3.LUT P2, RZ, R218, 0x80000000, RZ, 0xc0, !PT ;  /* 0x80000000daff7812 */ /* 0x000fc6000784c0ff */
[----:B------:R2:W-:Y:S01]  /*163a0*/  STL [R1+0xac], R6 ;  /* 0x0000ac0601007387 */ /* 0x0005e20000100800 */
[----:B-1----:R-:W-:Y:S02]  /*163b0*/  FSEL R5, R21, -INF , !P3 ;  /* 0xff80000015057808 */ /* 0x002fe40005800000 */
[----:B------:R-:W-:-:S03]  /*163c0*/  LOP3.LUT P3, RZ, R133, 0x1, RZ, 0xc0, !PT ;  /* 0x0000000185ff7812 */ /* 0x000fc6000786c0ff */
[----:B------:R1:W-:Y:S04]  /*163d0*/  STL [R1+0x90], R5 ;  /* 0x0000900501007387 */ /* 0x0003e80000100800 */
[----:B------:R-:W-:Y:S02]  /*163e0*/  @P2 LOP3.LUT R0, R0, 0x40, RZ, 0xfc, !PT ;  /* 0x0000004000002812 */ /* 0x000fe400078efcff */
[----:B------:R-:W-:Y:S02]  /*163f0*/  LOP3.LUT P2, RZ, R218, 0x40000000, RZ, 0xc0, !PT ;  /* 0x40000000daff7812 */ /* 0x000fe4000784c0ff */
[----:B------:R-:W-:Y:S02]  /*16400*/  LOP3.LUT R0, R0, 0xffffff7f, RZ, 0xc0, !PT ;  /* 0xffffff7f00007812 */ /* 0x000fe400078ec0ff */
[----:B--2---:R-:W-:-:S02]  /*16410*/  FSEL R6, R22, -INF , !P4 ;  /* 0xff80000016067808 */ /* 0x004fc40006000000 */
[----:B------:R-:W-:Y:S02]  /*16420*/  LOP3.LUT P4, RZ, R133, 0x2, RZ, 0xc0, !PT ;  /* 0x0000000285ff7812 */ /* 0x000fe4000788c0ff */
[----:B-1----:R-:W-:Y:S01]  /*16430*/  FSEL R5, R23, -INF , !P6 ;  /* 0xff80000017057808 */ /* 0x002fe20007000000 */
[----:B------:R1:W-:Y:S01]  /*16440*/  STL [R1+0xa8], R6 ;  /* 0x0000a80601007387 */ /* 0x0003e20000100800 */
[----:B------:R-:W-:-:S03]  /*16450*/  LOP3.LUT P6, RZ, R218, 0x80000, RZ, 0xc0, !PT ;  /* 0x00080000daff7812 */ /* 0x000fc600078cc0ff */
[----:B------:R-:W-:Y:S01]  /*16460*/  @P2 LOP3.LUT R0, R0, 0x80, RZ, 0xfc, !PT ;  /* 0x0000008000002812 */ /* 0x000fe200078efcff */
[----:B------:R2:W-:Y:S01]  /*16470*/  STL [R1+0x8c], R5 ;  /* 0x00008c0501007387 */ /* 0x0005e20000100800 */
[----:B------:R-:W-:Y:S02]  /*16480*/  LOP3.LUT P2, RZ, R218, 0x20000000, RZ, 0xc0, !PT ;  /* 0x20000000daff7812 */ /* 0x000fe4000784c0ff */
[----:B------:R-:W-:Y:S02]  /*16490*/  LOP3.LUT R0, R0, 0xfffffeff, RZ, 0xc0, !PT ;  /* 0xfffffeff00007812 */ /* 0x000fe400078ec0ff */
[----:B-1----:R-:W-:Y:S02]  /*164a0*/  FSEL R6, R24, -INF , !P5 ;  /* 0xff80000018067808 */ /* 0x002fe40006800000 */
[C---:B------:R-:W-:Y:S02]  /*164b0*/  LOP3.LUT P5, RZ, R218.reuse, 0x100000, RZ, 0xc0, !PT ;  /* 0x00100000daff7812 */ /* 0x040fe400078ac0ff */
[----:B--2---:R-:W-:Y:S01]  /*164c0*/  FSEL R5, R25, -INF , !P0 ;  /* 0xff80000019057808 */ /* 0x004fe20004000000 */
[----:B------:R-:W-:Y:S01]  /*164d0*/  STL [R1+0xa4], R6 ;  /* 0x0000a40601007387 */ /* 0x000fe20000100800 */
[----:B------:R-:W-:-:S03]  /*164e0*/  LOP3.LUT P0, RZ, R218, 0x200000, RZ, 0xc0, !PT ;  /* 0x00200000daff7812 */ /* 0x000fc6000780c0ff */
[----:B------:R-:W-:Y:S01]  /*164f0*/  @P2 LOP3.LUT R0, R0, 0x100, RZ, 0xfc, !PT ;  /* 0x0000010000002812 */ /* 0x000fe200078efcff */
[----:B------:R1:W-:Y:S01]  /*16500*/  STL [R1+0x88], R5 ;  /* 0x0000880501007387 */ /* 0x0003e20000100800 */
[----:B------:R-:W-:Y:S02]  /*16510*/  LOP3.LUT P2, RZ, R218, 0x10000000, RZ, 0xc0, !PT ;  /* 0x10000000daff7812 */ /* 0x000fe4000784c0ff */
[----:B------:R-:W-:Y:S02]  /*16520*/  LOP3.LUT R0, R0, 0xfffffdff, RZ, 0xc0, !PT ;  /* 0xfffffdff00007812 */ /* 0x000fe400078ec0ff */
[----:B-1----:R-:W-:Y:S02]  /*16530*/  FSEL R5, R26, -INF , !P1 ;  /* 0xff8000001a057808 */ /* 0x002fe40004800000 */
[----:B------:R-:W-:-:S07]  /*16540*/  LOP3.LUT P1, RZ, R218, 0x400000, RZ, 0xc0, !PT ;  /* 0x00400000daff7812 */ /* 0x000fce000782c0ff */
        /* <DEDUP_REMOVED lines=52> */
[----:B------:R-:W-:-:S05]  /*16890*/  FSEL R6, R39, -INF , !P2 ;  /* 0xff80000027067808 */ /* 0x000fca0005000000 */
[----:B------:R2:W-:Y:S01]  /*168a0*/  STL [R1+0x3c], R6 ;  /* 0x00003c0601007387 */ /* 0x0005e20000100800 */
[----:B-1----:R-:W-:Y:S02]  /*168b0*/  FSEL R5, R40, -INF , !P3 ;  /* 0xff80000028057808 */ /* 0x002fe40005800000 */
[----:B------:R-:W-:-:S03]  /*168c0*/  LOP3.LUT P3, RZ, R133, 0x100, RZ, 0xc0, !PT ;  /* 0x0000010085ff7812 */ /* 0x000fc6000786c0ff */
[----:B------:R1:W-:Y:S01]  /*168d0*/  STL [R1+0x38], R5 ;  /* 0x0000380501007387 */ /* 0x0003e20000100800 */
[----:B--2---:R-:W-:Y:S02]  /*168e0*/  FSEL R6, R41, -INF , !P4 ;  /* 0xff80000029067808 */ /* 0x004fe40006000000 */
[----:B------:R-:W-:Y:S01]  /*168f0*/  LOP3.LUT P4, RZ, R133, 0x200, RZ, 0xc0, !PT ;  /* 0x0000020085ff7812 */ /* 0x000fe2000788c0ff */
[----:B------:R-:W-:Y:S01]  /*16900*/  FMUL R9, R62, UR62 ;  /* 0x0000003e3e097c20 */ /* 0x000fe20008400000 */
[----:B------:R-:W-:Y:S01]  /*16910*/  FSEL R248, R48, -INF , !P3 ;  /* 0xff80000030f87808 */ /* 0x000fe20005800000 */
[----:B------:R2:W-:Y:S01]  /*16920*/  STL [R1+0x34], R6 ;  /* 0x0000340601007387 */ /* 0x0005e20000100800 */
[----:B------:R-:W-:Y:S01]  /*16930*/  FMUL R7, R60, UR62 ;  /* 0x0000003e3c077c20 */ /* 0x000fe20008400000 */
[----:B------:R-:W-:Y:S01]  /*16940*/  FMUL R10, R63, UR62 ;  /* 0x0000003e3f0a7c20 */ /* 0x000fe20008400000 */
[----:B------:R-:W-:Y:S01]  /*16950*/  FMUL R8, R61, UR62 ;  /* 0x0000003e3d087c20 */ /* 0x000fe20008400000 */
[----:B-1----:R-:W-:-:S02]  /*16960*/  FSEL R5, R42, -INF , !P6 ;  /* 0xff8000002a057808 */ /* 0x002fc40007000000 */
[----:B------:R-:W-:Y:S01]  /*16970*/  LOP3.LUT P6, RZ, R133, 0x40000, RZ, 0xc0, !PT ;  /* 0x0004000085ff7812 */ /* 0x000fe200078cc0ff */
[----:B------:R-:W-:Y:S01]  /*16980*/  FMUL R11, R64, UR62 ;  /* 0x0000003e400b7c20 */ /* 0x000fe20008400000 */
[----:B------:R-:W-:Y:S01]  /*16990*/  FMUL R13, R65, UR62 ;  /* 0x0000003e410d7c20 */ /* 0x000fe20008400000 */
[----:B------:R1:W-:Y:S01]  /*169a0*/  STL [R1+0x30], R5 ;  /* 0x0000300501007387 */ /* 0x0003e20000100800 */
[----:B--2---:R-:W-:Y:S01]  /*169b0*/  FSEL R6, R43, -INF , !P5 ;  /* 0xff8000002b067808 */ /* 0x004fe20006800000 */
[----:B------:R-:W-:Y:S01]  /*169c0*/  FMUL R17, R69, UR62 ;  /* 0x0000003e45117c20 */ /* 0x000fe20008400000 */
[----:B------:R-:W-:-:S03]  /*169d0*/  FSEL R247, R49, -INF , !P4 ;  /* 0xff80000031f77808 */ /* 0x000fc60006000000 */
[----:B------:R-:W-:Y:S01]  /*169e0*/  STL [R1+0x24], R6 ;  /* 0x0000240601007387 */ /* 0x000fe20000100800 */
[----:B-1----:R-:W-:Y:S02]  /*169f0*/  FSEL R5, R44, -INF , !P0 ;  /* 0xff8000002c057808 */ /* 0x002fe40004000000 */
[----:B------:R-:W-:-:S03]  /*16a00*/  LOP3.LUT P0, RZ, R133, 0x40, RZ, 0xc0, !PT ;  /* 0x0000004085ff7812 */ /* 0x000fc6000780c0ff */
[----:B------:R1:W-:Y:S02]  /*16a10*/  STL [R1+0x20], R5 ;  /* 0x0000200501007387 */ /* 0x0003e40000100800 */
[----:B-1----:R-:W-:Y:S02]  /*16a20*/  FSEL R5, R45, -INF , !P1 ;  /* 0xff8000002d057808 */ /* 0x002fe40004800000 */
[C---:B------:R-:W-:Y:S02]  /*16a30*/  LOP3.LUT P1, RZ, R133.reuse, 0x80, RZ, 0xc0, !PT ;  /* 0x0000008085ff7812 */ /* 0x040fe4000782c0ff */
[----:B------:R-:W-:Y:S01]  /*16a40*/  LOP3.LUT R133, R133, 0xbfffffff, RZ, 0xc0, !PT ;  /* 0xbfffffff85857812 */ /* 0x000fe200078ec0ff */
[----:B------:R1:W-:Y:S03]  /*16a50*/  STL [R1+0x14], R5 ;  /* 0x0000140501007387 */ /* 0x0003e60000100800 */
[----:B------:R-:W-:-:S04]  /*16a60*/  @P6 LOP3.LUT R133, R133, 0x40000000, RZ, 0xfc, !PT ;  /* 0x4000000085856812 */ /* 0x000fc800078efcff */
[C---:B------:R-:W-:Y:S02]  /*16a70*/  LOP3.LUT P6, RZ, R133.reuse, 0x20000, RZ, 0xc0, !PT ;  /* 0x0002000085ff7812 */ /* 0x040fe400078cc0ff */
[----:B------:R-:W-:Y:S02]  /*16a80*/  LOP3.LUT R133, R133, 0x7fffffff, RZ, 0xc0, !PT ;  /* 0x7fffffff85857812 */ /* 0x000fe400078ec0ff */
[----:B-1----:R-:W-:-:S05]  /*16a90*/  FSEL R5, R46, -INF , !P0 ;  /* 0xff8000002e057808 */ /* 0x002fca0004000000 */
[----:B------:R1:W-:Y:S04]  /*16aa0*/  STL [R1+0x8], R5 ;  /* 0x0000080501007387 */ /* 0x0003e80000100800 */
[----:B------:R-:W-:-:S04]  /*16ab0*/  @P6 LOP3.LUT R133, R133, 0x80000000, RZ, 0xfc, !PT ;  /* 0x8000000085856812 */ /* 0x000fc800078efcff */
[----:B------:R-:W-:Y:S02]  /*16ac0*/  LOP3.LUT P6, RZ, R133, 0x10000, RZ, 0xc0, !PT ;  /* 0x0001000085ff7812 */ /* 0x000fe400078cc0ff */
[----:B-1----:R-:W-:Y:S01]  /*16ad0*/  FSEL R5, R47, -INF , !P1 ;  /* 0xff8000002f057808 */ /* 0x002fe20004800000 */
[----:B------:R-:W-:Y:S01]  /*16ae0*/  FMUL R6, R59, UR62 ;  /* 0x0000003e3b067c20 */ /* 0x000fe20008400000 */
[C---:B------:R-:W-:Y:S02]  /*16af0*/  LOP3.LUT P2, RZ, R133.reuse, 0x400000, RZ, 0xc0, !PT ;  /* 0x0040000085ff7812 */ /* 0x040fe4000784c0ff */
[C---:B------:R-:W-:Y:S01]  /*16b00*/  LOP3.LUT P3, RZ, R133.reuse, 0x800000, RZ, 0xc0, !PT ;  /* 0x0080000085ff7812 */ /* 0x040fe2000786c0ff */
[----:B------:R1:W-:Y:S01]  /*16b10*/  STL [R1], R5 ;  /* 0x0000000501007387 */ /* 0x0003e20000100800 */
[----:B------:R-:W-:Y:S01]  /*16b20*/  LOP3.LUT P4, RZ, R133, 0x1000000, RZ, 0xc0, !PT ;  /* 0x0100000085ff7812 */ /* 0x000fe2000788c0ff */
[----:B------:R-:W-:Y:S01]  /*16b30*/  FMUL R12, R66, UR62 ;  /* 0x0000003e420c7c20 */ /* 0x000fe20008400000 */
[----:B------:R-:W-:Y:S01]  /*16b40*/  FMUL R19, R71, UR62 ;  /* 0x0000003e47137c20 */ /* 0x000fe20008400000 */
[----:B------:R-:W-:Y:S01]  /*16b50*/  FMUL R15, R68, UR62 ;  /* 0x0000003e440f7c20 */ /* 0x000fe20008400000 */
[----:B------:R-:W-:Y:S01]  /*16b60*/  FMUL R14, R67, UR62 ;  /* 0x0000003e430e7c20 */ /* 0x000fe20008400000 */
[----:B------:R-:W-:-:S02]  /*16b70*/  @P6 LOP3.LUT R0, R0, 0x1, RZ, 0xfc, !PT ;  /* 0x0000000100006812 */ /* 0x000fc400078efcff */
[----:B------:R-:W-:Y:S02]  /*16b80*/  LOP3.LUT P6, RZ, R133, 0x8000, RZ, 0xc0, !PT ;  /* 0x0000800085ff7812 */ /* 0x000fe400078cc0ff */
[----:B------:R-:W-:Y:S01]  /*16b90*/  LOP3.LUT R0, R0, 0xfffffffd, RZ, 0xc0, !PT ;  /* 0xfffffffd00007812 */ /* 0x000fe200078ec0ff */
        /* <DEDUP_REMOVED lines=55> */
[----:B------:R-:W-:Y:S01]  /*16f10*/  LOP3.LUT P5, RZ, R133, 0x80000, RZ, 0xc0, !PT ;  /* 0x0008000085ff7812 */ /* 0x000fe200078ac0ff */
[----:B------:R-:W-:Y:S01]  /*16f20*/  FMUL R119, R119, UR62 ;  /* 0x0000003e77777c20 */ /* 0x000fe20008400000 */
[----:B------:R-:W-:Y:S01]  /*16f30*/  FMUL R120, R120, UR62 ;  /* 0x0000003e78787c20 */ /* 0x000fe20008400000 */
[----:B------:R-:W-:Y:S01]  /*16f40*/  FMUL R121, R121, UR62 ;  /* 0x0000003e79797c20 */ /* 0x000fe20008400000 */
[----:B------:R-:W-:Y:S01]  /*16f50*/  FMUL R122, R122, UR62 ;  /* 0x0000003e7a7a7c20 */ /* 0x000fe20008400000 */
[----:B------:R-:W-:Y:S01]  /*16f60*/  FMUL R123, R123, UR62 ;  /* 0x0000003e7b7b7c20 */ /* 0x000fe20008400000 */
[----:B------:R-:W-:Y:S01]  /*16f70*/  FMUL R124, R124, UR62 ;  /* 0x0000003e7c7c7c20 */ /* 0x000fe20008400000 */
[----:B------:R-:W-:-:S02]  /*16f80*/  @P6 LOP3.LUT R0, R0, 0x20, RZ, 0xfc, !PT ;  /* 0x0000002000006812 */ /* 0x000fc400078efcff */
[----:B------:R-:W-:Y:S01]  /*16f90*/  LOP3.LUT P6, RZ, R133, 0x400, RZ, 0xc0, !PT ;  /* 0x0000040085ff7812 */ /* 0x000fe200078cc0ff */
[----:B------:R-:W-:Y:S01]  /*16fa0*/  FMUL R125, R125, UR62 ;  /* 0x0000003e7d7d7c20 */ /* 0x000fe20008400000 */
[----:B------:R-:W-:Y:S02]  /*16fb0*/  USHF.L.U32 UR64, UR64, 0x1f, URZ ;  /* 0x0000001f40407899 */ /* 0x000fe400080006ff */
[----:B0-----:R-:W-:Y:S01]  /*16fc0*/  USHF.R.S32.HI UR4, URZ, 0x1f, UR29 ;  /* 0x0000001fff047899 */ /* 0x001fe2000801141d */
[----:B------:R-:W-:Y:S02]  /*16fd0*/  FSEL R224, R50, -INF , !P6 ;  /* 0xff80000032e07808 */ /* 0x000fe40007000000 */
[----:B------:R-:W-:Y:S01]  /*16fe0*/  LOP3.LUT P6, RZ, R0, 0x20, RZ, 0xc0, !PT ;  /* 0x0000002000ff7812 */ /* 0x000fe200078cc0ff */
[----:B------:R-:W-:Y:S01]  /*16ff0*/  FMUL R4, R4, UR62 ;  /* 0x0000003e04047c20 */ /* 0x000fe20008400000 */
[----:B------:R-:W-:Y:S02]  /*17000*/  LOP3.LUT P0, RZ, R133, 0x100000, RZ, 0xc0, !PT ;  /* 0x0010000085ff7812 */ /* 0x000fe4000780c0ff */
[----:B------:R-:W-:-:S02]  /*17010*/  FSEL R223, R51, -INF , !P6 ;  /* 0xff80000033df7808 */ /* 0x000fc40007000000 */
[----:B------:R-:W-:Y:S02]  /*17020*/  LOP3.LUT P6, RZ, R0, 0x10, RZ, 0xc0, !PT ;  /* 0x0000001000ff7812 */ /* 0x000fe400078cc0ff */
[----:B------:R-:W-:Y:S02]  /*17030*/  LOP3.LUT P1, RZ, R133, 0x200000, RZ, 0xc0, !PT ;  /* 0x0020000085ff7812 */ /* 0x000fe4000782c0ff */
[----:B------:R-:W-:Y:S02]  /*17040*/  FSEL R222, R52, -INF , !P6 ;  /* 0xff80000034de7808 */ /* 0x000fe40007000000 */
[----:B------:R-:W-:-:S04]  /*17050*/  LOP3.LUT P6, RZ, R0, 0x8, RZ, 0xc0, !PT ;  /* 0x0000000800ff7812 */ /* 0x000fc800078cc0ff */
[----:B------:R-:W-:Y:S02]  /*17060*/  FSEL R221, R53, -INF , !P6 ;  /* 0xff80000035dd7808 */ /* 0x000fe40007000000 */
[----:B------:R-:W-:-:S04]  /*17070*/  LOP3.LUT P6, RZ, R0, 0x4, RZ, 0xc0, !PT ;  /* 0x0000000400ff7812 */ /* 0x000fc800078cc0ff */
[----:B------:R-:W-:Y:S02]  /*17080*/  FSEL R220, R54, -INF , !P6 ;  /* 0xff80000036dc7808 */ /* 0x000fe40007000000 */
[C---:B------:R-:W-:Y:S01]  /*17090*/  LOP3.LUT P6, RZ, R0.reuse, 0x2, RZ, 0xc0, !PT ;  /* 0x0000000200ff7812 */ /* 0x040fe200078cc0ff */
[----:B------:R-:W2:Y:S03]  /*170a0*/  LDL.LU R54, [R1+0x54] ;  /* 0x0000540001367983 */ /* 0x000ea60000300800 */
[----:B------:R-:W-:Y:S02]  /*170b0*/  FSEL R219, R55, -INF , !P6 ;  /* 0xff80000037db7808 */ /* 0x000fe40007000000 */
[----:B------:R-:W-:Y:S01]  /*170c0*/  LOP3.LUT P6, RZ, R0, 0x1, RZ, 0xc0, !PT ;  /* 0x0000000100ff7812 */ /* 0x000fe200078cc0ff */
[----:B------:R-:W-:Y:S01]  /*170d0*/  FMUL R0, R57, UR62 ;  /* 0x0000003e39007c20 */ /* 0x000fe20008400000 */
[----:B------:R-:W3:Y:S02]  /*170e0*/  LDL.LU R55, [R1+0x60] ;  /* 0x0000600001377983 */ /* 0x000ee40000300800 */
[----:B------:R-:W-:-:S02]  /*170f0*/  FSEL R218, R56, -INF , !P6 ;  /* 0xff80000038da7808 */ /* 0x000fc40007000000 */
[C---:B------:R-:W-:Y:S01]  /*17100*/  LOP3.LUT P6, RZ, R133.reuse, 0x80000000, RZ, 0xc0, !PT ;  /* 0x8000000085ff7812 */ /* 0x040fe200078cc0ff */
[----:B------:R-:W4:Y:S01]  /*17110*/  LDL.LU R56, [R1+0x5c] ;  /* 0x00005c0001387983 */ /* 0x000f220000300800 */
[----:B-1----:R-:W-:Y:S02]  /*17120*/  FMUL R5, R58, UR62 ;  /* 0x0000003e3a057c20 */ /* 0x002fe40008400000 */
[----:B------:R-:W-:Y:S01]  /*17130*/  FSEL R0, R0, -INF , !P6 ;  /* 0xff80000000007808 */ /* 0x000fe20007000000 */
[----:B------:R-:W5:Y:S01]  /*17140*/  LDL.LU R57, [R1+0x58] ;  /* 0x0000580001397983 */ /* 0x000f620000300800 */
[----:B------:R-:W-:-:S03]  /*17150*/  LOP3.LUT P6, RZ, R133, 0x40000000, RZ, 0xc0, !PT ;  /* 0x4000000085ff7812 */ /* 0x000fc600078cc0ff */
[----:B------:R-:W2:Y:S01]  /*17160*/  LDL.LU R58, [R1+0x68] ;  /* 0x00006800013a7983 */ /* 0x000ea20000300800 */
[----:B------:R-:W-:Y:S02]  /*17170*/  FSEL R5, R5, -INF , !P6 ;  /* 0xff80000005057808 */ /* 0x000fe40007000000 */
[----:B------:R-:W-:Y:S01]  /*17180*/  LOP3.LUT P6, RZ, R133, 0x20000000, RZ, 0xc0, !PT ;  /* 0x2000000085ff7812 */ /* 0x000fe200078cc0ff */
[----:B------:R-:W2:Y:S01]  /*17190*/  LDL.LU R59, [R1+0x50] ;  /* 0x00005000013b7983 */ /* 0x000ea20000300800 */
[----:B------:R-:W-:Y:S02]  /*171a0*/  FSEL R9, R9, -INF , !P2 ;  /* 0xff80000009097808 */ /* 0x000fe40005000000 */
[----:B------:R-:W-:Y:S01]  /*171b0*/  FSEL R10, R10, -INF , !P3 ;  /* 0xff8000000a0a7808 */ /* 0x000fe20005800000 */
[----:B------:R-:W2:Y:S01]  /*171c0*/  LDL.LU R60, [R1+0x40] ;  /* 0x00004000013c7983 */ /* 0x000ea20000300800 */
[-C--:B------:R-:W-:Y:S02]  /*171d0*/  ISETP.GT.U32.AND P2, PT, R246, R134.reuse, PT ;  /* 0x00000086f600720c */ /* 0x080fe40003f44070 */
[----:B------:R-:W-:Y:S01]  /*171e0*/  FSEL R11, R11, -INF , !P4 ;  /* 0xff8000000b0b7808 */ /* 0x000fe20006000000 */
[----:B------:R-:W2:Y:S01]  /*171f0*/  LDL.LU R61, [R1+0x1c] ;  /* 0x00001c00013d7983 */ /* 0x000ea20000300800 */
[----:B------:R-:W-:Y:S01]  /*17200*/  ISETP.GT.U32.AND P3, PT, R244, R134, PT ;  /* 0x00000086f400720c */ /* 0x000fe20003f64070 */
[----:B------:R-:W-:Y:S01]  /*17210*/  FMUL R47, R98, UR62 ;  /* 0x0000003e622f7c20 */ /* 0x000fe20008400000 */
[----:B------:R-:W-:Y:S01]  /*17220*/  FSEL R6, R6, -INF , !P5 ;  /* 0xff80000006067808 */ /* 0x000fe20006800000 */
[----:B------:R-:W2:Y:S01]  /*17230*/  LDL.LU R62, [R1+0x2c] ;  /* 0x00002c00013e7983 */ /* 0x000ea20000300800 */
[----:B------:R-:W-:-:S02]  /*17240*/  ISETP.GT.U32.AND.EX P6, PT, R245, RZ, PT, P6 ;  /* 0x000000fff500720c */ /* 0x000fc40003fc4160 */
[----:B------:R-:W-:Y:S01]  /*17250*/  ISETP.GT.U32.AND.EX P2, PT, R243, RZ, PT, P2 ;  /* 0x000000fff300720c */ /* 0x000fe20003f44120 */
[----:B------:R-:W2:Y:S01]  /*17260*/  LDL.LU R63, [R1+0x18] ;  /* 0x00001800013f7983 */ /* 0x000ea20000300800 */
[----:B------:R-:W-:Y:S01]  /*17270*/  ISETP.GT.U32.AND P4, PT, R242, R134, PT ;  /* 0x00000086f200720c */ /* 0x000fe20003f84070 */
[----:B------:R-:W-:Y:S01]  /*17280*/  FMUL R50, R101, UR62 ;  /* 0x0000003e65327c20 */ /* 0x000fe20008400000 */
[----:B------:R-:W-:Y:S01]  /*17290*/  FMUL R53, R104, UR62 ;  /* 0x0000003e68357c20 */ /* 0x000fe20008400000 */
[----:B------:R-:W2:Y:S01]  /*172a0*/  LDL.LU R64, [R1+0x28] ;  /* 0x0000280001407983 */ /* 0x000ea20000300800 */
[----:B------:R-:W-:Y:S01]  /*172b0*/  FMUL R51, R106, UR62 ;  /* 0x0000003e6a337c20 */ /* 0x000fe20008400000 */
[----:B------:R-:W-:Y:S01]  /*172c0*/  FMUL R52, R105, UR62 ;  /* 0x0000003e69347c20 */ /* 0x000fe20008400000 */
[----:B------:R-:W-:Y:S01]  /*172d0*/  LOP3.LUT P5, RZ, R133, 0x10000000, RZ, 0xc0, !PT ;  /* 0x1000000085ff7812 */ /* 0x000fe200078ac0ff */
[----:B------:R-:W2:Y:S04]  /*172e0*/  LDL.LU R246, [R1+0x10] ;  /* 0x0000100001f67983 */ /* 0x000ea80000300800 */
[----:B------:R-:W2:Y:S04]  /*172f0*/  LDL.LU R244, [R1+0xc] ;  /* 0x00000c0001f47983 */ /* 0x000ea80000300800 */
[----:B------:R-:W2:Y:S01]  /*17300*/  LDL.LU R245, [R1+0x4] ;  /* 0x0000040001f57983 */ /* 0x000ea20000300800 */
[----:B------:R-:W-:-:S02]  /*17310*/  FSEL R13, R13, -INF , !P2 ;  /* 0xff8000000d0d7808 */ /* 0x000fc40005000000 */
[----:B------:R-:W-:Y:S01]  /*17320*/  ISETP.GT.U32.AND.EX P2, PT, R241, RZ, PT, P3 ;  /* 0x000000fff100720c */ /* 0x000fe20003f44130 */
[----:B------:R-:W3:Y:S01]  /*17330*/  LDL.64 R66, [R1+0x590] ;  /* 0x0005900001427983 */ /* 0x000ee20000100a00 */
[----:B------:R-:W-:Y:S02]  /*17340*/  ISETP.GT.U32.AND P3, PT, R238, R134, PT ;  /* 0x00000086ee00720c */ /* 0x000fe40003f64070 */
[----:B------:R-:W-:Y:S01]  /*17350*/  FSEL R12, R12, -INF , !P6 ;  /* 0xff8000000c0c7808 */ /* 0x000fe20007000000 */
[----:B------:R-:W3:Y:S01]  /*17360*/  LDL.64 R68, [R1+0x560] ;  /* 0x0005600001447983 */ /* 0x000ee20000100a00 */
[----:B------:R-:W-:Y:S02]  /*17370*/  ISETP.GT.U32.AND.EX P3, PT, R235, RZ, PT, P3 ;  /* 0x000000ffeb00720c */ /* 0x000fe40003f64130 */
[----:B------:R-:W-:Y:S01]  /*17380*/  ISETP.GT.U32.AND.EX P4, PT, R239, RZ, PT, P4 ;  /* 0x000000ffef00720c */ /* 0x000fe20003f84140 */
[----:B------:R-:W3:Y:S01]  /*17390*/  LDL.64 R72, [R1+0x500] ;  /* 0x0005000001487983 */ /* 0x000ee20000100a00 */
[----:B------:R-:W-:-:S02]  /*173a0*/  FSEL R17, R17, -INF , !P3 ;  /* 0xff80000011117808 */ /* 0x000fc40005800000 */
[-C--:B------:R-:W-:Y:S01]  /*173b0*/  ISETP.GT.U32.AND P3, PT, R234, R134.reuse, PT ;  /* 0x00000086ea00720c */ /* 0x080fe20003f64070 */
[----:B------:R-:W3:Y:S03]  /*173c0*/  LDL.64 R74, [R1+0x4d8] ;  /* 0x0004d800014a7983 */ /* 0x000ee60000100a00 */
[----:B------:R-:W-:Y:S01]  /*173d0*/  ISETP.GT.U32.AND.EX P3, PT, R231, RZ, PT, P3 ;  /* 0x000000ffe700720c */ /* 0x000fe20003f64130 */
[----:B------:R-:W3:Y:S01]  /*173e0*/  LDL.64 R70, [R1+0x530] ;  /* 0x0005300001467983 */ /* 0x000ee20000100a00 */
[-C--:B------:R-:W-:Y:S02]  /*173f0*/  ISETP.GT.U32.AND P6, PT, R240, R134.reuse, PT ;  /* 0x00000086f000720c */ /* 0x080fe40003fc4070 */
[----:B------:R-:W-:Y:S01]  /*17400*/  FSEL R19, R19, -INF , !P3 ;  /* 0xff80000013137808 */ /* 0x000fe20005800000 */
[----:B------:R-:W3:Y:S01]  /*17410*/  LDL.64 R78, [R1+0x488] ;  /* 0x00048800014e7983 */ /* 0x000ee20000100a00 */
[----:B------:R-:W-:-:S02]  /*17420*/  ISETP.GT.U32.AND P3, PT, R230, R134, PT ;  /* 0x00000086e600720c */ /* 0x000fc40003f64070 */
[----:B------:R-:W-:Y:S01]  /*17430*/  FSEL R15, R15, -INF , !P2 ;  /* 0xff8000000f0f7808 */ /* 0x000fe20005000000 */
[----:B------:R-:W3:Y:S01]  /*17440*/  LDL.64 R80, [R1+0x460] ;  /* 0x0004600001507983 */ /* 0x000ee20000100a00 */
[----:B------:R-:W-:Y:S02]  /*17450*/  FSEL R14, R14, -INF , !P4 ;  /* 0xff8000000e0e7808 */ /* 0x000fe40006000000 */
[----:B------:R-:W-:Y:S01]  /*17460*/  ISETP.GT.U32.AND.EX P2, PT, R237, RZ, PT, P6 ;  /* 0x000000ffed00720c */ /* 0x000fe20003f44160 */
[----:B------:R-:W3:Y:S01]  /*17470*/  LDL.64 R76, [R1+0x4b0] ;  /* 0x0004b000014c7983 */ /* 0x000ee20000100a00 */
[----:B------:R-:W-:Y:S02]  /*17480*/  ISETP.GT.U32.AND P4, PT, R236, R134, PT ;  /* 0x00000086ec00720c */ /* 0x000fe40003f84070 */
[----:B------:R-:W-:Y:S01]  /*17490*/  ISETP.GT.U32.AND.EX P3, PT, R227, RZ, PT, P3 ;  /* 0x000000ffe300720c */ /* 0x000fe20003f64130 */
[----:B------:R-:W3:Y:S01]  /*174a0*/  LDL.64 R84, [R1+0x410] ;  /* 0x0004100001547983 */ /* 0x000ee20000100a00 */
[----:B------:R-:W-:-:S02]  /*174b0*/  FSEL R16, R16, -INF , !P2 ;  /* 0xff80000010107808 */ /* 0x000fc40005000000 */
[----:B------:R-:W-:Y:S01]  /*174c0*/  ISETP.GT.U32.AND.EX P2, PT, R233, RZ, PT, P4 ;  /* 0x000000ffe900720c */ /* 0x000fe20003f44140 */
[----:B------:R-:W3:Y:S01]  /*174d0*/  LDL.64 R86, [R1+0x3e0] ;  /* 0x0003e00001567983 */ /* 0x000ee20000100a00 */
[-C--:B------:R-:W-:Y:S02]  /*174e0*/  ISETP.GT.U32.AND P6, PT, R232, R134.reuse, PT ;  /* 0x00000086e800720c */ /* 0x080fe40003fc4070 */
[----:B------:R-:W-:Y:S01]  /*174f0*/  FSEL R21, R21, -INF , !P3 ;  /* 0xff80000015157808 */ /* 0x000fe20005800000 */
[----:B------:R-:W3:Y:S01]  /*17500*/  LDL.64 R82, [R1+0x438] ;  /* 0x0004380001527983 */ /* 0x000ee20000100a00 */
[----:B------:R-:W-:Y:S02]  /*17510*/  ISETP.GT.U32.AND P3, PT, R226, R134, PT ;  /* 0x00000086e200720c */ /* 0x000fe40003f64070 */
[----:B------:R-:W-:Y:S01]  /*17520*/  FSEL R18, R18, -INF , !P2 ;  /* 0xff80000012127808 */ /* 0x000fe20005000000 */
[----:B------:R-:W3:Y:S01]  /*17530*/  LDL.64 R90, [R1+0x390] ;  /* 0x00039000015a7983 */ /* 0x000ee20000100a00 */
[----:B------:R-:W-:-:S02]  /*17540*/  ISETP.GT.U32.AND.EX P2, PT, R229, RZ, PT, P6 ;  /* 0x000000ffe500720c */ /* 0x000fc40003f44160 */
[-C--:B------:R-:W-:Y:S01]  /*17550*/  ISETP.GT.U32.AND P4, PT, R228, R134.reuse, PT ;  /* 0x00000086e400720c */ /* 0x080fe20003f84070 */
[----:B------:R-:W3:Y:S01]  /*17560*/  LDL.64 R92, [R1+0x618] ;  /* 0x00061800015c7983 */ /* 0x000ee20000100a00 */
[----:B------:R-:W-:Y:S02]  /*17570*/  ISETP.GT.U32.AND.EX P3, PT, R216, RZ, PT, P3 ;  /* 0x000000ffd800720c */ /* 0x000fe40003f64130 */
[----:B------:R-:W-:Y:S01]  /*17580*/  FSEL R20, R20, -INF , !P2 ;  /* 0xff80000014147808 */ /* 0x000fe20005000000 */
[----:B------:R-:W3:Y:S01]  /*17590*/  LDL.64 R88, [R1+0x3b8] ;  /* 0x0003b80001587983 */ /* 0x000ee20000100a00 */
[----:B------:R-:W-:Y:S02]  /*175a0*/  ISETP.GT.U32.AND.EX P2, PT, R225, RZ, PT, P4 ;  /* 0x000000ffe100720c */ /* 0x000fe40003f44140 */
[----:B------:R-:W-:Y:S01]  /*175b0*/  FSEL R23, R23, -INF , !P3 ;  /* 0xff80000017177808 */ /* 0x000fe20005800000 */
[----:B------:R-:W3:Y:S01]  /*175c0*/  LDL.64 R96, [R1+0x5b8] ;  /* 0x0005b80001607983 */ /* 0x000ee20000100a00 */
[----:B------:R-:W-:-:S02]  /*175d0*/  ISETP.GT.U32.AND P6, PT, R217, R134, PT ;  /* 0x00000086d900720c */ /* 0x000fc40003fc4070 */
[-C--:B------:R-:W-:Y:S01]  /*175e0*/  ISETP.GT.U32.AND P3, PT, R215, R134.reuse, PT ;  /* 0x00000086d700720c */ /* 0x080fe20003f64070 */
[----:B------:R-:W3:Y:S01]  /*175f0*/  LDL.64 R98, [R1+0x588] ;  /* 0x0005880001627983 */ /* 0x000ee20000100a00 */
[----:B------:R-:W-:Y:S02]  /*17600*/  FSEL R22, R22, -INF , !P2 ;  /* 0xff80000016167808 */ /* 0x000fe40005000000 */
[----:B------:R-:W-:Y:S01]  /*17610*/  ISETP.GT.U32.AND.EX P2, PT, R214, RZ, PT, P6 ;  /* 0x000000ffd600720c */ /* 0x000fe20003f44160 */
[----:B------:R-:W3:Y:S01]  /*17620*/  LDL.64 R94, [R1+0x5e8] ;  /* 0x0005e800015e7983 */ /* 0x000ee20000100a00 */
[----:B------:R-:W-:Y:S02]  /*17630*/  ISETP.GT.U32.AND.EX P3, PT, R212, RZ, PT, P3 ;  /* 0x000000ffd400720c */ /* 0x000fe40003f64130 */
[----:B------:R-:W-:Y:S01]  /*17640*/  ISETP.GT.U32.AND P4, PT, R213, R134, PT ;  /* 0x00000086d500720c */ /* 0x000fe20003f84070 */
[----:B------:R-:W3:Y:S01]  /*17650*/  LDL.64 R102, [R1+0x528] ;  /* 0x0005280001667983 */ /* 0x000ee20000100a00 */
[----:B------:R-:W-:-:S02]  /*17660*/  FSEL R25, R25, -INF , !P3 ;  /* 0xff80000019197808 */ /* 0x000fc40005800000 */
[----:B------:R-:W-:Y:S01]  /*17670*/  FSEL R24, R24, -INF , !P2 ;  /* 0xff80000018187808 */ /* 0x000fe20005000000 */
[----:B------:R-:W3:Y:S01]  /*17680*/  LDL.64 R104, [R1+0x4f8] ;  /* 0x0004f80001687983 */ /* 0x000ee20000100a00 */
[-C--:B------:R-:W-:Y:S02]  /*17690*/  ISETP.GT.U32.AND P3, PT, R211, R134.reuse, PT ;  /* 0x00000086d300720c */ /* 0x080fe40003f64070 */
[----:B------:R-:W-:Y:S01]  /*176a0*/  ISETP.GT.U32.AND.EX P2, PT, R210, RZ, PT, P4 ;  /* 0x000000ffd200720c */ /* 0x000fe20003f44140 */
[----:B------:R-:W3:Y:S01]  /*176b0*/  LDL.64 R100, [R1+0x558] ;  /* 0x0005580001647983 */ /* 0x000ee20000100a00 */
[----:B------:R-:W-:Y:S02]  /*176c0*/  ISETP.GT.U32.AND P6, PT, R209, R134, PT ;  /* 0x00000086d100720c */ /* 0x000fe40003fc4070 */
[----:B------:R-:W-:Y:S02]  /*176d0*/  ISETP.GT.U32.AND.EX P3, PT, R208, RZ, PT, P3 ;  /* 0x000000ffd000720c */ /* 0x000fe40003f64130 */
[----:B------:R-:W-:-:S02]  /*176e0*/  FSEL R27, R27, -INF , !P2 ;  /* 0xff8000001b1b7808 */ /* 0x000fc40005000000 */
[----:B------:R-:W-:Y:S02]  /*176f0*/  ISETP.GT.U32.AND.EX P2, PT, R206, RZ, PT, P6 ;  /* 0x000000ffce00720c */ /* 0x000fe40003f44160 */
[-C--:B------:R-:W-:Y:S02]  /*17700*/  ISETP.GT.U32.AND P4, PT, R205, R134.reuse, PT ;  /* 0x00000086cd00720c */ /* 0x080fe40003f84070 */
[----:B------:R-:W-:Y:S02]  /*17710*/  FSEL R26, R26, -INF , !P3 ;  /* 0xff8000001a1a7808 */ /* 0x000fe40005800000 */
[----:B------:R-:W-:Y:S02]  /*17720*/  ISETP.GT.U32.AND P3, PT, R207, R134, PT ;  /* 0x00000086cf00720c */ /* 0x000fe40003f64070 */
[----:B------:R-:W-:Y:S02]  /*17730*/  FSEL R28, R28, -INF , !P2 ;  /* 0xff8000001c1c7808 */ /* 0x000fe40005000000 */
[----:B------:R-:W-:-:S02]  /*17740*/  ISETP.GT.U32.AND.EX P2, PT, R202, RZ, PT, P4 ;  /* 0x000000ffca00720c */ /* 0x000fc40003f44140 */
[-C--:B------:R-:W-:Y:S02]  /*17750*/  ISETP.GT.U32.AND P6, PT, R201, R134.reuse, PT ;  /* 0x00000086c900720c */ /* 0x080fe40003fc4070 */
[----:B------:R-:W-:Y:S02]  /*17760*/  ISETP.GT.U32.AND.EX P3, PT, R204, RZ, PT, P3 ;  /* 0x000000ffcc00720c */ /* 0x000fe40003f64130 */
[----:B------:R-:W-:Y:S02]  /*17770*/  FSEL R31, R31, -INF , !P2 ;  /* 0xff8000001f1f7808 */ /* 0x000fe40005000000 */
[----:B------:R-:W-:Y:S02]  /*17780*/  ISETP.GT.U32.AND.EX P2, PT, R198, RZ, PT, P6 ;  /* 0x000000ffc600720c */ /* 0x000fe40003f44160 */
[----:B------:R-:W-:Y:S02]  /*17790*/  ISETP.GT.U32.AND P4, PT, R197, R134, PT ;  /* 0x00000086c500720c */ /* 0x000fe40003f84070 */
[----:B------:R-:W-:-:S02]  /*177a0*/  FSEL R29, R29, -INF , !P3 ;  /* 0xff8000001d1d7808 */ /* 0x000fc40005800000 */
[-C--:B------:R-:W-:Y:S02]  /*177b0*/  ISETP.GT.U32.AND P3, PT, R203, R134.reuse, PT ;  /* 0x00000086cb00720c */ /* 0x080fe40003f64070 */
[----:B------:R-:W-:Y:S02]  /*177c0*/  FSEL R32, R32, -INF , !P2 ;  /* 0xff80000020207808 */ /* 0x000fe40005000000 */
[----:B------:R-:W-:Y:S02]  /*177d0*/  ISETP.GT.U32.AND.EX P2, PT, R193, RZ, PT, P4 ;  /* 0x000000ffc100720c */ /* 0x000fe40003f44140 */
[----:B------:R-:W-:Y:S02]  /*177e0*/  ISETP.GT.U32.AND P4, PT, R191, R134, PT ;  /* 0x00000086bf00720c */ /* 0x000fe40003f84070 */
[----:B------:R-:W-:Y:S02]  /*177f0*/  ISETP.GT.U32.AND.EX P3, PT, R200, RZ, PT, P3 ;  /* 0x000000ffc800720c */ /* 0x000fe40003f64130 */
[----:B------:R-:W-:-:S02]  /*17800*/  FSEL R34, R34, -INF , !P2 ;  /* 0xff80000022227808 */ /* 0x000fc40005000000 */
[-C--:B------:R-:W-:Y:S02]  /*17810*/  ISETP.GT.U32.AND P6, PT, R194, R134.reuse, PT ;  /* 0x00000086c200720c */ /* 0x080fe40003fc4070 */
[----:B------:R-:W-:Y:S02]  /*17820*/  ISETP.GT.U32.AND.EX P2, PT, R188, RZ, PT, P4 ;  /* 0x000000ffbc00720c */ /* 0x000fe40003f44140 */
[----:B------:R-:W-:Y:S02]  /*17830*/  FSEL R30, R30, -INF , !P3 ;  /* 0xff8000001e1e7808 */ /* 0x000fe40005800000 */
[----:B------:R-:W-:Y:S02]  /*17840*/  ISETP.GT.U32.AND P3, PT, R199, R134, PT ;  /* 0x00000086c700720c */ /* 0x000fe40003f64070 */
[----:B------:R-:W-:Y:S02]  /*17850*/  ISETP.GT.U32.AND.EX P6, PT, R190, RZ, PT, P6 ;  /* 0x000000ffbe00720c */ /* 0x000fe40003fc4160 */
[----:B------:R-:W-:-:S02]  /*17860*/  FSEL R38, R38, -INF , !P2 ;  /* 0xff80000026267808 */ /* 0x000fc40005000000 */
[-C--:B------:R-:W-:Y:S02]  /*17870*/  ISETP.GT.U32.AND P2, PT, R186, R134.reuse, PT ;  /* 0x00000086ba00720c */ /* 0x080fe40003f44070 */
[----:B------:R-:W-:Y:S02]  /*17880*/  ISETP.GT.U32.AND.EX P3, PT, R196, RZ, PT, P3 ;  /* 0x000000ffc400720c */ /* 0x000fe40003f64130 */
[----:B------:R-:W-:Y:S02]  /*17890*/  ISETP.GT.U32.AND P4, PT, R185, R134, PT ;  /* 0x00000086b900720c */ /* 0x000fe40003f84070 */
[----:B------:R-:W-:Y:S02]  /*178a0*/  FSEL R36, R36, -INF , !P6 ;  /* 0xff80000024247808 */ /* 0x000fe40007000000 */
[----:B------:R-:W-:Y:S02]  /*178b0*/  ISETP.GT.U32.AND.EX P6, PT, R184, RZ, PT, P2 ;  /* 0x000000ffb800720c */ /* 0x000fe40003fc4120 */
[----:B------:R-:W-:-:S02]  /*178c0*/  FSEL R33, R33, -INF , !P3 ;  /* 0xff80000021217808 */ /* 0x000fc40005800000 */
[----:B------:R-:W-:Y:S02]  /*178d0*/  ISETP.GT.U32.AND.EX P2, PT, R182, RZ, PT, P4 ;  /* 0x000000ffb600720c */ /* 0x000fe40003f44140 */
[-C--:B------:R-:W-:Y:S02]  /*178e0*/  ISETP.GT.U32.AND P3, PT, R195, R134.reuse, PT ;  /* 0x00000086c300720c */ /* 0x080fe40003f64070 */
[----:B------:R-:W-:Y:S02]  /*178f0*/  FSEL R41, R41, -INF , !P2 ;  /* 0xff80000029297808 */ /* 0x000fe40005000000 */
[----:B------:R-:W-:Y:S02]  /*17900*/  ISETP.GT.U32.AND.EX P3, PT, R192, RZ, PT, P3 ;  /* 0x000000ffc000720c */ /* 0x000fe40003f64130 */
[-C--:B------:R-:W-:Y:S02]  /*17910*/  ISETP.GT.U32.AND P2, PT, R180, R134.reuse, PT ;  /* 0x00000086b400720c */ /* 0x080fe40003f44070 */
[----:B------:R-:W-:-:S02]  /*17920*/  ISETP.GT.U32.AND P4, PT, R179, R134, PT ;  /* 0x00000086b300720c */ /* 0x000fc40003f84070 */
[----:B------:R-:W-:Y:S02]  /*17930*/  FSEL R39, R39, -INF , !P6 ;  /* 0xff80000027277808 */ /* 0x000fe40007000000 */
[----:B------:R-:W-:Y:S02]  /*17940*/  FSEL R35, R35, -INF , !P3 ;  /* 0xff80000023237808 */ /* 0x000fe40005800000 */
[----:B------:R-:W-:Y:S02]  /*17950*/  ISETP.GT.U32.AND.EX P6, PT, R178, RZ, PT, P2 ;  /* 0x000000ffb200720c */ /* 0x000fe40003fc4120 */
[----:B------:R-:W-:Y:S02]  /*17960*/  ISETP.GT.U32.AND P3, PT, R187, R134, PT ;  /* 0x00000086bb00720c */ /* 0x000fe40003f64070 */
[----:B------:R-:W-:Y:S02]  /*17970*/  ISETP.GT.U32.AND.EX P2, PT, R176, RZ, PT, P4 ;  /* 0x000000ffb000720c */ /* 0x000fe40003f44140 */
[----:B------:R-:W-:-:S02]  /*17980*/  ISETP.GT.U32.AND.EX P3, PT, R189, RZ, PT, P3 ;  /* 0x000000ffbd00720c */ /* 0x000fc40003f64130 */
[----:B------:R-:W-:Y:S02]  /*17990*/  FSEL R44, R44, -INF , !P2 ;  /* 0xff8000002c2c7808 */ /* 0x000fe40005000000 */
[-C--:B------:R-:W-:Y:S02]  /*179a0*/  ISETP.GT.U32.AND P2, PT, R174, R134.reuse, PT ;  /* 0x00000086ae00720c */ /* 0x080fe40003f44070 */
[-C--:B------:R-:W-:Y:S02]  /*179b0*/  ISETP.GT.U32.AND P4, PT, R173, R134.reuse, PT ;  /* 0x00000086ad00720c */ /* 0x080fe40003f84070 */
[----:B------:R-:W-:Y:S02]  /*179c0*/  FSEL R37, R37, -INF , !P3 ;  /* 0xff80000025257808 */ /* 0x000fe40005800000 */
[----:B------:R-:W-:Y:S02]  /*179d0*/  FSEL R42, R42, -INF , !P6 ;  /* 0xff8000002a2a7808 */ /* 0x000fe40007000000 */
[----:B------:R-:W-:-:S02]  /*179e0*/  ISETP.GT.U32.AND P3, PT, R181, R134, PT ;  /* 0x00000086b500720c */ /* 0x000fc40003f64070 */
[----:B------:R-:W-:Y:S02]  /*179f0*/  ISETP.GT.U32.AND.EX P6, PT, R172, RZ, PT, P2 ;  /* 0x000000ffac00720c */ /* 0x000fe40003fc4120 */
[----:B------:R-:W-:Y:S02]  /*17a00*/  ISETP.GT.U32.AND.EX P2, PT, R170, RZ, PT, P4 ;  /* 0x000000ffaa00720c */ /* 0x000fe40003f44140 */
[----:B------:R-:W-:Y:S02]  /*17a10*/  ISETP.GT.U32.AND.EX P3, PT, R183, RZ, PT, P3 ;  /* 0x000000ffb700720c */ /* 0x000fe40003f64130 */
[----:B------:R-:W-:Y:S02]  /*17a20*/  FSEL R47, R47, -INF , !P2 ;  /* 0xff8000002f2f7808 */ /* 0x000fe40005000000 */
[-C--:B------:R-:W-:Y:S02]  /*17a30*/  ISETP.GT.U32.AND P2, PT, R168, R134.reuse, PT ;  /* 0x00000086a800720c */ /* 0x080fe40003f44070 */
[----:B------:R-:W-:-:S02]  /*17a40*/  ISETP.GT.U32.AND P4, PT, R167, R134, PT ;  /* 0x00000086a700720c */ /* 0x000fc40003f84070 */
[----:B------:R-:W-:Y:S02]  /*17a50*/  FSEL R40, R40, -INF , !P3 ;  /* 0xff80000028287808 */ /* 0x000fe40005800000 */
[----:B------:R-:W-:Y:S02]  /*17a60*/  ISETP.GT.U32.AND P3, PT, R175, R134, PT ;  /* 0x00000086af00720c */ /* 0x000fe40003f64070 */
[----:B------:R-:W-:Y:S02]  /*17a70*/  FSEL R45, R45, -INF , !P6 ;  /* 0xff8000002d2d7808 */ /* 0x000fe40007000000 */
[----:B------:R-:W-:Y:S02]  /*17a80*/  ISETP.GT.U32.AND.EX P6, PT, R166, RZ, PT, P2 ;  /* 0x000000ffa600720c */ /* 0x000fe40003fc4120 */
[----:B------:R-:W-:Y:S02]  /*17a90*/  ISETP.GT.U32.AND.EX P2, PT, R164, RZ, PT, P4 ;  /* 0x000000ffa400720c */ /* 0x000fe40003f44140 */
[----:B------:R-:W-:-:S02]  /*17aa0*/  ISETP.GT.U32.AND.EX P3, PT, R177, RZ, PT, P3 ;  /* 0x000000ffb100720c */ /* 0x000fc40003f64130 */
[----:B------:R-:W-:Y:S02]  /*17ab0*/  FSEL R50, R50, -INF , !P2 ;  /* 0xff80000032327808 */ /* 0x000fe40005000000 */
[-C--:B------:R-:W-:Y:S02]  /*17ac0*/  ISETP.GT.U32.AND P2, PT, R162, R134.reuse, PT ;  /* 0x00000086a200720c */ /* 0x080fe40003f44070 */
[----:B------:R-:W-:Y:S02]  /*17ad0*/  FSEL R43, R43, -INF , !P3 ;  /* 0xff8000002b2b7808 */ /* 0x000fe40005800000 */
[-C--:B------:R-:W-:Y:S02]  /*17ae0*/  ISETP.GT.U32.AND P4, PT, R161, R134.reuse, PT ;  /* 0x00000086a100720c */ /* 0x080fe40003f84070 */
[----:B------:R-:W-:Y:S02]  /*17af0*/  ISETP.GT.U32.AND P3, PT, R169, R134, PT ;  /* 0x00000086a900720c */ /* 0x000fe40003f64070 */
[----:B------:R-:W-:-:S02]  /*17b00*/  FSEL R48, R48, -INF , !P6 ;  /* 0xff80000030307808 */ /* 0x000fc40007000000 */
[----:B------:R-:W-:Y:S02]  /*17b10*/  ISETP.GT.U32.AND.EX P6, PT, R160, RZ, PT, P2 ;  /* 0x000000ffa000720c */ /* 0x000fe40003fc4120 */
[----:B------:R-:W-:Y:S02]  /*17b20*/  ISETP.GT.U32.AND.EX P2, PT, R158, RZ, PT, P4 ;  /* 0x000000ff9e00720c */ /* 0x000fe40003f44140 */
[----:B------:R-:W-:Y:S02]  /*17b30*/  ISETP.GT.U32.AND.EX P3, PT, R171, RZ, PT, P3 ;  /* 0x000000ffab00720c */ /* 0x000fe40003f64130 */
[----:B------:R-:W-:Y:S02]  /*17b40*/  FSEL R53, R53, -INF , !P2 ;  /* 0xff80000035357808 */ /* 0x000fe40005000000 */
[----:B------:R-:W-:Y:S02]  /*17b50*/  FSEL R46, R46, -INF , !P3 ;  /* 0xff8000002e2e7808 */ /* 0x000fe40005800000 */
[----:B------:R-:W-:-:S02]  /*17b60*/  ISETP.GT.U32.AND P2, PT, R156, R134, PT ;  /* 0x000000869c00720c */ /* 0x000fc40003f44070 */
[-C--:B------:R-:W-:Y:S02]  /*17b70*/  ISETP.GT.U32.AND P3, PT, R163, R134.reuse, PT ;  /* 0x00000086a300720c */ /* 0x080fe40003f64070 */
[----:B------:R-:W-:Y:S02]  /*17b80*/  ISETP.GT.U32.AND P4, PT, R155, R134, PT ;  /* 0x000000869b00720c */ /* 0x000fe40003f84070 */
[----:B------:R-:W-:Y:S02]  /*17b90*/  FSEL R51, R51, -INF , !P6 ;  /* 0xff80000033337808 */ /* 0x000fe40007000000 */
[----:B------:R-:W-:Y:S02]  /*17ba0*/  ISETP.GT.U32.AND.EX P6, PT, R154, RZ, PT, P2 ;  /* 0x000000ff9a00720c */ /* 0x000fe40003fc4120 */
[----:B------:R-:W-:Y:S02]  /*17bb0*/  ISETP.GT.U32.AND.EX P3, PT, R165, RZ, PT, P3 ;  /* 0x000000ffa500720c */ /* 0x000fe40003f64130 */
[----:B------:R-:W-:-:S02]  /*17bc0*/  ISETP.GT.U32.AND.EX P2, PT, R152, RZ, PT, P4 ;  /* 0x000000ff9800720c */ /* 0x000fc40003f44140 */
[----:B------:R-:W-:Y:S02]  /*17bd0*/  FSEL R49, R49, -INF , !P3 ;  /* 0xff80000031317808 */ /* 0x000fe40005800000 */
[----:B------:R-:W-:Y:S02]  /*17be0*/  FSEL R201, R107, -INF , !P2 ;  /* 0xff8000006bc97808 */ /* 0x000fe40005000000 */
[-C--:B------:R-:W-:Y:S01]  /*17bf0*/  ISETP.GT.U32.AND P3, PT, R157, R134.reuse, PT ;  /* 0x000000869d00720c */ /* 0x080fe20003f64070 */
[----:B------:R-:W3:Y:S01]  /*17c00*/  LDL.64 R106, [R1+0x4d0] ;  /* 0x0004d000016a7983 */ /* 0x000ee20000100a00 */
[-C--:B------:R-:W-:Y:S02]  /*17c10*/  ISETP.GT.U32.AND P2, PT, R150, R134.reuse, PT ;  /* 0x000000869600720c */ /* 0x080fe40003f44070 */
[----:B------:R-:W-:Y:S02]  /*17c20*/  ISETP.GT.U32.AND P4, PT, R135, R134, PT ;  /* 0x000000868700720c */ /* 0x000fe40003f84070 */
[----:B------:R-:W-:-:S02]  /*17c30*/  FSEL R135, R109, -INF , !P6 ;  /* 0xff8000006d877808 */ /* 0x000fc40007000000 */
[----:B------:R-:W-:Y:S02]  /*17c40*/  ISETP.GT.U32.AND.EX P3, PT, R159, RZ, PT, P3 ;  /* 0x000000ff9f00720c */ /* 0x000fe40003f64130 */
[----:B------:R-:W-:Y:S02]  /*17c50*/  ISETP.GT.U32.AND.EX P6, PT, R149, RZ, PT, P2 ;  /* 0x000000ff9500720c */ /* 0x000fe40003fc4120 */
[----:B------:R-:W-:Y:S02]  /*17c60*/  ISETP.GT.U32.AND.EX P2, PT, R147, RZ, PT, P4 ;  /* 0x000000ff9300720c */ /* 0x000fe40003f44140 */
[----:B------:R-:W-:Y:S02]  /*17c70*/  FSEL R52, R52, -INF , !P3 ;  /* 0xff80000034347808 */ /* 0x000fe40005800000 */
[----:B------:R-:W-:Y:S02]  /*17c80*/  ISETP.GT.U32.AND P3, PT, R151, R134, PT ;  /* 0x000000869700720c */ /* 0x000fe40003f64070 */
[----:B------:R-:W-:-:S02]  /*17c90*/  FSEL R204, R110, -INF , !P2 ;  /* 0xff8000006ecc7808 */ /* 0x000fc40005000000 */
[-C--:B------:R-:W-:Y:S02]  /*17ca0*/  ISETP.GT.U32.AND P2, PT, R145, R134.reuse, PT ;  /* 0x000000869100720c */ /* 0x080fe40003f44070 */
[----:B------:R-:W-:Y:S02]  /*17cb0*/  ISETP.GT.U32.AND P4, PT, R144, R134, PT ;  /* 0x000000869000720c */ /* 0x000fe40003f84070 */
[----:B------:R-:W-:Y:S02]  /*17cc0*/  ISETP.GT.U32.AND.EX P3, PT, R153, RZ, PT, P3 ;  /* 0x000000ff9900720c */ /* 0x000fe40003f64130 */
[----:B------:R-:W-:Y:S02]  /*17cd0*/  FSEL R202, R112, -INF , !P6 ;  /* 0xff80000070ca7808 */ /* 0x000fe40007000000 */
[----:B------:R-:W-:Y:S02]  /*17ce0*/  ISETP.GT.U32.AND.EX P6, PT, R143, RZ, PT, P2 ;  /* 0x000000ff8f00720c */ /* 0x000fe40003fc4120 */
[----:B------:R-:W-:-:S02]  /*17cf0*/  ISETP.GT.U32.AND.EX P2, PT, R141, RZ, PT, P4 ;  /* 0x000000ff8d00720c */ /* 0x000fc40003f44140 */
[----:B------:R-:W-:Y:S02]  /*17d00*/  FSEL R200, R108, -INF , !P3 ;  /* 0xff8000006cc87808 */ /* 0x000fe40005800000 */
[-C--:B------:R-:W-:Y:S01]  /*17d10*/  ISETP.GT.U32.AND P3, PT, R146, R134.reuse, PT ;  /* 0x000000869200720c */ /* 0x080fe20003f64070 */
[----:B------:R-:W3:Y:S01]  /*17d20*/  LDL.64 R108, [R1+0x4a8] ;  /* 0x0004a800016c7983 */ /* 0x000ee20000100a00 */
[----:B------:R-:W-:Y:S02]  /*17d30*/  FSEL R207, R113, -INF , !P2 ;  /* 0xff80000071cf7808 */ /* 0x000fe40005000000 */
[-C--:B------:R-:W-:Y:S01]  /*17d40*/  ISETP.GT.U32.AND P2, PT, R3, R134.reuse, PT ;  /* 0x000000860300720c */ /* 0x080fe20003f44070 */
[----:B------:R-:W3:Y:S01]  /*17d50*/  LDL.64 R112, [R1+0x458] ;  /* 0x0004580001707983 */ /* 0x000ee20000100a00 */
[----:B------:R-:W-:Y:S02]  /*17d60*/  ISETP.GT.U32.AND P4, PT, R249, R134, PT ;  /* 0x00000086f900720c */ /* 0x000fe40003f84070 */
[----:B------:R-:W-:-:S02]  /*17d70*/  ISETP.GT.U32.AND.EX P3, PT, R148, RZ, PT, P3 ;  /* 0x000000ff9400720c */ /* 0x000fc40003f64130 */
[----:B------:R-:W-:Y:S01]  /*17d80*/  FSEL R205, R115, -INF , !P6 ;  /* 0xff80000073cd7808 */ /* 0x000fe20007000000 */
[----:B------:R-:W3:Y:S01]  /*17d90*/  LDL.64 R148, [R1+0x610] ;  /* 0x0006100001947983 */ /* 0x000ee20000100a00 */
[----:B------:R-:W-:Y:S02]  /*17da0*/  ISETP.GT.U32.AND.EX P6, PT, R250, RZ, PT, P2 ;  /* 0x000000fffa00720c */ /* 0x000fe40003fc4120 */
[----:B------:R-:W-:Y:S02]  /*17db0*/  FSEL R203, R111, -INF , !P3 ;  /* 0xff8000006fcb7808 */ /* 0x000fe40005800000 */
[----:B------:R-:W-:Y:S01]  /*17dc0*/  ISETP.GT.U32.AND P3, PT, R140, R134, PT ;  /* 0x000000868c00720c */ /* 0x000fe20003f64070 */
[----:B------:R-:W3:Y:S01]  /*17dd0*/  LDL.64 R110, [R1+0x480] ;  /* 0x00048000016e7983 */ /* 0x000ee20000100a00 */
[----:B--2---:R-:W-:Y:S02]  /*17de0*/  ISETP.GT.U32.AND.EX P2, PT, R245, RZ, PT, P4 ;  /* 0x000000fff500720c */ /* 0x004fe40003f44140 */
[----:B------:R-:W-:Y:S01]  /*17df0*/  ISETP.GT.U32.AND.EX P3, PT, R142, RZ, PT, P3 ;  /* 0x000000ff8e00720c */ /* 0x000fe20003f64130 */
[----:B------:R-:W2:Y:S01]  /*17e00*/  LDL.64 R140, [R1+0x5b0] ;  /* 0x0005b000018c7983 */ /* 0x000ea20000100a00 */
[----:B------:R-:W-:-:S02]  /*17e10*/  FSEL R210, R116, -INF , !P2 ;  /* 0xff80000074d27808 */ /* 0x000fc40005000000 */
[-C--:B------:R-:W-:Y:S02]  /*17e20*/  ISETP.GT.U32.AND P2, PT, R244, R134.reuse, PT ;  /* 0x00000086f400720c */ /* 0x080fe40003f44070 */
[-C--:B------:R-:W-:Y:S02]  /*17e30*/  ISETP.GT.U32.AND P4, PT, R246, R134.reuse, PT ;  /* 0x00000086f600720c */ /* 0x080fe40003f84070 */
[----:B------:R-:W-:Y:S02]  /*17e40*/  FSEL R208, R118, -INF , !P6 ;  /* 0xff80000076d07808 */ /* 0x000fe40007000000 */
[----:B------:R-:W-:Y:S02]  /*17e50*/  ISETP.GT.U32.AND.EX P6, PT, R63, RZ, PT, P2 ;  /* 0x000000ff3f00720c */ /* 0x000fe40003fc4120 */
[----:B------:R-:W-:Y:S02]  /*17e60*/  FSEL R206, R114, -INF , !P3 ;  /* 0xff80000072ce7808 */ /* 0x000fe40005800000 */
[----:B------:R-:W-:Y:S01]  /*17e70*/  ISETP.GT.U32.AND.EX P2, PT, R62, RZ, PT, P4 ;  /* 0x000000ff3e00720c */ /* 0x000fe20003f44140 */
[----:B------:R-:W2:Y:S01]  /*17e80*/  LDL.64 R114, [R1+0x430] ;  /* 0x0004300001727983 */ /* 0x000ea20000100a00 */
[----:B------:R-:W-:-:S03]  /*17e90*/  ISETP.GT.U32.AND P3, PT, R252, R134, PT ;  /* 0x00000086fc00720c */ /* 0x000fc60003f64070 */
[----:B------:R-:W2:Y:S01]  /*17ea0*/  LDL.64 R62, [R1+0x5f0] ;  /* 0x0005f000013e7983 */ /* 0x000ea20000100a00 */
[----:B------:R-:W-:-:S04]  /*17eb0*/  ISETP.GT.U32.AND.EX P3, PT, R251, RZ, PT, P3 ;  /* 0x000000fffb00720c */ /* 0x000fc80003f64130 */
[----:B------:R-:W-:Y:S02]  /*17ec0*/  FSEL R209, R117, -INF , !P3 ;  /* 0xff80000075d17808 */ /* 0x000fe40005800000 */
[----:B------:R-:W-:Y:S01]  /*17ed0*/  ISETP.GT.U32.AND P3, PT, R64, R134, PT ;  /* 0x000000864000720c */ /* 0x000fe20003f64070 */
[----:B------:R-:W2:Y:S04]  /*17ee0*/  LDL.64 R116, [R1+0x408] ;  /* 0x0004080001747983 */ /* 0x000ea80000100a00 */
[----:B------:R-:W2:Y:S01]  /*17ef0*/  LDL.64 R64, [R1+0x5c0] ;  /* 0x0005c00001407983 */ /* 0x000ea20000100a00 */
[----:B------:R-:W-:Y:S02]  /*17f00*/  ISETP.GT.U32.AND.EX P5, PT, R54, RZ, PT, P5 ;  /* 0x000000ff3600720c */ /* 0x000fe40003fa4150 */
[----:B------:R-:W0:Y:S01]  /*17f10*/  S2R R54, SR_TID.X ;  /* 0x0000000000367919 */ /* 0x000e220000002100 */
[----:B------:R-:W-:-:S02]  /*17f20*/  ISETP.GT.U32.AND.EX P3, PT, R61, RZ, PT, P3 ;  /* 0x000000ff3d00720c */ /* 0x000fc40003f64130 */
[----:B------:R-:W-:Y:S02]  /*17f30*/  FSEL R213, R119, -INF , !P2 ;  /* 0xff80000077d57808 */ /* 0x000fe40005000000 */
[-C--:B------:R-:W-:Y:S01]  /*17f40*/  ISETP.GT.U32.AND P2, PT, R60, R134.reuse, PT ;  /* 0x000000863c00720c */ /* 0x080fe20003f44070 */
[----:B------:R-:W2:Y:S01]  /*17f50*/  LDL.64 R118, [R1+0x3d8] ;  /* 0x0003d80001767983 */ /* 0x000ea20000100a00 */
[----:B------:R-:W-:Y:S02]  /*17f60*/  FSEL R212, R120, -INF , !P3 ;  /* 0xff80000078d47808 */ /* 0x000fe40005800000 */
[-C--:B------:R-:W-:Y:S02]  /*17f70*/  ISETP.GT.U32.AND P3, PT, R59, R134.reuse, PT ;  /* 0x000000863b00720c */ /* 0x080fe40003f64070 */
[----:B------:R-:W-:Y:S02]  /*17f80*/  ISETP.GT.U32.AND P4, PT, R58, R134, PT ;  /* 0x000000863a00720c */ /* 0x000fe40003f84070 */
[----:B------:R-:W-:-:S02]  /*17f90*/  FSEL R211, R121, -INF , !P6 ;  /* 0xff80000079d37808 */ /* 0x000fc40007000000 */
[----:B-----5:R-:W-:Y:S01]  /*17fa0*/  ISETP.GT.U32.AND.EX P6, PT, R57, RZ, PT, P2 ;  /* 0x000000ff3900720c */ /* 0x020fe20003fc4120 */
[----:B------:R-:W5:Y:S01]  /*17fb0*/  LDL.64 R120, [R1+0x3b0] ;  /* 0x0003b00001787983 */ /* 0x000f620000100a00 */
[----:B----4-:R-:W-:Y:S02]  /*17fc0*/  ISETP.GT.U32.AND.EX P2, PT, R56, RZ, PT, P3 ;  /* 0x000000ff3800720c */ /* 0x010fe40003f44130 */
[----:B---3--:R-:W-:Y:S02]  /*17fd0*/  ISETP.GT.U32.AND.EX P4, PT, R55, RZ, PT, P4 ;  /* 0x000000ff3700720c */ /* 0x008fe40003f84140 */
[----:B------:R-:W-:Y:S02]  /*17fe0*/  FSEL R214, R123, -INF , !P2 ;  /* 0xff8000007bd67808 */ /* 0x000fe40005000000 */
[----:B------:R-:W-:Y:S02]  /*17ff0*/  FSEL R215, R122, -INF , !P4 ;  /* 0xff8000007ad77808 */ /* 0x000fe40006000000 */
[----:B------:R-:W3:Y:S01]  /*18000*/  LDL.64 R122, [R1+0x388] ;  /* 0x00038800017a7983 */ /* 0x000ee20000100a00 */
[----:B------:R-:W-:-:S02]  /*18010*/  FSEL R217, R124, -INF , !P6 ;  /* 0xff8000007cd97808 */ /* 0x000fc40007000000 */
[----:B------:R-:W-:Y:S02]  /*18020*/  FSEL R216, R125, -INF , !P5 ;  /* 0xff8000007dd87808 */ /* 0x000fe40006800000 */
[----:B------:R-:W4:Y:S01]  /*18030*/  LDL.64 R124, [R1+0x5e0] ;  /* 0x0005e000017c7983 */ /* 0x000f220000100a00 */
[----:B0-----:R-:W-:-:S03]  /*18040*/  LOP3.LUT P3, RZ, R54, 0x7f, RZ, 0xc0, !PT ;  /* 0x0000007f36ff7812 */ /* 0x001fc6000786c0ff */
[----:B------:R-:W3:Y:S01]  /*18050*/  LDL.LU R145, [R1+0xe4] ;  /* 0x0000e40001917983 */ /* 0x000ee20000300800 */
[----:B------:R-:W-:-:S03]  /*18060*/  IMAD.U32 R3, RZ, RZ, UR64 ;  /* 0x00000040ff037e24 */ /* 0x000fc6000f8e00ff */
[----:B------:R-:W3:Y:S04]  /*18070*/  LDL.64 R146, [R1+0x580] ;  /* 0x0005800001927983 */ /* 0x000ee80000100a00 */
[----:B------:R-:W3:Y:S02]  /*18080*/  LDL.LU R144, [R1+0xe8] ;  /* 0x0000e80001907983 */ /* 0x000ee40000300800 */
[----:B------:R-:W0:Y:S02]  /*18090*/  @!P3 SYNCS.CCTL.IV [UR23+0x14010] ;  /* 0x01401000ff00b9b1 */ /* 0x000e240008000017 */
[----:B------:R-:W3:Y:S01]  /*180a0*/  LDL.64 R142, [R1+0x550] ;  /* 0x00055000018e7983 */ /* 0x000ee20000100a00 */
[----:B------:R-:W-:Y:S01]  /*180b0*/  NOP ;  /* 0x0000000000007918 */ /* 0x000fe20000000000 */
[----:B0-----:R0:W1:Y:S02]  /*180c0*/  SYNCS.PHASECHK.TRANS64.TRYWAIT P3, [UR20], R3 ;  /* 0x00000003ff0075a7 */ /* 0x0010640008061114 */
[----:B0-----:R-:W3:Y:S01]  /*180d0*/  LDL.LU R3, [R1+0xec] ;  /* 0x0000ec0001037983 */ /* 0x001ee20000300800 */
[----:B------:R-:W-:-:S02]  /*180e0*/  IADD3 R54, P4, PT, R138, UR29, RZ ;  /* 0x0000001d8a367c10 */ /* 0x000fc4000ff9e0ff */
[----:B------:R-:W-:Y:S02]  /*180f0*/  ISETP.GT.U32.AND P2, PT, R2, R134, PT ;  /* 0x000000860200720c */ /* 0x000fe40003f44070 */
[----:B------:R-:W-:Y:S02]  /*18100*/  IADD3.X R55, PT, PT, R139, UR4, RZ, P4, !PT ;  /* 0x000000048b377c10 */ /* 0x000fe4000a7fe4ff */
[----:B------:R-:W-:Y:S02]  /*18110*/  ISETP.GT.U32.AND.EX P2, PT, R132, RZ, PT, P2 ;  /* 0x000000ff8400720c */ /* 0x000fe40003f44120 */
[----:B------:R-:W-:Y:S02]  /*18120*/  IADD3 R60, P4, PT, R66, UR29, RZ ;  /* 0x0000001d423c7c10 */ /* 0x000fe4000ff9e0ff */
[----:B------:R-:W-:Y:S02]  /*18130*/  FSEL R4, R4, -INF , !P2 ;  /* 0xff80000004047808 */ /* 0x000fe40005000000 */
[----:B------:R-:W-:-:S02]  /*18140*/  IADD3.X R61, PT, PT, R67, UR4, RZ, P4, !PT ;  /* 0x00000004433d7c10 */ /* 0x000fc4000a7fe4ff */
[----:B------:R-:W-:-:S04]  /*18150*/  IADD3 R66, P4, PT, R72, UR29, RZ ;  /* 0x0000001d48427c10 */ /* 0x000fc8000ff9e0ff */
[----:B------:R-:W-:Y:S02]  /*18160*/  IADD3.X R67, PT, PT, R73, UR4, RZ, P4, !PT ;  /* 0x0000000449437c10 */ /* 0x000fe4000a7fe4ff */
        /* <DEDUP_REMOVED lines=10> */
[----:B------:R-:W-:Y:S02]  /*18210*/  FSEL R7, R7, -INF , !P0 ;  /* 0xff80000007077808 */ /* 0x000fe40004000000 */
[----:B------:R-:W-:Y:S02]  /*18220*/  FSEL R8, R8, -INF , !P1 ;  /* 0xff80000008087808 */ /* 0x000fe40004800000 */
[C---:B------:R-:W-:Y:S02]  /*18230*/  LOP3.LUT P0, RZ, R133.reuse, 0x8000000, RZ, 0xc0, !PT ;  /* 0x0800000085ff7812 */ /* 0x040fe4000780c0ff */
[----:B------:R-:W-:Y:S02]  /*18240*/  LOP3.LUT P1, RZ, R133, 0x4000000, RZ, 0xc0, !PT ;  /* 0x0400000085ff7812 */ /* 0x000fe4000782c0ff */
[----:B--2---:R-:W-:-:S04]  /*18250*/  IADD3 R56, P5, PT, R62, UR29, RZ ;  /* 0x0000001d3e387c10 */ /* 0x004fc8000ffbe0ff */
[----:B------:R-:W-:Y:S02]  /*18260*/  IADD3.X R57, PT, PT, R63, UR4, RZ, P5, !PT ;  /* 0x000000043f397c10 */ /* 0x000fe4000affe4ff */
[----:B------:R-:W-:-:S04]  /*18270*/  IADD3 R62, P5, PT, R68, UR29, RZ ;  /* 0x0000001d443e7c10 */ /* 0x000fc8000ffbe0ff */
[----:B------:R-:W-:Y:S02]  /*18280*/  IADD3.X R63, PT, PT, R69, UR4, RZ, P5, !PT ;  /* 0x00000004453f7c10 */ /* 0x000fe4000affe4ff */
[----:B------:R-:W-:Y:S02]  /*18290*/  IADD3 R58, P2, PT, R64, UR29, RZ ;  /* 0x0000001d403a7c10 */ /* 0x000fe4000ff5e0ff */
[----:B------:R-:W-:Y:S02]  /*182a0*/  IADD3 R68, P5, PT, R74, UR29, RZ ;  /* 0x0000001d4a447c10 */ /* 0x000fe4000ffbe0ff */
[----:B------:R-:W-:Y:S02]  /*182b0*/  IADD3.X R59, PT, PT, R65, UR4, RZ, P2, !PT ;  /* 0x00000004413b7c10 */ /* 0x000fe400097fe4ff */
[----:B------:R-:W-:Y:S02]  /*182c0*/  IADD3.X R69, PT, PT, R75, UR4, RZ, P5, !PT ;  /* 0x000000044b457c10 */ /* 0x000fe4000affe4ff */
[----:B------:R-:W-:-:S02]  /*182d0*/  IADD3 R64, P2, PT, R70, UR29, RZ ;  /* 0x0000001d46407c10 */ /* 0x000fc4000ff5e0ff */
[----:B------:R-:W-:Y:S02]  /*182e0*/  IADD3 R74, P5, PT, R80, UR29, RZ ;  /* 0x0000001d504a7c10 */ /* 0x000fe4000ffbe0ff */
[----:B------:R-:W-:Y:S02]  /*182f0*/  IADD3.X R65, PT, PT, R71, UR4, RZ, P2, !PT ;  /* 0x0000000447417c10 */ /* 0x000fe400097fe4ff */
[----:B------:R-:W-:Y:S02]  /*18300*/  IADD3.X R75, PT, PT, R81, UR4, RZ, P5, !PT ;  /* 0x00000004514b7c10 */ /* 0x000fe4000affe4ff */
[----:B------:R-:W-:Y:S02]  /*18310*/  IADD3 R70, P2, PT, R76, UR29, RZ ;  /* 0x0000001d4c467c10 */ /* 0x000fe4000ff5e0ff */
[----:B------:R-:W-:Y:S02]  /*18320*/  IADD3 R80, P5, PT, R86, UR29, RZ ;  /* 0x0000001d56507c10 */ /* 0x000fe4000ffbe0ff */
[----:B------:R-:W-:-:S02]  /*18330*/  IADD3.X R71, PT, PT, R77, UR4, RZ, P2, !PT ;  /* 0x000000044d477c10 */ /* 0x000fc400097fe4ff */
        /* <DEDUP_REMOVED lines=15> */
[----:B------:R-:W-:Y:S02]  /*18430*/  IADD3 R104, P5, PT, R110, UR29, RZ ;  /* 0x0000001d6e687c10 */ /* 0x000fe4000ffbe0ff */
[----:B------:R-:W-:Y:S02]  /*18440*/  IADD3.X R95, PT, PT, R101, UR4, RZ, P2, !PT ;  /* 0x00000004655f7c10 */ /* 0x000fe400097fe4ff */
        /* <DEDUP_REMOVED lines=9> */
[----:B-----5:R-:W-:Y:S02]  /*184e0*/  IADD3 R114, P4, PT, R120, UR29, RZ ;  /* 0x0000001d78727c10 */ /* 0x020fe4000ff9e0ff */
[----:B---3--:R-:W-:Y:S02]  /*184f0*/  IADD3 R116, P5, PT, R122, UR29, RZ ;  /* 0x0000001d7a747c10 */ /* 0x008fe4000ffbe0ff */
[----:B------:R-:W-:Y:S02]  /*18500*/  IADD3.X R107, PT, PT, R113, UR4, RZ, P2, !PT ;  /* 0x00000004716b7c10 */ /* 0x000fe400097fe4ff */
[----:B------:R-:W-:-:S02]  /*18510*/  IADD3.X R115, PT, PT, R121, UR4, RZ, P4, !PT ;  /* 0x0000000479737c10 */ /* 0x000fc4000a7fe4ff */
[----:B------:R-:W-:Y:S02]  /*18520*/  IADD3.X R117, PT, PT, R123, UR4, RZ, P5, !PT ;  /* 0x000000047b757c10 */ /* 0x000fe4000affe4ff */
[----:B------:R-:W-:Y:S02]  /*18530*/  IADD3 R112, P2, PT, R118, UR29, RZ ;  /* 0x0000001d76707c10 */ /* 0x000fe4000ff5e0ff */
[----:B----4-:R-:W-:Y:S02]  /*18540*/  IADD3 R120, P4, PT, R124, UR29, RZ ;  /* 0x0000001d7c787c10 */ /* 0x010fe4000ff9e0ff */
        /* <DEDUP_REMOVED lines=10> */
[-C--:B------:R-:W-:Y:S02]  /*185f0*/  ISETP.GT.U32.AND P2, PT, R145, R134.reuse, PT ;  /* 0x000000869100720c */ /* 0x080fe40003f44070 */
[-C--:B------:R-:W-:Y:S02]  /*18600*/  ISETP.GT.U32.AND P4, PT, R144, R134.reuse, PT ;  /* 0x000000869000720c */ /* 0x080fe40003f84070 */
[----:B------:R-:W-:Y:S01]  /*18610*/  ISETP.GT.U32.AND P5, PT, R3, R134, PT ;  /* 0x000000860300720c */ /* 0x000fe20003fa4070 */
[----:B-1----:R-:W-:-:S12]  /*18620*/  @!P3 BRA `(.L_x_14) ;  /* 0x000000ac0008b947 */ /* 0x002fd80003800000 */
.L_x_23:
[----:B------:R-:W2:Y:S04]  /*18630*/  LDL.64 R144, [R1+0x520] ;  /* 0x0005200001907983 */ /* 0x000ea80000100a00 */
[----:B------:R-:W3:Y:S04]  /*18640*/  LDL.64 R146, [R1+0x4f0] ;  /* 0x0004f00001927983 */ /* 0x000ee80000100a00 */
[----:B------:R-:W4:Y:S04]  /*18650*/  LDL.64 R148, [R1+0x4c8] ;  /* 0x0004c80001947983 */ /* 0x000f280000100a00 */
        /* <DEDUP_REMOVED lines=9> */
[----:B------:R-:W-:Y:S04]  /*186f0*/  STL [R1+0x930], R139 ;  /* 0x0009308b01007387 */ /* 0x000fe80000100800 */
[----:B------:R0:W-:Y:S04]  /*18700*/  STL [R1+0x92c], R138 ;  /* 0x00092c8a01007387 */ /* 0x0001e80000100800 */
[----:B------:R-:W-:Y:S04]  /*18710*/  STL [R1+0x928], R137 ;  /* 0x0009288901007387 */ /* 0x000fe80000100800 */
[----:B------:R-:W-:Y:S04]  /*18720*/  STL [R1+0x924], R136 ;  /* 0x0009248801007387 */ /* 0x000fe80000100800 */
[----:B------:R-:W-:Y:S04]  /*18730*/  STL [R1+0x920], R133 ;  /* 0x0009208501007387 */ /* 0x000fe80000100800 */
[----:B------:R-:W-:Y:S04]  /*18740*/  STL [R1+0x91c], R132 ;  /* 0x00091c8401007387 */ /* 0x000fe80000100800 */
[----:B------:R1:W-:Y:S04]  /*18750*/  STL [R1+0x918], R2 ;  /* 0x0009180201007387 */ /* 0x0003e80000100800 */
[----:B------:R-:W4:Y:S04]  /*18760*/  LDL.64 R168, [R1+0x5d8] ;  /* 0x0005d80001a87983 */ /* 0x000f280000100a00 */
[----:B------:R-:W4:Y:S04]  /*18770*/  LDL.64 R170, [R1+0x5a8] ;  /* 0x0005a80001aa7983 */ /* 0x000f280000100a00 */
[----:B0-----:R-:W4:Y:S04]  /*18780*/  LDL.64 R138, [R1+0x578] ;  /* 0x00057800018a7983 */ /* 0x001f280000100a00 */
[----:B-1----:R-:W4:Y:S04]  /*18790*/  LDL.64 R2, [R1+0x548] ;  /* 0x0005480001027983 */ /* 0x002f280000100a00 */
        /* <DEDUP_REMOVED lines=8> */
[----:B------:R-:W4:Y:S04]  /*18820*/  LDG.E.U8 R252, desc[UR32][R64.64] ;  /* 0x0000002040fc7981 */ /* 0x000f28000c1e1100 */
[----:B------:R-:W4:Y:S04]  /*18830*/  LDG.E.U8 R251, desc[UR32][R66.64] ;  /* 0x0000002042fb7981 */ /* 0x000f28000c1e1100 */
[----:B------:R-:W4:Y:S04]  /*18840*/  LDG.E.U8 R250, desc[UR32][R68.64] ;  /* 0x0000002044fa7981 */ /* 0x000f28000c1e1100 */
[----:B------:R-:W4:Y:S04]  /*18850*/  LDG.E.U8 R249, desc[UR32][R70.64] ;  /* 0x0000002046f97981 */ /* 0x000f28000c1e1100 */
[----:B------:R-:W4:Y:S04]  /*18860*/  LDG.E.U8 R246, desc[UR32][R72.64] ;  /* 0x0000002048f67981 */ /* 0x000f28000c1e1100 */
[----:B------:R-:W4:Y:S04]  /*18870*/  LDG.E.U8 R245, desc[UR32][R74.64] ;  /* 0x000000204af57981 */ /* 0x000f28000c1e1100 */
[----:B------:R0:W4:Y:S04]  /*18880*/  LDG.E.U8 R232, desc[UR32][R54.64] ;  /* 0x0000002036e87981 */ /* 0x000128000c1e1100 */
[----:B------:R1:W4:Y:S04]  /*18890*/  LDG.E.U8 R231, desc[UR32][R56.64] ;  /* 0x0000002038e77981 */ /* 0x000328000c1e1100 */
[----:B------:R0:W4:Y:S04]  /*188a0*/  LDG.E.U8 R230, desc[UR32][R58.64] ;  /* 0x000000203ae67981 */ /* 0x000128000c1e1100 */
[----:B------:R0:W4:Y:S04]  /*188b0*/  LDG.E.U8 R225, desc[UR32][R60.64] ;  /* 0x000000203ce17981 */ /* 0x000128000c1e1100 */
[----:B------:R-:W4:Y:S04]  /*188c0*/  LDG.E.U8 R243, desc[UR32][R76.64] ;  /* 0x000000204cf37981 */ /* 0x000f28000c1e1100 */
        /* <DEDUP_REMOVED lines=16> */
[----:B------:R-:W4:Y:S01]  /*189d0*/  LDG.E.U8 R114, desc[UR32][R114.64] ;  /* 0x0000002072727981 */ /* 0x000f22000c1e1100 */
[----:B--2---:R-:W-:-:S04]  /*189e0*/  IADD3 R142, P3, PT, R144, UR29, RZ ;  /* 0x0000001d908e7c10 */ /* 0x004fc8000ff7e0ff */
[----:B------:R-:W-:Y:S02]  /*189f0*/  IADD3.X R143, PT, PT, R145, UR4, RZ, P3, !PT ;  /* 0x00000004918f7c10 */ /* 0x000fe40009ffe4ff */
[----:B---3--:R-:W-:-:S03]  /*18a00*/  IADD3 R144, P3, PT, R146, UR29, RZ ;  /* 0x0000001d92907c10 */ /* 0x008fc6000ff7e0ff */
[----:B------:R-:W2:Y:S01]  /*18a10*/  LDG.E.U8 R142, desc[UR32][R142.64] ;  /* 0x000000208e8e7981 */ /* 0x000ea2000c1e1100 */
[----:B------:R-:W-:Y:S02]  /*18a20*/  IADD3.X R145, PT, PT, R147, UR4, RZ, P3, !PT ;  /* 0x0000000493917c10 */ /* 0x000fe40009ffe4ff */
[----:B----4-:R-:W-:-:S03]  /*18a30*/  IADD3 R146, P3, PT, R148, UR29, RZ ;  /* 0x0000001d94927c10 */ /* 0x010fc6000ff7e0ff */
[----:B------:R-:W3:Y:S01]  /*18a40*/  LDG.E.U8 R144, desc[UR32][R144.64] ;  /* 0x0000002090907981 */ /* 0x000ee2000c1e1100 */
[----:B------:R-:W-:Y:S02]  /*18a50*/  IADD3.X R147, PT, PT, R149, UR4, RZ, P3, !PT ;  /* 0x0000000495937c10 */ /* 0x000fe40009ffe4ff */
[----:B------:R-:W-:-:S03]  /*18a60*/  IADD3 R148, P3, PT, R150, UR29, RZ ;  /* 0x0000001d96947c10 */ /* 0x000fc6000ff7e0ff */
[----:B------:R-:W4:Y:S01]  /*18a70*/  LDG.E.U8 R146, desc[UR32][R146.64] ;  /* 0x0000002092927981 */ /* 0x000f22000c1e1100 */
[----:B------:R-:W-:Y:S02]  /*18a80*/  IADD3.X R149, PT, PT, R151, UR4, RZ, P3, !PT ;  /* 0x0000000497957c10 */ /* 0x000fe40009ffe4ff */
[----:B------:R-:W-:-:S03]  /*18a90*/  IADD3 R150, P3, PT, R152, UR29, RZ ;  /* 0x0000001d98967c10 */ /* 0x000fc6000ff7e0ff */
[----:B------:R-:W2:Y:S01]  /*18aa0*/  LDG.E.U8 R148, desc[UR32][R148.64] ;  /* 0x0000002094947981 */ /* 0x000ea2000c1e1100 */
        /* <DEDUP_REMOVED lines=21> */
[----:B------:R-:W-:-:S05]  /*18c00*/  IADD3.X R165, PT, PT, R167, UR4, RZ, P3, !PT ;  /* 0x00000004a7a57c10 */ /* 0x000fca0009ffe4ff */
[----:B------:R-:W2:Y:S01]  /*18c10*/  LDG.E.U8 R164, desc[UR32][R164.64] ;  /* 0x00000020a4a47981 */ /* 0x000ea2000c1e1100 */
[----:B------:R-:W-:-:S04]  /*18c20*/  IADD3 R166, P3, PT, R168, UR29, RZ ;  /* 0x0000001da8a67c10 */ /* 0x000fc8000ff7e0ff */
[----:B------:R-:W-:Y:S02]  /*18c30*/  IADD3.X R167, PT, PT, R169, UR4, RZ, P3, !PT ;  /* 0x00000004a9a77c10 */ /* 0x000fe40009ffe4ff */
[----:B------:R-:W-:-:S03]  /*18c40*/  IADD3 R168, P3, PT, R170, UR29, RZ ;  /* 0x0000001daaa87c10 */ /* 0x000fc6000ff7e0ff */
[----:B------:R-:W2:Y:S01]  /*18c50*/  LDG.E.U8 R166, desc[UR32][R166.64] ;  /* 0x00000020a6a67981 */ /* 0x000ea2000c1e1100 */
[----:B------:R-:W-:Y:S02]  /*18c60*/  IADD3.X R169, PT, PT, R171, UR4, RZ, P3, !PT ;  /* 0x00000004aba97c10 */ /* 0x000fe40009ffe4ff */
[----:B------:R-:W-:Y:S02]  /*18c70*/  IADD3 R170, P3, PT, R138, UR29, RZ ;  /* 0x0000001d8aaa7c10 */ /* 0x000fe4000ff7e0ff */
[----:B------:R-:W2:Y:S02]  /*18c80*/  LDL.LU R138, [R1+0xf0] ;  /* 0x0000f000018a7983 */ /* 0x000ea40000300800 */
[----:B------:R-:W-:Y:S02]  /*18c90*/  IADD3.X R171, PT, PT, R139, UR4, RZ, P3, !PT ;  /* 0x000000048bab7c10 */ /* 0x000fe40009ffe4ff */
[----:B------:R-:W-:Y:S01]  /*18ca0*/  IADD3 R172, P3, PT, R2, UR29, RZ ;  /* 0x0000001d02ac7c10 */ /* 0x000fe2000ff7e0ff */
[----:B------:R-:W3:Y:S03]  /*18cb0*/  LDL.64 R192, [R1+0x3c8] ;  /* 0x0003c80001c07983 */ /* 0x000ee60000100a00 */
[----:B------:R-:W-:Y:S01]  /*18cc0*/  IADD3.X R173, PT, PT, R3, UR4, RZ, P3, !PT ;  /* 0x0000000403ad7c10 */ /* 0x000fe20009ffe4ff */
[----:B------:R-:W3:Y:S04]  /*18cd0*/  LDG.E.U8 R170, desc[UR32][R170.64] ;  /* 0x00000020aaaa7981 */ /* 0x000ee8000c1e1100 */
[----:B------:R-:W3:Y:S04]  /*18ce0*/  LDL.LU R3, [R1+0xf4] ;  /* 0x0000f40001037983 */ /* 0x000ee80000300800 */
[----:B------:R-:W4:Y:S01]  /*18cf0*/  LDL.LU R2, [R1+0xf8] ;  /* 0x0000f80001027983 */ /* 0x000f220000300800 */
[----:B------:R-:W-:-:S03]  /*18d00*/  IADD3 R174, P3, PT, R176, UR29, RZ ;  /* 0x0000001db0ae7c10 */ /* 0x000fc6000ff7e0ff */
[----:B------:R-:W4:Y:S01]  /*18d10*/  LDL.64 R228, [R1+0x3a0] ;  /* 0x0003a00001e47983 */ /* 0x000f220000100a00 */
[----:B------:R-:W-:Y:S02]  /*18d20*/  IADD3.X R175, PT, PT, R177, UR4, RZ, P3, !PT ;  /* 0x00000004b1af7c10 */ /* 0x000fe40009ffe4ff */
[----:B------:R-:W-:Y:S01]  /*18d30*/  IADD3 R176, P3, PT, R136, UR29, RZ ;  /* 0x0000001d88b07c10 */ /* 0x000fe2000ff7e0ff */
[----:B------:R-:W4:Y:S03]  /*18d40*/  LDL.LU R195, [R1+0xfc] ;  /* 0x0000fc0001c37983 */ /* 0x000f260000300800 */
[----:B------:R-:W-:Y:S01]  /*18d50*/  IADD3.X R177, PT, PT, R137, UR4, RZ, P3, !PT ;  /* 0x0000000489b17c10 */ /* 0x000fe20009ffe4ff */
        /* <DEDUP_REMOVED lines=12> */
[----:B------:R-:W4:Y:S03]  /*18e20*/  LDL.64 R132, [R1+0x5d0] ;  /* 0x0005d00001847983 */ /* 0x000f260000100a00 */
[----:B------:R-:W-:Y:S01]  /*18e30*/  IADD3.X R185, PT, PT, R187, UR4, RZ, P3, !PT ;  /* 0x00000004bbb97c10 */ /* 0x000fe20009ffe4ff */
[----:B------:R-:W0:Y:S01]  /*18e40*/  LDL.64 R226, [R1+0x5a0] ;  /* 0x0005a00001e27983 */ /* 0x000e220000100a00 */
[----:B------:R-:W-:-:S03]  /*18e50*/  IADD3 R186, P3, PT, R188, UR29, RZ ;  /* 0x0000001dbcba7c10 */ /* 0x000fc6000ff7e0ff */
[----:B------:R-:W4:Y:S01]  /*18e60*/  LDG.E.U8 R184, desc[UR32][R184.64] ;  /* 0x00000020b8b87981 */ /* 0x000f22000c1e1100 */
[----:B------:R-:W-:Y:S02]  /*18e70*/  IADD3.X R187, PT, PT, R189, UR4, RZ, P3, !PT ;  /* 0x00000004bdbb7c10 */ /* 0x000fe40009ffe4ff */
[----:B------:R-:W-:Y:S01]  /*18e80*/  IADD3 R188, P3, PT, R190, UR29, RZ ;  /* 0x0000001dbebc7c10 */ /* 0x000fe2000ff7e0ff */
[----:B------:R-:W4:Y:S03]  /*18e90*/  LDG.E.U8 R182, desc[UR32][R182.64] ;  /* 0x00000020b6b67981 */ /* 0x000f26000c1e1100 */
[----:B------:R-:W-:Y:S01]  /*18ea0*/  IADD3.X R189, PT, PT, R191, UR4, RZ, P3, !PT ;  /* 0x00000004bfbd7c10 */ /* 0x000fe20009ffe4ff */
        /* <DEDUP_REMOVED lines=8> */
[----:B--2---:R-:W-:-:S03]  /*18f30*/  ISETP.GT.U32.AND P3, PT, R138, R134, PT ;  /* 0x000000868a00720c */ /* 0x004fc60003f64070 */
[----:B------:R-:W1:Y:S04]  /*18f40*/  LDL.64 R138, [R1+0x570] ;  /* 0x00057000018a7983 */ /* 0x000e680000100a00 */
[----:B------:R2:W-:Y:S01]  /*18f50*/  STL [R1+0x934], R134 ;  /* 0x0009348601007387 */ /* 0x0005e20000100800 */
[----:B---3--:R-:W-:Y:S02]  /*18f60*/  ISETP.GT.U32.AND.EX P1, PT, R3, RZ, PT, P1 ;  /* 0x000000ff0300720c */ /* 0x008fe40003f24110 */
[----:B----4-:R-:W-:Y:S01]  /*18f70*/  ISETP.GT.U32.AND.EX P0, PT, R2, RZ, PT, P0 ;  /* 0x000000ff0200720c */ /* 0x010fe20003f04100 */
[----:B--2---:R2:W3:Y:S04]  /*18f80*/  LDG.E.U8 R134, desc[UR32][R62.64] ;  /* 0x000000203e867981 */ /* 0x0044e8000c1e1100 */
[----:B------:R-:W4:Y:S01]  /*18f90*/  LDL.64 R2, [R1+0x540] ;  /* 0x0005400001027983 */ /* 0x000f220000100a00 */
[----:B------:R-:W-:-:S04]  /*18fa0*/  IADD3 R190, P6, PT, R192, UR29, RZ ;  /* 0x0000001dc0be7c10 */ /* 0x000fc8000ffde0ff */
[----:B------:R-:W-:Y:S02]  /*18fb0*/  IADD3.X R191, PT, PT, R193, UR4, RZ, P6, !PT ;  /* 0x00000004c1bf7c10 */ /* 0x000fe4000b7fe4ff */
[----:B------:R-:W-:Y:S02]  /*18fc0*/  IADD3 R192, P6, PT, R228, UR29, RZ ;  /* 0x0000001de4c07c10 */ /* 0x000fe4000ffde0ff */
[----:B------:R-:W-:Y:S01]  /*18fd0*/  ISETP.GT.U32.AND.EX P4, PT, R194, RZ, PT, P4 ;  /* 0x000000ffc200720c */ /* 0x000fe20003f84140 */
[----:B------:R-:W2:Y:S01]  /*18fe0*/  LDG.E.U8 R190, desc[UR32][R190.64] ;  /* 0x00000020bebe7981 */ /* 0x000ea2000c1e1100 */
[----:B------:R-:W-:Y:S02]  /*18ff0*/  IADD3.X R193, PT, PT, R229, UR4, RZ, P6, !PT ;  /* 0x00000004e5c17c10 */ /* 0x000fe4000b7fe4ff */
[----:B------:R-:W-:Y:S01]  /*19000*/  IADD3 R194, P6, PT, R196, UR29, RZ ;  /* 0x0000001dc4c27c10 */ /* 0x000fe2000ffde0ff */
[----:B------:R-:W2:Y:S01]  /*19010*/  LDL.64 R228, [R1+0x4b8] ;  /* 0x0004b80001e47983 */ /* 0x000ea20000100a00 */
[----:B------:R-:W-:-:S02]  /*19020*/  ISETP.GT.U32.AND.EX P2, PT, R195, RZ, PT, P2 ;  /* 0x000000ffc300720c */ /* 0x000fc40003f44120 */
[----:B------:R-:W-:Y:S01]  /*19030*/  IADD3.X R195, PT, PT, R197, UR4, RZ, P6, !PT ;  /* 0x00000004c5c37c10 */ /* 0x000fe2000b7fe4ff */
[----:B------:R-:W2:Y:S01]  /*19040*/  LDG.E.U8 R192, desc[UR32][R192.64] ;  /* 0x00000020c0c07981 */ /* 0x000ea2000c1e1100 */
[----:B------:R-:W-:Y:S02]  /*19050*/  ISETP.GT.U32.AND.EX P5, PT, R137, RZ, PT, P5 ;  /* 0x000000ff8900720c */ /* 0x000fe40003fa4150 */
[----:B------:R-:W-:Y:S01]  /*19060*/  ISETP.GT.U32.AND.EX P3, PT, R136, RZ, PT, P3 ;  /* 0x000000ff8800720c */ /* 0x000fe20003f64130 */
[----:B------:R-:W-:Y:S01]  /*19070*/  FMUL R126, R126, UR62 ;  /* 0x0000003e7e7e7c20 */ /* 0x000fe20008400000 */
[----:B------:R-:W2:Y:S01]  /*19080*/  LDL.64 R136, [R1+0x510] ;  /* 0x0005100001887983 */ /* 0x000ea20000100a00 */
[----:B------:R-:W-:Y:S01]  /*19090*/  IADD3 R196, P6, PT, R198, UR29, RZ ;  /* 0x0000001dc6c47c10 */ /* 0x000fe2000ffde0ff */
[----:B------:R-:W-:Y:S01]  /*190a0*/  FMUL R127, R127, UR62 ;  /* 0x0000003e7f7f7c20 */ /* 0x000fe20008400000 */
[----:B------:R-:W-:Y:S01]  /*190b0*/  FMUL R128, R128, UR62 ;  /* 0x0000003e80807c20 */ /* 0x000fe20008400000 */
[----:B------:R-:W-:Y:S01]  /*190c0*/  FMUL R129, R129, UR62 ;  /* 0x0000003e81817c20 */ /* 0x000fe20008400000 */
[----:B------:R-:W-:Y:S01]  /*190d0*/  IADD3.X R197, PT, PT, R199, UR4, RZ, P6, !PT ;  /* 0x00000004c7c57c10 */ /* 0x000fe2000b7fe4ff */
[----:B------:R-:W-:Y:S01]  /*190e0*/  FMUL R130, R130, UR62 ;  /* 0x0000003e82827c20 */ /* 0x000fe20008400000 */
[----:B------:R-:W-:Y:S01]  /*190f0*/  IADD3 R198, P6, PT, R132, UR29, RZ ;  /* 0x0000001d84c67c10 */ /* 0x000fe2000ffde0ff */
[----:B------:R-:W-:Y:S01]  /*19100*/  FMUL R131, R131, UR62 ;  /* 0x0000003e83837c20 */ /* 0x000fe20008400000 */
[----:B------:R-:W3:Y:S02]  /*19110*/  LDG.E.U8 R194, desc[UR32][R194.64] ;  /* 0x00000020c2c27981 */ /* 0x000ee4000c1e1100 */
[----:B------:R-:W-:-:S02]  /*19120*/  IADD3.X R199, PT, PT, R133, UR4, RZ, P6, !PT ;  /* 0x0000000485c77c10 */ /* 0x000fc4000b7fe4ff */
[----:B------:R-:W3:Y:S01]  /*19130*/  LDL.64 R132, [R1+0x4e0] ;  /* 0x0004e00001847983 */ /* 0x000ee20000100a00 */
[----:B0-----:R-:W-:-:S03]  /*19140*/  IADD3 R54, P6, PT, R226, UR29, RZ ;  /* 0x0000001de2367c10 */ /* 0x001fc6000ffde0ff */
[----:B------:R-:W-:Y:S01]  /*19150*/  STL [R1+0x968], R252 ;  /* 0x000968fc01007387 */ /* 0x000fe20000100800 */
[----:B------:R-:W-:-:S03]  /*19160*/  IADD3.X R55, PT, PT, R227, UR4, RZ, P6, !PT ;  /* 0x00000004e3377c10 */ /* 0x000fc6000b7fe4ff */
[----:B------:R-:W3:Y:S04]  /*19170*/  LDL.64 R226, [R1+0x490] ;  /* 0x0004900001e27983 */ /* 0x000ee80000100a00 */
[----:B------:R-:W-:Y:S04]  /*19180*/  STL.64 [R1+0x958], R250 ;  /* 0x000958fa01007387 */ /* 0x000fe80000100a00 */
[----:B------:R-:W3:Y:S04]  /*19190*/  LDG.E.U8 R115, desc[UR32][R54.64] ;  /* 0x0000002036737981 */ /* 0x000ee8000c1e1100 */
[----:B------:R-:W3:Y:S04]  /*191a0*/  LDG.E.U8 R196, desc[UR32][R196.64] ;  /* 0x00000020c4c47981 */ /* 0x000ee8000c1e1100 */
[----:B------:R-:W3:Y:S01]  /*191b0*/  LDG.E.U8 R198, desc[UR32][R198.64] ;  /* 0x00000020c6c67981 */ /* 0x000ee2000c1e1100 */
[----:B-1----:R-:W-:-:S04]  /*191c0*/  IADD3 R56, P6, PT, R138, UR29, RZ ;  /* 0x0000001d8a387c10 */ /* 0x002fc8000ffde0ff */
[----:B------:R-:W-:Y:S02]  /*191d0*/  IADD3.X R57, PT, PT, R139, UR4, RZ, P6, !PT ;  /* 0x000000048b397c10 */ /* 0x000fe4000b7fe4ff */
[----:B------:R-:W3:Y:S04]  /*191e0*/  LDL.64 R138, [R1+0x468] ;  /* 0x00046800018a7983 */ /* 0x000ee80000100a00 */
[----:B------:R-:W3:Y:S01]  /*191f0*/  LDG.E.U8 R56, desc[UR32][R56.64] ;  /* 0x0000002038387981 */ /* 0x000ee2000c1e1100 */
[----:B----4-:R-:W-:-:S04]  /*19200*/  IADD3 R58, P6, PT, R2, UR29, RZ ;  /* 0x0000001d023a7c10 */ /* 0x010fc8000ffde0ff */
[----:B------:R-:W-:Y:S02]  /*19210*/  IADD3.X R59, PT, PT, R3, UR4, RZ, P6, !PT ;  /* 0x00000004033b7c10 */ /* 0x000fe4000b7fe4ff */
[----:B------:R-:W4:Y:S04]  /*19220*/  LDL.64 R2, [R1+0x440] ;  /* 0x0004400001027983 */ /* 0x000f280000100a00 */
[----:B------:R-:W-:Y:S04]  /*19230*/  STL [R1+0x96c], R249 ;  /* 0x00096cf901007387 */ /* 0x000fe80000100800 */
[----:B------:R-:W-:Y:S04]  /*19240*/  STL [R1+0x970], R246 ;  /* 0x000970f601007387 */ /* 0x000fe80000100800 */
[----:B------:R-:W4:Y:S01]  /*19250*/  LDG.E.U8 R58, desc[UR32][R58.64] ;  /* 0x000000203a3a7981 */ /* 0x000f22000c1e1100 */
[----:B--2---:R-:W-:-:S04]  /*19260*/  IADD3 R60, P6, PT, R136, UR29, RZ ;  /* 0x0000001d883c7c10 */ /* 0x004fc8000ffde0ff */
[----:B------:R-:W-:Y:S02]  /*19270*/  IADD3.X R61, PT, PT, R137, UR4, RZ, P6, !PT ;  /* 0x00000004893d7c10 */ /* 0x000fe4000b7fe4ff */
[----:B------:R-:W2:Y:S04]  /*19280*/  LDL.64 R136, [R1+0x418] ;  /* 0x0004180001887983 */ /* 0x000ea80000100a00 */
[----:B------:R-:W-:Y:S04]  /*19290*/  STL [R1+0x974], R245 ;  /* 0x000974f501007387 */ /* 0x000fe80000100800 */
[----:B------:R0:W-:Y:S01]  /*192a0*/  STL [R1+0x1c], R232 ;  /* 0x00001ce801007387 */ /* 0x0001e20000100800 */
[----:B---3--:R-:W-:-:S03]  /*192b0*/  IADD3 R62, P6, PT, R132, UR29, RZ ;  /* 0x0000001d843e7c10 */ /* 0x008fc6000ffde0ff */
[----:B------:R-:W-:Y:S04]  /*192c0*/  STL [R1+0x18], R231 ;  /* 0x000018e701007387 */ /* 0x000fe80000100800 */
[----:B------:R-:W3:Y:S01]  /*192d0*/  LDL.64 R76, [R1+0x3f0] ;  /* 0x0003f000014c7983 */ /* 0x000ee20000100a00 */
[----:B------:R-:W-:Y:S02]  /*192e0*/  IADD3.X R63, PT, PT, R133, UR4, RZ, P6, !PT ;  /* 0x00000004853f7c10 */ /* 0x000fe4000b7fe4ff */
[----:B------:R-:W-:Y:S01]  /*192f0*/  IADD3 R64, P6, PT, R228, UR29, RZ ;  /* 0x0000001de4407c10 */ /* 0x000fe2000ffde0ff */
[----:B------:R1:W-:Y:S04]  /*19300*/  STL [R1+0x10], R230 ;  /* 0x000010e601007387 */ /* 0x0003e80000100800 */
[----:B------:R-:W3:Y:S01]  /*19310*/  LDL.64 R132, [R1+0x3c0] ;  /* 0x0003c00001847983 */ /* 0x000ee20000100a00 */
[----:B------:R-:W-:-:S03]  /*19320*/  IADD3.X R65, PT, PT, R229, UR4, RZ, P6, !PT ;  /* 0x00000004e5417c10 */ /* 0x000fc6000b7fe4ff */
[----:B------:R0:W-:Y:S01]  /*19330*/  STL [R1+0xc], R225 ;  /* 0x00000ce101007387 */ /* 0x0001e20000100800 */
[----:B------:R-:W-:-:S03]  /*19340*/  IADD3 R66, P6, PT, R226, UR29, RZ ;  /* 0x0000001de2427c10 */ /* 0x000fc6000ffde0ff */
[----:B------:R-:W-:Y:S04]  /*19350*/  STL.64 [R1+0x960], R242 ;  /* 0x000960f201007387 */ /* 0x000fe80000100a00 */
[----:B------:R-:W-:Y:S04]  /*19360*/  STL [R1+0x4], R134 ;  /* 0x0000048601007387 */ /* 0x000fe80000100800 */
[----:B------:R0:W-:Y:S04]  /*19370*/  STL [R1+0x978], R241 ;  /* 0x000978f101007387 */ /* 0x0001e80000100800 */
[----:B------:R-:W3:Y:S01]  /*19380*/  LDL.64 R80, [R1+0x398] ;  /* 0x0003980001507983 */ /* 0x000ee20000100a00 */
[----:B------:R-:W-:-:S03]  /*19390*/  IADD3.X R67, PT, PT, R227, UR4, RZ, P6, !PT ;  /* 0x00000004e3437c10 */ /* 0x000fc6000b7fe4ff */
[----:B------:R-:W3:Y:S04]  /*193a0*/  LDL.64 R82, [R1+0x238] ;  /* 0x0002380001527983 */ /* 0x000ee80000100a00 */
[----:B------:R-:W3:Y:S04]  /*193b0*/  LDL.64 R84, [R1+0x5f8] ;  /* 0x0005f80001547983 */ /* 0x000ee80000100a00 */
[----:B------:R-:W3:Y:S04]  /*193c0*/  LDL.64 R88, [R1+0x598] ;  /* 0x0005980001587983 */ /* 0x000ee80000100a00 */
[----:B------:R-:W3:Y:S04]  /*193d0*/  LDL.64 R90, [R1+0x568] ;  /* 0x00056800015a7983 */ /* 0x000ee80000100a00 */
[----:B------:R-:W3:Y:S04]  /*193e0*/  LDL.64 R92, [R1+0x538] ;  /* 0x00053800015c7983 */ /* 0x000ee80000100a00 */
[----:B------:R-:W3:Y:S04]  /*193f0*/  LDL.64 R94, [R1+0x508] ;  /* 0x00050800015e7983 */ /* 0x000ee80000100a00 */
[----:B------:R-:W3:Y:S04]  /*19400*/  LDL.64 R96, [R1+0x318] ;  /* 0x0003180001607983 */ /* 0x000ee80000100a00 */
[----:B0-----:R0:W3:Y:S04]  /*19410*/  LDG.E.U8 R232, desc[UR32][R98.64] ;  /* 0x0000002062e87981 */ /* 0x0010e8000c1e1100 */
[----:B-1----:R-:W3:Y:S04]  /*19420*/  LDG.E.U8 R230, desc[UR32][R102.64] ;  /* 0x0000002066e67981 */ /* 0x002ee8000c1e1100 */
[----:B------:R-:W3:Y:S04]  /*19430*/  LDG.E.U8 R229, desc[UR32][R104.64] ;  /* 0x0000002068e57981 */ /* 0x000ee8000c1e1100 */
[----:B------:R-:W3:Y:S04]  /*19440*/  LDL.64 R98, [R1+0x300] ;  /* 0x0003000001627983 */ /* 0x000ee80000100a00 */
[----:B------:R-:W3:Y:S04]  /*19450*/  LDG.E.U8 R228, desc[UR32][R106.64] ;  /* 0x000000206ae47981 */ /* 0x000ee8000c1e1100 */
[----:B------:R-:W3:Y:S04]  /*19460*/  LDG.E.U8 R227, desc[UR32][R108.64] ;  /* 0x000000206ce37981 */ /* 0x000ee8000c1e1100 */
[----:B------:R-:W3:Y:S04]  /*19470*/  LDG.E.U8 R225, desc[UR32][R110.64] ;  /* 0x000000206ee17981 */ /* 0x000ee8000c1e1100 */
[----:B------:R-:W3:Y:S04]  /*19480*/  LDG.E.U8 R226, desc[UR32][R112.64] ;  /* 0x0000002070e27981 */ /* 0x000ee8000c1e1100 */
[----:B------:R-:W3:Y:S04]  /*19490*/  LDL.64 R102, [R1+0x2d0] ;  /* 0x0002d00001667983 */ /* 0x000ee80000100a00 */
[----:B------:R-:W3:Y:S04]  /*194a0*/  LDL.64 R104, [R1+0x2b8] ;  /* 0x0002b80001687983 */ /* 0x000ee80000100a00 */
[----:B------:R-:W3:Y:S04]  /*194b0*/  LDL.64 R106, [R1+0x2a0] ;  /* 0x0002a000016a7983 */ /* 0x000ee80000100a00 */
[----:B------:R-:W3:Y:S04]  /*194c0*/  LDL.64 R108, [R1+0x288] ;  /* 0x00028800016c7983 */ /* 0x000ee80000100a00 */
[----:B------:R-:W3:Y:S04]  /*194d0*/  LDL.64 R110, [R1+0x270] ;  /* 0x00027000016e7983 */ /* 0x000ee80000100a00 */
[----:B------:R-:W3:Y:S04]  /*194e0*/  LDL.64 R112, [R1+0x258] ;  /* 0x0002580001707983 */ /* 0x000ee80000100a00 */
[----:B------:R1:W3:Y:S04]  /*194f0*/  LDG.E.U8 R231, desc[UR32][R100.64] ;  /* 0x0000002064e77981 */ /* 0x0002e8000c1e1100 */
[----:B------:R0:W3:Y:S04]  /*19500*/  LDG.E.U8 R60, desc[UR32][R60.64] ;  /* 0x000000203c3c7981 */ /* 0x0000e8000c1e1100 */
[----:B------:R0:W3:Y:S04]  /*19510*/  LDG.E.U8 R62, desc[UR32][R62.64] ;  /* 0x000000203e3e7981 */ /* 0x0000e8000c1e1100 */
[----:B------:R-:W3:Y:S04]  /*19520*/  LDG.E.U8 R64, desc[UR32][R64.64] ;  /* 0x0000002040407981 */ /* 0x000ee8000c1e1100 */
[----:B------:R-:W3:Y:S01]  /*19530*/  LDG.E.U8 R66, desc[UR32][R66.64] ;  /* 0x0000002042427981 */ /* 0x000ee2000c1e1100 */
[----:B------:R-:W-:-:S04]  /*19540*/  IADD3 R68, P6, PT, R138, UR29, RZ ;  /* 0x0000001d8a447c10 */ /* 0x000fc8000ffde0ff */
[----:B------:R-:W-:Y:S02]  /*19550*/  IADD3.X R69, PT, PT, R139, UR4, RZ, P6, !PT ;  /* 0x000000048b457c10 */ /* 0x000fe4000b7fe4ff */
[----:B------:R-:W-:Y:S02]  /*19560*/  FSEL R139, R126, -INF , !P3 ;  /* 0xff8000007e8b7808 */ /* 0x000fe40005800000 */
[----:B------:R-:W-:Y:S01]  /*19570*/  FSEL R138, R127, -INF , !P5 ;  /* 0xff8000007f8a7808 */ /* 0x000fe20006800000 */
[----:B------:R-:W3:Y:S01]  /*19580*/  LDG.E.U8 R68, desc[UR32][R68.64] ;  /* 0x0000002044447981 */ /* 0x000ee2000c1e1100 */
[----:B----4-:R-:W-:-:S04]  /*19590*/  IADD3 R70, P6, PT, R2, UR29, RZ ;  /* 0x0000001d02467c10 */ /* 0x010fc8000ffde0ff */
[----:B------:R-:W-:Y:S02]  /*195a0*/  IADD3.X R71, PT, PT, R3, UR4, RZ, P6, !PT ;  /* 0x0000000403477c10 */ /* 0x000fe4000b7fe4ff */
[----:B------:R-:W4:Y:S04]  /*195b0*/  LDL.64 R2, [R1+0x5c8] ;  /* 0x0005c80001027983 */ /* 0x000f280000100a00 */
[----:B------:R-:W4:Y:S01]  /*195c0*/  LDG.E.U8 R70, desc[UR32][R70.64] ;  /* 0x0000002046467981 */ /* 0x000f22000c1e1100 */
[----:B--2---:R-:W-:-:S04]  /*195d0*/  IADD3 R72, P6, PT, R136, UR29, RZ ;  /* 0x0000001d88487c10 */ /* 0x004fc8000ffde0ff */
[----:B------:R-:W-:Y:S02]  /*195e0*/  IADD3.X R73, PT, PT, R137, UR4, RZ, P6, !PT ;  /* 0x0000000489497c10 */ /* 0x000fe4000b7fe4ff */
[----:B------:R-:W-:Y:S02]  /*195f0*/  FSEL R137, R130, -INF , !P0 ;  /* 0xff80000082897808 */ /* 0x000fe40004000000 */
[----:B------:R-:W-:Y:S01]  /*19600*/  FSEL R136, R131, -INF , !P1 ;  /* 0xff80000083887808 */ /* 0x000fe20004800000 */
[----:B------:R-:W2:Y:S01]  /*19610*/  LDG.E.U8 R72, desc[UR32][R72.64] ;  /* 0x0000002048487981 */ /* 0x000ea2000c1e1100 */
[----:B---3--:R-:W-:-:S04]  /*19620*/  IADD3 R74, P6, PT, R76, UR29, RZ ;  /* 0x0000001d4c4a7c10 */ /* 0x008fc8000ffde0ff */
[----:B------:R-:W-:Y:S02]  /*19630*/  IADD3.X R75, PT, PT, R77, UR4, RZ, P6, !PT ;  /* 0x000000044d4b7c10 */ /* 0x000fe4000b7fe4ff */
[----:B------:R-:W-:-:S03]  /*19640*/  IADD3 R76, P6, PT, R132, UR29, RZ ;  /* 0x0000001d844c7c10 */ /* 0x000fc6000ffde0ff */
[----:B------:R-:W3:Y:S01]  /*19650*/  LDG.E.U8 R74, desc[UR32][R74.64] ;  /* 0x000000204a4a7981 */ /* 0x000ee2000c1e1100 */
[----:B------:R-:W-:Y:S02]  /*19660*/  IADD3.X R77, PT, PT, R133, UR4, RZ, P6, !PT ;  /* 0x00000004854d7c10 */ /* 0x000fe4000b7fe4ff */
[----:B------:R-:W-:-:S03]  /*19670*/  FSEL R132, R128, -INF , !P4 ;  /* 0xff80000080847808 */ /* 0x000fc60006000000 */
[----:B------:R-:W2:Y:S01]  /*19680*/  LDG.E.U8 R76, desc[UR32][R76.64] ;  /* 0x000000204c4c7981 */ /* 0x000ea2000c1e1100 */
[----:B------:R-:W-:-:S04]  /*19690*/  IADD3 R78, P6, PT, R80, UR29, RZ ;  /* 0x0000001d504e7c10 */ /* 0x000fc8000ffde0ff */
        /* <DEDUP_REMOVED lines=8> */
[----:B----4-:R-:W-:-:S04]  /*19720*/  IADD3 R84, P6, PT, R2, UR29, RZ ;  /* 0x0000001d02547c10 */ /* 0x010fc8000ffde0ff */
[----:B------:R-:W-:Y:S02]  /*19730*/  IADD3.X R85, PT, PT, R3, UR4, RZ, P6, !PT ;  /* 0x0000000403557c10 */ /* 0x000fe4000b7fe4ff */
[----:B------:R-:W0:Y:S01]  /*19740*/  LDL.64 R2, [R1+0x2e8] ;  /* 0x0002e80001027983 */ /* 0x000e220000100a00 */
        /* <DEDUP_REMOVED lines=19> */
[----:B0-----:R-:W-:-:S04]  /*19880*/  IADD3 R98, P6, PT, R2, UR29, RZ ;  /* 0x0000001d02627c10 */ /* 0x001fc8000ffde0ff */
[----:B------:R-:W-:Y:S02]  /*19890*/  IADD3.X R99, PT, PT, R3, UR4, RZ, P6, !PT ;  /* 0x0000000403637c10 */ /* 0x000fe4000b7fe4ff */
[----:B------:R-:W2:Y:S04]  /*198a0*/  LDL.64 R2, [R1+0x230] ;  /* 0x0002300001027983 */ /* 0x000ea80000100a00 */
[----:B------:R-:W3:Y:S04]  /*198b0*/  LDL.LU R241, [R1+0x74] ;  /* 0x0000740001f17983 */ /* 0x000ee80000300800 */
[----:B------:R-:W3:Y:S04]  /*198c0*/  LDL.LU R245, [R1+0x70] ;  /* 0x0000700001f57983 */ /* 0x000ee80000300800 */
[----:B------:R-:W4:Y:S04]  /*198d0*/  LDL.LU R246, [R1+0xb8] ;  /* 0x0000b80001f67983 */ /* 0x000f280000300800 */
        /* <DEDUP_REMOVED lines=38> */
[----:B------:R-:W4:Y:S04]  /*19b40*/  LDL.LU R159, [R1] ;  /* 0x00000000019f7983 */ /* 0x000f280000300800 */
[----:B------:R-:W4:Y:S04]  /*19b50*/  LDL.LU R133, [R1+0x10c] ;  /* 0x00010c0001857983 */ /* 0x000f280000300800 */
[----:B------:R-:W4:Y:S01]  /*19b60*/  LDL.LU R193, [R1+0xd0] ;  /* 0x0000d00001c17983 */ /* 0x000f220000300800 */
[----:B-1----:R-:W-:-:S03]  /*19b70*/  IADD3 R100, P6, PT, R102, UR29, RZ ;  /* 0x0000001d66647c10 */ /* 0x002fc6000ffde0ff */
[----:B------:R-:W4:Y:S01]  /*19b80*/  LDL.64 R126, [R1+0x358] ;  /* 0x00035800017e7983 */ /* 0x000f220000100a00 */
[----:B------:R-:W-:Y:S02]  /*19b90*/  IADD3.X R101, PT, PT, R103, UR4, RZ, P6, !PT ;  /* 0x0000000467657c10 */ /* 0x000fe4000b7fe4ff */
[----:B------:R-:W-:Y:S01]  /*19ba0*/  IADD3 R102, P6, PT, R104, UR29, RZ ;  /* 0x0000001d68667c10 */ /* 0x000fe2000ffde0ff */
[----:B------:R-:W-:Y:S03]  /*19bb0*/  STL [R1+0x94c], R216 ;  /* 0x00094cd801007387 */ /* 0x000fe60000100800 */
[----:B------:R-:W-:Y:S01]  /*19bc0*/  IADD3.X R103, PT, PT, R105, UR4, RZ, P6, !PT ;  /* 0x0000000469677c10 */ /* 0x000fe2000b7fe4ff */
[----:B------:R-:W4:Y:S01]  /*19bd0*/  LDG.E.U8 R98, desc[UR32][R98.64] ;  /* 0x0000002062627981 */ /* 0x000f22000c1e1100 */
[----:B------:R-:W-:-:S03]  /*19be0*/  IADD3 R104, P6, PT, R106, UR29, RZ ;  /* 0x0000001d6a687c10 */ /* 0x000fc6000ffde0ff */
[----:B------:R-:W-:Y:S01]  /*19bf0*/  STL [R1+0x93c], R139 ;  /* 0x00093c8b01007387 */ /* 0x000fe20000100800 */
[----:B------:R-:W-:Y:S02]  /*19c00*/  IADD3.X R105, PT, PT, R107, UR4, RZ, P6, !PT ;  /* 0x000000046b697c10 */ /* 0x000fe4000b7fe4ff */
[----:B------:R-:W-:Y:S01]  /*19c10*/  IADD3 R106, P6, PT, R108, UR29, RZ ;  /* 0x0000001d6c6a7c10 */ /* 0x000fe2000ffde0ff */
[----:B------:R-:W4:Y:S03]  /*19c20*/  LDG.E.U8 R100, desc[UR32][R100.64] ;  /* 0x0000002064647981 */ /* 0x000f26000c1e1100 */
[----:B------:R-:W-:Y:S01]  /*19c30*/  IADD3.X R107, PT, PT, R109, UR4, RZ, P6, !PT ;  /* 0x000000046d6b7c10 */ /* 0x000fe2000b7fe4ff */
[----:B------:R-:W4:Y:S01]  /*19c40*/  LDG.E.U8 R104, desc[UR32][R104.64] ;  /* 0x0000002068687981 */ /* 0x000f22000c1e1100 */
[----:B------:R-:W-:-:S03]  /*19c50*/  IADD3 R108, P6, PT, R110, UR29, RZ ;  /* 0x0000001d6e6c7c10 */ /* 0x000fc6000ffde0ff */
[----:B------:R-:W4:Y:S01]  /*19c60*/  LDG.E.U8 R106, desc[UR32][R106.64] ;  /* 0x000000206a6a7981 */ /* 0x000f22000c1e1100 */
[----:B------:R-:W-:Y:S02]  /*19c70*/  IADD3.X R109, PT, PT, R111, UR4, RZ, P6, !PT ;  /* 0x000000046f6d7c10 */ /* 0x000fe4000b7fe4ff */
[----:B------:R-:W-:Y:S01]  /*19c80*/  IADD3 R110, P6, PT, R112, UR29, RZ ;  /* 0x0000001d706e7c10 */ /* 0x000fe2000ffde0ff */
[----:B------:R-:W4:Y:S03]  /*19c90*/  LDG.E.U8 R102, desc[UR32][R102.64] ;  /* 0x0000002066667981 */ /* 0x000f26000c1e1100 */
[----:B------:R-:W-:Y:S01]  /*19ca0*/  IADD3.X R111, PT, PT, R113, UR4, RZ, P6, !PT ;  /* 0x00000004716f7c10 */ /* 0x000fe2000b7fe4ff */
[----:B------:R-:W4:Y:S04]  /*19cb0*/  LDG.E.U8 R108, desc[UR32][R108.64] ;  /* 0x000000206c6c7981 */ /* 0x000f28000c1e1100 */
[----:B------:R-:W4:Y:S01]  /*19cc0*/  LDG.E.U8 R110, desc[UR32][R110.64] ;  /* 0x000000206e6e7981 */ /* 0x000f22000c1e1100 */
[----:B--2---:R-:W-:-:S04]  /*19cd0*/  IADD3 R112, P6, PT, R2, UR29, RZ ;  /* 0x0000001d02707c10 */ /* 0x004fc8000ffde0ff */
[----:B------:R-:W-:Y:S02]  /*19ce0*/  IADD3.X R113, PT, PT, R3, UR4, RZ, P6, !PT ;  /* 0x0000000403717c10 */ /* 0x000fe4000b7fe4ff */
[----:B---3--:R-:W-:-:S03]  /*19cf0*/  FMNMX3 R3, R4, R241, R245, !PT ;  /* 0x000000f104037276 */ /* 0x008fc600078000f5 */
[----:B------:R-:W2:Y:S01]  /*19d00*/  LDG.E.U8 R112, desc[UR32][R112.64] ;  /* 0x0000002070707981 */ /* 0x000ea2000c1e1100 */
[----:B----4-:R-:W-:-:S04]  /*19d10*/  FMNMX3 R3, R3, R246, R249, !PT ;  /* 0x000000f603037276 */ /* 0x010fc800078000f9 */
[----:B------:R-:W-:-:S04]  /*19d20*/  FMNMX3 R3, R3, R252, R193, !PT ;  /* 0x000000fc03037276 */ /* 0x000fc800078000c1 */
        /* <DEDUP_REMOVED lines=56> */
[----:B------:R-:W-:Y:S02]  /*1a0b0*/  FMNMX3 R3, R3, R214, R217, !PT ;  /* 0x000000d603037276 */ /* 0x000fe400078000d9 */
[----:B------:R-:W-:Y:S02]  /*1a0c0*/  FSEL R2, R129, -INF , !P2 ;  /* 0xff80000081027808 */ /* 0x000fe40005000000 */
[----:B------:R-:W-:Y:S01]  /*1a0d0*/  FMNMX3 R3, R3, R216, R139, !PT ;  /* 0x000000d803037276 */ /* 0x000fe2000780008b */
[----:B------:R-:W3:Y:S03]  /*1a0e0*/  LDL.64 R128, [R1+0x368] ;  /* 0x0003680001807983 */ /* 0x000ee60000100a00 */
[----:B------:R-:W-:Y:S01]  /*1a0f0*/  FMNMX3 R3, R3, R138, R132, !PT ;  /* 0x0000008a03037276 */ /* 0x000fe20007800084 */
[----:B------:R0:W-:Y:S04]  /*1a100*/  STL [R1+0x940], R138 ;  /* 0x0009408a01007387 */ /* 0x0001e80000100800 */
[----:B0-----:R-:W4:Y:S01]  /*1a110*/  LDL.64 R138, [R1+0x378] ;  /* 0x00037800018a7983 */ /* 0x001f220000100a00 */
[----:B------:R-:W-:-:S04]  /*1a120*/  FMNMX3 R3, R3, R2, R137, !PT ;  /* 0x0000000203037276 */ /* 0x000fc80007800089 */
[----:B------:R-:W-:-:S05]  /*1a130*/  FMNMX3 R3, R3, R136, R133, !PT ;  /* 0x0000008803037276 */ /* 0x000fca0007800085 */
[--C-:B------:R-:W-:Y:S01]  /*1a140*/  FADD R4, R4, -R3.reuse ;  /* 0x8000000304047221 */ /* 0x100fe20000000000 */
[----:B------:R-:W-:Y:S04]  /*1a150*/  STL [R1+0x938], R132 ;  /* 0x0009388401007387 */ /* 0x000fe80000100800 */
[----:B------:R0:W-:Y:S04]  /*1a160*/  STL [R1+0x948], R2 ;  /* 0x0009480201007387 */ /* 0x0001e80000100800 */
[----:B------:R-:W-:Y:S04]  /*1a170*/  STL [R1+0x944], R137 ;  /* 0x0009448901007387 */ /* 0x000fe80000100800 */
[----:B------:R-:W-:Y:S04]  /*1a180*/  STL [R1+0x954], R136 ;  /* 0x0009548801007387 */ /* 0x000fe80000100800 */
[----:B------:R1:W-:Y:S01]  /*1a190*/  STL [R1+0x950], R133 ;  /* 0x0009508501007387 */ /* 0x0003e20000100800 */
[--C-:B------:R-:W-:Y:S01]  /*1a1a0*/  FADD R61, R245, -R3.reuse ;  /* 0x80000003f53d7221 */ /* 0x100fe20000000000 */
[----:B------:R-:W-:Y:S01]  /*1a1b0*/  FADD R63, R246, -R3 ;  /* 0x80000003f63f7221 */ /* 0x000fe20000000000 */
[----:B----4-:R-:W-:-:S04]  /*1a1c0*/  IADD3 R54, P0, PT, R138, UR29, RZ ;  /* 0x0000001d8a367c10 */ /* 0x010fc8000ff1e0ff */
[----:B------:R-:W-:-:S05]  /*1a1d0*/  IADD3.X R55, PT, PT, R139, UR4, RZ, P0, !PT ;  /* 0x000000048b377c10 */ /* 0x000fca00087fe4ff */
[----:B------:R4:W2:Y:S02]  /*1a1e0*/  LDG.E.U8 R57, desc[UR32][R54.64] ;  /* 0x0000002036397981 */ /* 0x0008a4000c1e1100 */
[----:B----4-:R-:W-:-:S04]  /*1a1f0*/  FMUL R54, R4, 1.4426950216293334961 ;  /* 0x3fb8aa3b04367820 */ /* 0x010fc80000400000 */
[----:B0-----:R3:W0:Y:S01]  /*1a200*/  MUFU.EX2 R2, R54 ;  /* 0x0000003600027308 */ /* 0x0016220000000800 */
[----:B------:R-:W-:Y:S02]  /*1a210*/  FADD R4, R241, -R3 ;  /* 0x80000003f1047221 */ /* 0x000fe40000000000 */
[----:B------:R-:W4:Y:S01]  /*1a220*/  LDL.LU R241, [R1+0x978] ;  /* 0x0009780001f17983 */ /* 0x000f220000300800 */
[----:B---3--:R-:W-:-:S03]  /*1a230*/  IADD3 R54, P0, PT, R128, UR29, RZ ;  /* 0x0000001d80367c10 */ /* 0x008fc6000ff1e0ff */
[----:B0-----:R0:W-:Y:S04]  /*1a240*/  STL [R1+0x74], R2 ;  /* 0x0000740201007387 */ /* 0x0011e80000100800 */
[----:B-1----:R-:W3:Y:S01]  /*1a250*/  LDL.64 R132, [R1+0x348] ;  /* 0x0003480001847983 */ /* 0x002ee20000100a00 */
[----:B------:R-:W-:-:S03]  /*1a260*/  IADD3.X R55, PT, PT, R129, UR4, RZ, P0, !PT ;  /* 0x0000000481377c10 */ /* 0x000fc600087fe4ff */
[----:B------:R-:W2:Y:S04]  /*1a270*/  LDL.LU R245, [R1+0x974] ;  /* 0x0009740001f57983 */ /* 0x000ea80000300800 */
[----:B------:R-:W2:Y:S04]  /*1a280*/  LDL.LU R246, [R1+0x970] ;  /* 0x0009700001f67983 */ /* 0x000ea80000300800 */
[----:B------:R-:W2:Y:S01]  /*1a290*/  LDL.64 R128, [R1+0x338] ;  /* 0x0003380001807983 */ /* 0x000ea20000100a00 */
[----:B------:R-:W-:-:S03]  /*1a2a0*/  FMUL R4, R4, 1.4426950216293334961 ;  /* 0x3fb8aa3b04047820 */ /* 0x000fc60000400000 */
[----:B------:R1:W2:Y:S01]  /*1a2b0*/  LDG.E.U8 R59, desc[UR32][R54.64] ;  /* 0x00000020363b7981 */ /* 0x0002a2000c1e1100 */
[----:B------:R0:W2:Y:S01]  /*1a2c0*/  MUFU.EX2 R216, R4 ;  /* 0x0000000400d87308 */ /* 0x0000a20000000800 */
[----:B-1----:R-:W-:Y:S01]  /*1a2d0*/  IADD3 R54, P0, PT, R126, UR29, RZ ;  /* 0x0000001d7e367c10 */ /* 0x002fe2000ff1e0ff */
[----:B0-----:R-:W-:-:S03]  /*1a2e0*/  FADD R4, R249, -R3 ;  /* 0x80000003f9047221 */ /* 0x001fc60000000000 */
[----:B------:R-:W-:Y:S02]  /*1a2f0*/  IADD3.X R55, PT, PT, R127, UR4, RZ, P0, !PT ;  /* 0x000000047f377c10 */ /* 0x000fe400087fe4ff */
[----:B------:R-:W4:Y:S04]  /*1a300*/  LDL.64 R126, [R1+0x328] ;  /* 0x00032800017e7983 */ /* 0x000f280000100a00 */
[----:B------:R0:W4:Y:S04]  /*1a310*/  LDG.E.U8 R65, desc[UR32][R54.64] ;  /* 0x0000002036417981 */ /* 0x000128000c1e1100 */
[----:B------:R-:W4:Y:S01]  /*1a320*/  LDL.LU R249, [R1+0x96c] ;  /* 0x00096c0001f97983 */ /* 0x000f220000300800 */
[----:B0-----:R-:W-:Y:S01]  /*1a330*/  FMUL R54, R4, 1.4426950216293334961 ;  /* 0x3fb8aa3b04367820 */ /* 0x001fe20000400000 */
[----:B------:R-:W-:-:S02]  /*1a340*/  FADD R4, R252, -R3 ;  /* 0x80000003fc047221 */ /* 0x000fc40000000000 */
[----:B------:R-:W4:Y:S01]  /*1a350*/  LDL.LU R252, [R1+0x968] ;  /* 0x0009680001fc7983 */ /* 0x000f220000300800 */
[----:B------:R3:W-:Y:S03]  /*1a360*/  MUFU.EX2 R136, R54 ;  /* 0x0000003600887308 */ /* 0x0007e60000000800 */
[----:B------:R-:W4:Y:S01]  /*1a370*/  LDL.64 R130, [R1+0x310] ;  /* 0x0003100001827983 */ /* 0x000f220000100a00 */
[----:B---3--:R-:W-:-:S04]  /*1a380*/  IADD3 R54, P0, PT, R132, UR29, RZ ;  /* 0x0000001d84367c10 */ /* 0x008fc8000ff1e0ff */
[----:B------:R-:W-:-:S05]  /*1a390*/  IADD3.X R55, PT, PT, R133, UR4, RZ, P0, !PT ;  /* 0x0000000485377c10 */ /* 0x000fca00087fe4ff */
[----:B------:R2:W3:Y:S02]  /*1a3a0*/  LDG.E.U8 R67, desc[UR32][R54.64] ;  /* 0x0000002036437981 */ /* 0x0004e4000c1e1100 */
[----:B--2---:R-:W-:-:S04]  /*1a3b0*/  IADD3 R54, P0, PT, R128, UR29, RZ ;  /* 0x0000001d80367c10 */ /* 0x004fc8000ff1e0ff */
[----:B------:R-:W-:Y:S02]  /*1a3c0*/  IADD3.X R55, PT, PT, R129, UR4, RZ, P0, !PT ;  /* 0x0000000481377c10 */ /* 0x000fe400087fe4ff */
[----:B------:R-:W2:Y:S01]  /*1a3d0*/  LDL.64 R128, [R1+0x2f8] ;  /* 0x0002f80001807983 */ /* 0x000ea20000100a00 */
[----:B------:R-:W-:-:S03]  /*1a3e0*/  FMUL R4, R4, 1.4426950216293334961 ;  /* 0x3fb8aa3b04047820 */ /* 0x000fc60000400000 */
[----:B------:R0:W3:Y:S01]  /*1a3f0*/  LDG.E.U8 R73, desc[UR32][R54.64] ;  /* 0x0000002036497981 */ /* 0x0000e2000c1e1100 */
[----:B------:R1:W-:Y:S02]  /*1a400*/  MUFU.EX2 R133, R4 ;  /* 0x0000000400857308 */ /* 0x0003e40000000800 */
[----:B-1----:R-:W-:-:S04]  /*1a410*/  FADD R4, R250, -R3 ;  /* 0x80000003fa047221 */ /* 0x002fc80000000000 */
[----:B0-----:R-:W-:-:S04]  /*1a420*/  FMUL R54, R4, 1.4426950216293334961 ;  /* 0x3fb8aa3b04367820 */ /* 0x001fc80000400000 */
[----:B------:R4:W-:Y:S01]  /*1a430*/  MUFU.EX2 R2, R54 ;  /* 0x0000003600027308 */ /* 0x0009e20000000800 */
[----:B------:R-:W-:Y:S01]  /*1a440*/  FADD R4, R244, -R3 ;  /* 0x80000003f4047221 */ /* 0x000fe20000000000 */
[----:B----4-:R-:W-:-:S04]  /*1a450*/  IADD3 R54, P0, PT, R126, UR29, RZ ;  /* 0x0000001d7e367c10 */ /* 0x010fc8000ff1e0ff */
[----:B------:R-:W-:Y:S02]  /*1a460*/  IADD3.X R55, PT, PT, R127, UR4, RZ, P0, !PT ;  /* 0x000000047f377c10 */ /* 0x000fe400087fe4ff */
[----:B------:R-:W4:Y:S01]  /*1a470*/  LDL.64 R126, [R1+0x2e0] ;  /* 0x0002e000017e7983 */ /* 0x000f220000100a00 */
[--C-:B------:R-:W-:Y:S01]  /*1a480*/  FADD R77, R243, -R3.reuse ;  /* 0x80000003f34d7221 */ /* 0x100fe20000000000 */
[----:B------:R-:W-:Y:S02]  /*1a490*/  FMUL R4, R4, 1.4426950216293334961 ;  /* 0x3fb8aa3b04047820 */ /* 0x000fe40000400000 */
[----:B------:R0:W3:Y:S01]  /*1a4a0*/  LDG.E.U8 R75, desc[UR32][R54.64] ;  /* 0x00000020364b7981 */ /* 0x0000e2000c1e1100 */
[----:B------:R-:W-:Y:S01]  /*1a4b0*/  FMUL R77, R77, 1.4426950216293334961 ;  /* 0x3fb8aa3b4d4d7820 */ /* 0x000fe20000400000 */
[----:B------:R1:W-:Y:S01]  /*1a4c0*/  MUFU.EX2 R137, R4 ;  /* 0x0000000400897308 */ /* 0x0003e20000000800 */
[----:B0-----:R-:W-:Y:S01]  /*1a4d0*/  IADD3 R54, P0, PT, R130, UR29, RZ ;  /* 0x0000001d82367c10 */ /* 0x001fe2000ff1e0ff */
[----:B-1----:R-:W-:-:S03]  /*1a4e0*/  FADD R4, R191, -R3 ;  /* 0x80000003bf047221 */ /* 0x002fc60000000000 */
[----:B------:R-:W-:-:S03]  /*1a4f0*/  IADD3.X R55, PT, PT, R131, UR4, RZ, P0, !PT ;  /* 0x0000000483377c10 */ /* 0x000fc600087fe4ff */
[----:B------:R0:W-:Y:S01]  /*1a500*/  MUFU.EX2 R87, R77 ;  /* 0x0000004d00577308 */ /* 0x0001e20000000800 */
[----:B------:R-:W3:Y:S04]  /*1a510*/  LDL.64 R130, [R1+0x2c8] ;  /* 0x0002c80001827983 */ /* 0x000ee80000100a00 */
[----:B0-----:R0:W3:Y:S02]  /*1a520*/  LDG.E.U8 R77, desc[UR32][R54.64] ;  /* 0x00000020364d7981 */ /* 0x0010e4000c1e1100 */
[----:B0-----:R-:W-:-:S04]  /*1a530*/  FMUL R54, R4, 1.4426950216293334961 ;  /* 0x3fb8aa3b04367820 */ /* 0x001fc80000400000 */
[----:B------:R2:W-:Y:S02]  /*1a540*/  MUFU.EX2 R138, R54 ;  /* 0x00000036008a7308 */ /* 0x0005e40000000800 */
[----:B--2---:R-:W-:-:S04]  /*1a550*/  IADD3 R54, P0, PT, R128, UR29, RZ ;  /* 0x0000001d80367c10 */ /* 0x004fc8000ff1e0ff */
[----:B------:R-:W-:Y:S02]  /*1a560*/  IADD3.X R55, PT, PT, R129, UR4, RZ, P0, !PT ;  /* 0x0000000481377c10 */ /* 0x000fe400087fe4ff */
[----:B------:R-:W2:Y:S01]  /*1a570*/  LDL.64 R128, [R1+0x2b0] ;  /* 0x0002b00001807983 */ /* 0x000ea20000100a00 */
[--C-:B------:R-:W-:Y:S01]  /*1a580*/  FADD R4, R189, -R3.reuse ;  /* 0x80000003bd047221 */ /* 0x100fe20000000000 */
[----:B------:R-:W-:Y:S02]  /*1a590*/  FADD R81, R187, -R3 ;  /* 0x80000003bb517221 */ /* 0x000fe40000000000 */
[----:B------:R4:W2:Y:S01]  /*1a5a0*/  LDG.E.U8 R79, desc[UR32][R54.64] ;  /* 0x00000020364f7981 */ /* 0x0008a2000c1e1100 */
[----:B------:R-:W-:Y:S01]  /*1a5b0*/  FMUL R4, R4, 1.4426950216293334961 ;  /* 0x3fb8aa3b04047820 */ /* 0x000fe20000400000 */
[----:B------:R-:W-:-:S03]  /*1a5c0*/  FMUL R81, R81, 1.4426950216293334961 ;  /* 0x3fb8aa3b51517820 */ /* 0x000fc60000400000 */
[----:B------:R0:W-:Y:S02]  /*1a5d0*/  MUFU.EX2 R139, R4 ;  /* 0x00000004008b7308 */ /* 0x0001e40000000800 */
[----:B0-----:R-:W-:-:S06]  /*1a5e0*/  FADD R4, R183, -R3 ;  /* 0x80000003b7047221 */ /* 0x001fcc0000000000 */
[----:B------:R0:W-:Y:S01]  /*1a5f0*/  MUFU.EX2 R97, R81 ;  /* 0x0000005100617308 */ /* 0x0001e20000000800 */
[----:B----4-:R-:W-:-:S04]  /*1a600*/  IADD3 R54, P0, PT, R126, UR29, RZ ;  /* 0x0000001d7e367c10 */ /* 0x010fc8000ff1e0ff */
[----:B------:R-:W-:Y:S02]  /*1a610*/  IADD3.X R55, PT, PT, R127, UR4, RZ, P0, !PT ;  /* 0x000000047f377c10 */ /* 0x000fe400087fe4ff */
[----:B------:R-:W4:Y:S04]  /*1a620*/  LDL.64 R126, [R1+0x298] ;  /* 0x00029800017e7983 */ /* 0x000f280000100a00 */
[----:B0-----:R0:W4:Y:S02]  /*1a630*/  LDG.E.U8 R81, desc[UR32][R54.64] ;  /* 0x0000002036517981 */ /* 0x001124000c1e1100 */
[----:B0-----:R-:W-:-:S04]  /*1a640*/  FMUL R54, R4, 1.4426950216293334961 ;  /* 0x3fb8aa3b04367820 */ /* 0x001fc80000400000 */
[----:B------:R3:W-:Y:S02]  /*1a650*/  MUFU.EX2 R132, R54 ;  /* 0x0000003600847308 */ /* 0x0007e40000000800 */
[----:B---3--:R-:W-:-:S04]  /*1a660*/  IADD3 R54, P0, PT, R130, UR29, RZ ;  /* 0x0000001d82367c10 */ /* 0x008fc8000ff1e0ff */
[----:B------:R-:W-:Y:S02]  /*1a670*/  IADD3.X R55, PT, PT, R131, UR4, RZ, P0, !PT ;  /* 0x0000000483377c10 */ /* 0x000fe400087fe4ff */
[----:B------:R-:W3:Y:S04]  /*1a680*/  LDL.64 R130, [R1+0x280] ;  /* 0x0002800001827983 */ /* 0x000ee80000100a00 */
[----:B------:R2:W3:Y:S02]  /*1a690*/  LDG.E.U8 R83, desc[UR32][R54.64] ;  /* 0x0000002036537981 */ /* 0x0004e4000c1e1100 */
[----:B--2---:R-:W-:-:S04]  /*1a6a0*/  IADD3 R54, P0, PT, R128, UR29, RZ ;  /* 0x0000001d80367c10 */ /* 0x004fc8000ff1e0ff */
[----:B------:R-:W-:Y:S02]  /*1a6b0*/  IADD3.X R55, PT, PT, R129, UR4, RZ, P0, !PT ;  /* 0x0000000481377c10 */ /* 0x000fe400087fe4ff */
[----:B------:R-:W2:Y:S01]  /*1a6c0*/  LDL.64 R128, [R1+0x268] ;  /* 0x0002680001807983 */ /* 0x000ea20000100a00 */
[----:B------:R-:W-:-:S04]  /*1a6d0*/  FADD R85, R134, -R3 ;  /* 0x8000000386557221 */ /* 0x000fc80000000000 */
[----:B------:R-:W-:-:S04]  /*1a6e0*/  FMUL R85, R85, 1.4426950216293334961 ;  /* 0x3fb8aa3b55557820 */ /* 0x000fc80000400000 */
[----:B------:R0:W-:Y:S02]  /*1a6f0*/  MUFU.EX2 R113, R85 ;  /* 0x0000005500717308 */ /* 0x0001e40000000800 */
[----:B0-----:R4:W2:Y:S02]  /*1a700*/  LDG.E.U8 R85, desc[UR32][R54.64] ;  /* 0x0000002036557981 */ /* 0x0018a4000c1e1100 */
[----:B----4-:R-:W-:-:S04]  /*1a710*/  IADD3 R54, P0, PT, R126, UR29, RZ ;  /* 0x0000001d7e367c10 */ /* 0x010fc8000ff1e0ff */
[----:B------:R-:W-:-:S05]  /*1a720*/  IADD3.X R55, PT, PT, R127, UR4, RZ, P0, !PT ;  /* 0x000000047f377c10 */ /* 0x000fca00087fe4ff */
[----:B------:R3:W4:Y:S01]  /*1a730*/  LDG.E.U8 R93, desc[UR32][R54.64] ;  /* 0x00000020365d7981 */ /* 0x000722000c1e1100 */
[----:B------:R-:W-:-:S03]  /*1a740*/  FADD R91, R242, -R3 ;  /* 0x80000003f25b7221 */ /* 0x000fc60000000000 */
[----:B------:R-:W4:Y:S01]  /*1a750*/  LDL.64 R242, [R1+0x250] ;  /* 0x0002500001f27983 */ /* 0x000f220000100a00 */
[----:B---3--:R-:W-:-:S04]  /*1a760*/  IADD3 R54, P0, PT, R130, UR29, RZ ;  /* 0x0000001d82367c10 */ /* 0x008fc8000ff1e0ff */
[----:B------:R-:W-:-:S05]  /*1a770*/  IADD3.X R55, PT, PT, R131, UR4, RZ, P0, !PT ;  /* 0x0000000483377c10 */ /* 0x000fca00087fe4ff */
[----:B------:R2:W3:Y:S02]  /*1a780*/  LDG.E.U8 R95, desc[UR32][R54.64] ;  /* 0x00000020365f7981 */ /* 0x0004e4000c1e1100 */
[----:B--2---:R-:W-:-:S04]  /*1a790*/  IADD3 R54, P0, PT, R128, UR29, RZ ;  /* 0x0000001d80367c10 */ /* 0x004fc8000ff1e0ff */
[----:B------:R-:W-:Y:S02]  /*1a7a0*/  IADD3.X R55, PT, PT, R129, UR4, RZ, P0, !PT ;  /* 0x0000000481377c10 */ /* 0x000fe400087fe4ff */
[----:B------:R-:W2:Y:S04]  /*1a7b0*/  LDL.64 R128, [R1+0x228] ;  /* 0x0002280001807983 */ /* 0x000ea80000100a00 */
[----:B------:R4:W3:Y:S01]  /*1a7c0*/  LDG.E.U8 R105, desc[UR32][R54.64] ;  /* 0x0000002036697981 */ /* 0x0008e2000c1e1100 */
[----:B------:R-:W-:-:S04]  /*1a7d0*/  FADD R69, R193, -R3 ;  /* 0x80000003c1457221 */ /* 0x000fc80000000000 */
[----:B------:R-:W-:Y:S01]  /*1a7e0*/  FMUL R71, R69, 1.4426950216293334961 ;  /* 0x3fb8aa3b45477820 */ /* 0x000fe20000400000 */
[----:B------:R-:W-:Y:S02]  /*1a7f0*/  FADD R69, R251, -R3 ;  /* 0x80000003fb457221 */ /* 0x000fe40000000000 */
[----:B------:R-:W3:Y:S01]  /*1a800*/  LDL.64 R250, [R1+0x350] ;  /* 0x0003500001fa7983 */ /* 0x000ee20000100a00 */
[----:B----4-:R-:W-:-:S04]  /*1a810*/  IADD3 R54, P0, PT, R242, UR29, RZ ;  /* 0x0000001df2367c10 */ /* 0x010fc8000ff1e0ff */
[----:B------:R-:W-:Y:S02]  /*1a820*/  IADD3.X R55, PT, PT, R243, UR4, RZ, P0, !PT ;  /* 0x00000004f3377c10 */ /* 0x000fe400087fe4ff */
[----:B------:R-:W4:Y:S04]  /*1a830*/  LDL.64 R242, [R1+0x370] ;  /* 0x0003700001f27983 */ /* 0x000f280000100a00 */
[----:B------:R2:W3:Y:S01]  /*1a840*/  LDG.E.U8 R107, desc[UR32][R54.64] ;  /* 0x00000020366b7981 */ /* 0x0004e2000c1e1100 */
[----:B------:R-:W-:-:S04]  /*1a850*/  FADD R4, R181, -R3 ;  /* 0x80000003b5047221 */ /* 0x000fc80000000000 */
[----:B------:R-:W-:Y:S01]  /*1a860*/  FMUL R4, R4, 1.4426950216293334961 ;  /* 0x3fb8aa3b04047820 */ /* 0x000fe20000400000 */
[----:B--2---:R-:W-:-:S04]  /*1a870*/  IADD3 R54, P0, PT, R128, UR29, RZ ;  /* 0x0000001d80367c10 */ /* 0x004fc8000ff1e0ff */
[----:B------:R-:W-:Y:S02]  /*1a880*/  IADD3.X R55, PT, PT, R129, UR4, RZ, P0, !PT ;  /* 0x0000000481377c10 */ /* 0x000fe400087fe4ff */
[----:B------:R-:W2:Y:S01]  /*1a890*/  LDL.64 R128, [R1+0x360] ;  /* 0x0003600001807983 */ /* 0x000ea20000100a00 */
[----:B------:R0:W-:Y:S02]  /*1a8a0*/  MUFU.EX2 R134, R4 ;  /* 0x0000000400867308 */ /* 0x0001e40000000800 */
[----:B0-----:R-:W-:-:S04]  /*1a8b0*/  FADD R4, R179, -R3 ;  /* 0x80000003b3047221 */ /* 0x001fc80000000000 */
[----:B------:R-:W-:-:S04]  /*1a8c0*/  FMUL R4, R4, 1.4426950216293334961 ;  /* 0x3fb8aa3b04047820 */ /* 0x000fc80000400000 */
        /* <DEDUP_REMOVED lines=12> */
[----:B------:R0:W-:Y:S01]  /*1a990*/  MUFU.EX2 R109, R4 ;  /* 0x00000004006d7308 */ /* 0x0001e20000000800 */
[--C-:B------:R-:W-:Y:S01]  /*1a9a0*/  FADD R111, R143, -R3.reuse ;  /* 0x800000038f6f7221 */ /* 0x100fe20000000000 */
[----:B0-----:R-:W-:Y:S02]  /*1a9b0*/  FADD R4, R119, -R3 ;  /* 0x8000000377047221 */ /* 0x001fe40000000000 */
[----:B------:R4:W3:Y:S02]  /*1a9c0*/  LDG.E.U8 R119, desc[UR32][R54.64] ;  /* 0x0000002036777981 */ /* 0x0008e4000c1e1100 */
[----:B------:R-:W-:Y:S01]  /*1a9d0*/  FMUL R4, R4, 1.4426950216293334961 ;  /* 0x3fb8aa3b04047820 */ /* 0x000fe20000400000 */
[----:B----4-:R-:W-:-:S03]  /*1a9e0*/  IADD3 R54, P0, PT, R242, UR29, RZ ;  /* 0x0000001df2367c10 */ /* 0x010fc6000ff1e0ff */
[----:B------:R0:W-:Y:S01]  /*1a9f0*/  MUFU.EX2 R143, R4 ;  /* 0x00000004008f7308 */ /* 0x0001e20000000800 */
[----:B------:R-:W-:Y:S02]  /*1aa00*/  IADD3.X R55, PT, PT, R243, UR4, RZ, P0, !PT ;  /* 0x00000004f3377c10 */ /* 0x000fe400087fe4ff */
[----:B------:R-:W4:Y:S01]  /*1aa10*/  LDL.64 R242, [R1+0x340] ;  /* 0x0003400001f27983 */ /* 0x000f220000100a00 */
[----:B0-----:R-:W-:-:S03]  /*1aa20*/  FADD R4, R121, -R3 ;  /* 0x8000000379047221 */ /* 0x001fc60000000000 */
[----:B------:R2:W4:Y:S02]  /*1aa30*/  LDG.E.U8 R121, desc[UR32][R54.64] ;  /* 0x0000002036797981 */ /* 0x000524000c1e1100 */
[----:B--2---:R-:W-:-:S04]  /*1aa40*/  IADD3 R54, P0, PT, R128, UR29, RZ ;  /* 0x0000001d80367c10 */ /* 0x004fc8000ff1e0ff */
[----:B------:R-:W-:-:S05]  /*1aa50*/  IADD3.X R55, PT, PT, R129, UR4, RZ, P0, !PT ;  /* 0x0000000481377c10 */ /* 0x000fca00087fe4ff */
[----:B------:R3:W2:Y:S02]  /*1aa60*/  LDG.E.U8 R128, desc[UR32][R54.64] ;  /* 0x0000002036807981 */ /* 0x0006a4000c1e1100 */
[----:B---3--:R-:W-:-:S04]  /*1aa70*/  IADD3 R54, P0, PT, R250, UR29, RZ ;  /* 0x0000001dfa367c10 */ /* 0x008fc8000ff1e0ff */
[----:B------:R-:W-:Y:S02]  /*1aa80*/  IADD3.X R55, PT, PT, R251, UR4, RZ, P0, !PT ;  /* 0x00000004fb377c10 */ /* 0x000fe400087fe4ff */
[----:B------:R-:W3:Y:S01]  /*1aa90*/  LDL.64 R250, [R1+0x330] ;  /* 0x0003300001fa7983 */ /* 0x000ee20000100a00 */
[----:B------:R-:W-:Y:S01]  /*1aaa0*/  FMUL R4, R4, 1.4426950216293334961 ;  /* 0x3fb8aa3b04047820 */ /* 0x000fe20000400000 */
[--C-:B------:R-:W-:Y:S01]  /*1aab0*/  FADD R145, R125, -R3.reuse ;  /* 0x800000037d917221 */ /* 0x100fe20000000000 */
[--C-:B------:R-:W-:Y:S01]  /*1aac0*/  FADD R125, R123, -R3.reuse ;  /* 0x800000037b7d7221 */ /* 0x100fe20000000000 */
[----:B------:R4:W2:Y:S01]  /*1aad0*/  LDG.E.U8 R129, desc[UR32][R54.64] ;  /* 0x0000002036817981 */ /* 0x0008a2000c1e1100 */
[----:B------:R0:W-:Y:S02]  /*1aae0*/  MUFU.EX2 R123, R4 ;  /* 0x00000004007b7308 */ /* 0x0001e40000000800 */
[--C-:B0-----:R-:W-:Y:S01]  /*1aaf0*/  FADD R4, R149, -R3.reuse ;  /* 0x8000000395047221 */ /* 0x101fe20000000000 */
[----:B------:R-:W-:-:S03]  /*1ab00*/  FADD R149, R147, -R3 ;  /* 0x8000000393957221 */ /* 0x000fc60000000000 */
[----:B------:R-:W-:-:S04]  /*1ab10*/  FMUL R4, R4, 1.4426950216293334961 ;  /* 0x3fb8aa3b04047820 */ /* 0x000fc80000400000 */
[----:B------:R0:W-:Y:S02]  /*1ab20*/  MUFU.EX2 R147, R4 ;  /* 0x0000000400937308 */ /* 0x0001e40000000800 */
[----:B0-----:R-:W-:-:S04]  /*1ab30*/  FADD R4, R157, -R3 ;  /* 0x800000039d047221 */ /* 0x001fc80000000000 */
[----:B------:R-:W-:-:S04]  /*1ab40*/  FMUL R4, R4, 1.4426950216293334961 ;  /* 0x3fb8aa3b04047820 */ /* 0x000fc80000400000 */
[----:B------:R0:W-:Y:S02]  /*1ab50*/  MUFU.EX2 R131, R4 ;  /* 0x0000000400837308 */ /* 0x0001e40000000800 */
[----:B0-----:R-:W-:Y:S01]  /*1ab60*/  FADD R4, R155, -R3 ;  /* 0x800000039b047221 */ /* 0x001fe20000000000 */
[----:B----4-:R-:W-:-:S04]  /*1ab70*/  IADD3 R54, P0, PT, R242, UR29, RZ ;  /* 0x0000001df2367c10 */ /* 0x010fc8000ff1e0ff */
[----:B------:R-:W-:Y:S02]  /*1ab80*/  IADD3.X R55, PT, PT, R243, UR4, RZ, P0, !PT ;  /* 0x00000004f3377c10 */ /* 0x000fe400087fe4ff */
[----:B------:R-:W4:Y:S04]  /*1ab90*/  LDL.64 R242, [R1+0x320] ;  /* 0x0003200001f27983 */ /* 0x000f280000100a00 */
[----:B------:R3:W2:Y:S02]  /*1aba0*/  LDG.E.U8 R155, desc[UR32][R54.64] ;  /* 0x00000020369b7981 */ /* 0x0006a4000c1e1100 */
[----:B---3--:R-:W-:-:S04]  /*1abb0*/  IADD3 R54, P0, PT, R250, UR29, RZ ;  /* 0x0000001dfa367c10 */ /* 0x008fc8000ff1e0ff */
[----:B------:R-:W-:Y:S02]  /*1abc0*/  IADD3.X R55, PT, PT, R251, UR4, RZ, P0, !PT ;  /* 0x00000004fb377c10 */ /* 0x000fe400087fe4ff */
[----:B------:R-:W3:Y:S01]  /*1abd0*/  LDL.64 R250, [R1+0x308] ;  /* 0x0003080001fa7983 */ /* 0x000ee20000100a00 */
[----:B------:R-:W-:-:S03]  /*1abe0*/  FADD R89, R177, -R3 ;  /* 0x80000003b1597221 */ /* 0x000fc60000000000 */
[----:B------:R4:W2:Y:S02]  /*1abf0*/  LDG.E.U8 R177, desc[UR32][R54.64] ;  /* 0x0000002036b17981 */ /* 0x0008a4000c1e1100 */
[----:B----4-:R-:W-:-:S04]  /*1ac00*/  IADD3 R54, P0, PT, R242, UR29, RZ ;  /* 0x0000001df2367c10 */ /* 0x010fc8000ff1e0ff */
[----:B------:R-:W-:Y:S02]  /*1ac10*/  IADD3.X R55, PT, PT, R243, UR4, RZ, P0, !PT ;  /* 0x00000004f3377c10 */ /* 0x000fe400087fe4ff */
[----:B------:R-:W4:Y:S04]  /*1ac20*/  LDL.64 R242, [R1+0x2f0] ;  /* 0x0002f00001f27983 */ /* 0x000f280000100a00 */
[----:B------:R3:W2:Y:S02]  /*1ac30*/  LDG.E.U8 R183, desc[UR32][R54.64] ;  /* 0x0000002036b77981 */ /* 0x0006a4000c1e1100 */
[----:B---3--:R-:W-:-:S04]  /*1ac40*/  IADD3 R54, P0, PT, R250, UR29, RZ ;  /* 0x0000001dfa367c10 */ /* 0x008fc8000ff1e0ff */
[----:B------:R-:W-:Y:S02]  /*1ac50*/  IADD3.X R55, PT, PT, R251, UR4, RZ, P0, !PT ;  /* 0x00000004fb377c10 */ /* 0x000fe400087fe4ff */
[----:B------:R-:W3:Y:S04]  /*1ac60*/  LDL.64 R250, [R1+0x2d8] ;  /* 0x0002d80001fa7983 */ /* 0x000ee80000100a00 */
[----:B------:R4:W2:Y:S02]  /*1ac70*/  LDG.E.U8 R191, desc[UR32][R54.64] ;  /* 0x0000002036bf7981 */ /* 0x0008a4000c1e1100 */
[----:B----4-:R-:W-:-:S04]  /*1ac80*/  IADD3 R54, P0, PT, R242, UR29, RZ ;  /* 0x0000001df2367c10 */ /* 0x010fc8000ff1e0ff */
[----:B------:R-:W-:Y:S02]  /*1ac90*/  IADD3.X R55, PT, PT, R243, UR4, RZ, P0, !PT ;  /* 0x00000004f3377c10 */ /* 0x000fe400087fe4ff */
[----:B------:R-:W4:Y:S04]  /*1aca0*/  LDL.64 R242, [R1+0x2c0] ;  /* 0x0002c00001f27983 */ /* 0x000f280000100a00 */
[----:B------:R3:W2:Y:S02]  /*1acb0*/  LDG.E.U8 R197, desc[UR32][R54.64] ;  /* 0x0000002036c57981 */ /* 0x0006a4000c1e1100 */
[----:B---3--:R-:W-:-:S04]  /*1acc0*/  IADD3 R54, P0, PT, R250, UR29, RZ ;  /* 0x0000001dfa367c10 */ /* 0x008fc8000ff1e0ff */
[----:B------:R-:W-:Y:S02]  /*1acd0*/  IADD3.X R55, PT, PT, R251, UR4, RZ, P0, !PT ;  /* 0x00000004fb377c10 */ /* 0x000fe400087fe4ff */
[----:B------:R-:W3:Y:S01]  /*1ace0*/  LDL.64 R250, [R1+0x2a8] ;  /* 0x0002a80001fa7983 */ /* 0x000ee20000100a00 */
[----:B------:R-:W-:Y:S01]  /*1acf0*/  FMUL R4, R4, 1.4426950216293334961 ;  /* 0x3fb8aa3b04047820 */ /* 0x000fe20000400000 */
[----:B------:R-:W-:-:S03]  /*1ad00*/  FADD R157, R153, -R3 ;  /* 0x80000003999d7221 */ /* 0x000fc60000000000 */
[----:B------:R0:W-:Y:S02]  /*1ad10*/  MUFU.EX2 R153, R4 ;  /* 0x0000000400997308 */ /* 0x0001e40000000800 */
[----:B0-----:R-:W-:-:S04]  /*1ad20*/  FADD R4, R165, -R3 ;  /* 0x80000003a5047221 */ /* 0x001fc80000000000 */
[----:B------:R-:W-:-:S04]  /*1ad30*/  FMUL R4, R4, 1.4426950216293334961 ;  /* 0x3fb8aa3b04047820 */ /* 0x000fc80000400000 */
[----:B------:R0:W-:Y:S02]  /*1ad40*/  MUFU.EX2 R179, R4 ;  /* 0x0000000400b37308 */ /* 0x0001e40000000800 */
[--C-:B0-----:R-:W-:Y:S01]  /*1ad50*/  FADD R4, R161, -R3.reuse ;  /* 0x80000003a1047221 */ /* 0x101fe20000000000 */
[----:B------:R-:W-:-:S03]  /*1ad60*/  FADD R161, R159, -R3 ;  /* 0x800000039fa17221 */ /* 0x000fc60000000000 */
[----:B------:R-:W-:-:S04]  /*1ad70*/  FMUL R4, R4, 1.4426950216293334961 ;  /* 0x3fb8aa3b04047820 */ /* 0x000fc80000400000 */
[----:B------:R0:W-:Y:S02]  /*1ad80*/  MUFU.EX2 R159, R4 ;  /* 0x00000004009f7308 */ /* 0x0001e40000000800 */
[--C-:B0-----:R-:W-:Y:S02]  /*1ad90*/  FADD R4, R222, -R3.reuse ;  /* 0x80000003de047221 */ /* 0x101fe40000000000 */
[----:B------:R4:W2:Y:S01]  /*1ada0*/  LDG.E.U8 R222, desc[UR32][R54.64] ;  /* 0x0000002036de7981 */ /* 0x0008a2000c1e1100 */
[----:B------:R-:W-:Y:S01]  /*1adb0*/  FADD R167, R221, -R3 ;  /* 0x80000003dda77221 */ /* 0x000fe20000000000 */
        /* <DEDUP_REMOVED lines=8> */
[----:B------:R-:W-:-:S03]  /*1ae40*/  FMUL R167, R167, 1.4426950216293334961 ;  /* 0x3fb8aa3ba7a77820 */ /* 0x000fc60000400000 */
[----:B------:R0:W-:Y:S02]  /*1ae50*/  MUFU.EX2 R199, R4 ;  /* 0x0000000400c77308 */ /* 0x0001e40000000800 */
[----:B0-----:R-:W-:-:S04]  /*1ae60*/  FADD R4, R220, -R3 ;  /* 0x80000003dc047221 */ /* 0x001fc80000000000 */
[----:B------:R-:W-:Y:S02]  /*1ae70*/  FMUL R4, R4, 1.4426950216293334961 ;  /* 0x3fb8aa3b04047820 */ /* 0x000fe40000400000 */
[----:B------:R-:W-:Y:S08]  /*1ae80*/  MUFU.EX2 R220, R167 ;  /* 0x000000a700dc7308 */ /* 0x000ff00000000800 */
[----:B------:R0:W-:Y:S01]  /*1ae90*/  MUFU.EX2 R167, R4 ;  /* 0x0000000400a77308 */ /* 0x0001e20000000800 */
[--C-:B------:R-:W-:Y:S01]  /*1aea0*/  FADD R5, R5, -R3.reuse ;  /* 0x8000000305057221 */ /* 0x100fe20000000000 */
[----:B0-----:R-:W-:-:S02]  /*1aeb0*/  FADD R4, R218, -R3 ;  /* 0x80000003da047221 */ /* 0x001fc40000000000 */
[----:B------:R4:W2:Y:S01]  /*1aec0*/  LDG.E.U8 R218, desc[UR32][R54.64] ;  /* 0x0000002036da7981 */ /* 0x0008a2000c1e1100 */
[--C-:B------:R-:W-:Y:S01]  /*1aed0*/  FADD R101, R169, -R3.reuse ;  /* 0x80000003a9657221 */ /* 0x100fe20000000000 */
[----:B------:R-:W-:Y:S01]  /*1aee0*/  FMUL R4, R4, 1.4426950216293334961 ;  /* 0x3fb8aa3b04047820 */ /* 0x000fe20000400000 */
[--C-:B------:R-:W-:Y:S01]  /*1aef0*/  FADD R169, R219, -R3.reuse ;  /* 0x80000003dba97221 */ /* 0x100fe20000000000 */
[--C-:B------:R-:W-:Y:S01]  /*1af00*/  FADD R248, R248, -R3.reuse ;  /* 0x80000003f8f87221 */ /* 0x100fe20000000000 */
[----:B------:R-:W-:Y:S01]  /*1af10*/  FADD R219, R0, -R3 ;  /* 0x8000000300db7221 */ /* 0x000fe20000000000 */
[----:B------:R-:W-:Y:S01]  /*1af20*/  FMUL R5, R5, 1.4426950216293334961 ;  /* 0x3fb8aa3b05057820 */ /* 0x000fe20000400000 */
[----:B------:R3:W-:Y:S01]  /*1af30*/  MUFU.EX2 R0, R4 ;  /* 0x0000000400007308 */ /* 0x0007e20000000800 */
[----:B------:R-:W-:Y:S01]  /*1af40*/  FMUL R193, R248, 1.4426950216293334961 ;  /* 0x3fb8aa3bf8c17820 */ /* 0x000fe20000400000 */
[----:B----4-:R-:W-:-:S04]  /*1af50*/  IADD3 R54, P0, PT, R242, UR29, RZ ;  /* 0x0000001df2367c10 */ /* 0x010fc8000ff1e0ff */
[----:B------:R-:W-:Y:S02]  /*1af60*/  IADD3.X R55, PT, PT, R243, UR4, RZ, P0, !PT ;  /* 0x00000004f3377c10 */ /* 0x000fe400087fe4ff */
[----:B------:R-:W4:Y:S04]  /*1af70*/  LDL.64 R242, [R1+0x260] ;  /* 0x0002600001f27983 */ /* 0x000f280000100a00 */
[----:B------:R0:W2:Y:S04]  /*1af80*/  LDG.E.U8 R54, desc[UR32][R54.64] ;  /* 0x0000002036367981 */ /* 0x0000a8000c1e1100 */
[----:B------:R-:W2:Y:S01]  /*1af90*/  LDL.LU R248, [R1+0x74] ;  /* 0x0000740001f87983 */ /* 0x000ea20000300800 */
[----:B0-----:R0:W-:Y:S01]  /*1afa0*/  MUFU.EX2 R55, R5 ;  /* 0x0000000500377308 */ /* 0x0011e20000000800 */
[----:B---3--:R-:W-:-:S04]  /*1afb0*/  IADD3 R4, P0, PT, R250, UR29, RZ ;  /* 0x0000001dfa047c10 */ /* 0x008fc8000ff1e0ff */
[----:B0-----:R-:W-:Y:S02]  /*1afc0*/  IADD3.X R5, PT, PT, R251, UR4, RZ, P0, !PT ;  /* 0x00000004fb057c10 */ /* 0x001fe400087fe4ff */
[----:B------:R-:W3:Y:S01]  /*1afd0*/  LDL.64 R250, [R1+0x248] ;  /* 0x0002480001fa7983 */ /* 0x000ee20000100a00 */
[--C-:B------:R-:W-:Y:S01]  /*1afe0*/  FADD R171, R6, -R3.reuse ;  /* 0x8000000306ab7221 */ /* 0x100fe20000000000 */
[--C-:B------:R-:W-:Y:S02]  /*1aff0*/  FADD R6, R7, -R3.reuse ;  /* 0x8000000307067221 */ /* 0x100fe40000000000 */
[----:B------:R4:W2:Y:S01]  /*1b000*/  LDG.E.U8 R7, desc[UR32][R4.64] ;  /* 0x0000002004077981 */ /* 0x0008a2000c1e1100 */
[--C-:B------:R-:W-:Y:S01]  /*1b010*/  FADD R127, R173, -R3.reuse ;  /* 0x80000003ad7f7221 */ /* 0x100fe20000000000 */
[----:B------:R-:W-:Y:S01]  /*1b020*/  FADD R173, R9, -R3 ;  /* 0x8000000309ad7221 */ /* 0x000fe20000000000 */
[----:B----4-:R-:W-:-:S04]  /*1b030*/  IADD3 R4, P0, PT, R242, UR29, RZ ;  /* 0x0000001df2047c10 */ /* 0x010fc8000ff1e0ff */
[----:B------:R-:W-:Y:S02]  /*1b040*/  IADD3.X R5, PT, PT, R243, UR4, RZ, P0, !PT ;  /* 0x00000004f3057c10 */ /* 0x000fe400087fe4ff */
[----:B------:R-:W4:Y:S04]  /*1b050*/  LDL.LU.64 R242, [R1+0x960] ;  /* 0x0009600001f27983 */ /* 0x000f280000300a00 */
[----:B------:R3:W4:Y:S02]  /*1b060*/  LDG.E.U8 R9, desc[UR32][R4.64] ;  /* 0x0000002004097981 */ /* 0x000724000c1e1100 */
[----:B---3--:R-:W-:-:S04]  /*1b070*/  IADD3 R4, P0, PT, R250, UR29, RZ ;  /* 0x0000001dfa047c10 */ /* 0x008fc8000ff1e0ff */
[----:B------:R-:W-:Y:S02]  /*1b080*/  IADD3.X R5, PT, PT, R251, UR4, RZ, P0, !PT ;  /* 0x00000004fb057c10 */ /* 0x000fe400087fe4ff */
[----:B------:R-:W3:Y:S01]  /*1b090*/  LDL.64 R250, [R1+0x220] ;  /* 0x0002200001fa7983 */ /* 0x000ee20000100a00 */
[----:B------:R-:W-:Y:S01]  /*1b0a0*/  FMUL R61, R61, 1.4426950216293334961 ;  /* 0x3fb8aa3b3d3d7820 */ /* 0x000fe20000400000 */
[----:B------:R-:W-:-:S05]  /*1b0b0*/  FMUL R63, R63, 1.4426950216293334961 ;  /* 0x3fb8aa3b3f3f7820 */ /* 0x000fca0000400000 */
[----:B------:R-:W0:Y:S08]  /*1b0c0*/  MUFU.EX2 R61, R61 ;  /* 0x0000003d003d7308 */ /* 0x000e300000000800 */
[----:B------:R-:W1:Y:S01]  /*1b0d0*/  MUFU.EX2 R63, R63 ;  /* 0x0000003f003f7308 */ /* 0x000e620000000800 */
[----:B--2---:R-:W-:Y:S01]  /*1b0e0*/  FADD R187, R248, R216 ;  /* 0x000000d8f8bb7221 */ /* 0x004fe20000000000 */
[----:B------:R-:W-:-:S06]  /*1b0f0*/  FMUL R69, R69, 1.4426950216293334961 ;  /* 0x3fb8aa3b45457820 */ /* 0x000fcc0000400000 */
[----:B------:R-:W2:Y:S01]  /*1b100*/  MUFU.EX2 R71, R71 ;  /* 0x0000004700477308 */ /* 0x000ea20000000800 */
[----:B0-----:R-:W-:-:S07]  /*1b110*/  FADD R187, R61, R187 ;  /* 0x000000bb3dbb7221 */ /* 0x001fce0000000000 */
[----:B------:R-:W0:Y:S01]  /*1b120*/  MUFU.EX2 R69, R69 ;  /* 0x0000004500457308 */ /* 0x000e220000000800 */
[----:B-1----:R-:W-:Y:S01]  /*1b130*/  FADD R187, R63, R187 ;  /* 0x000000bb3fbb7221 */ /* 0x002fe20000000000 */
[----:B------:R-:W-:-:S03]  /*1b140*/  FADD R103, R185, -R3 ;  /* 0x80000003b9677221 */ /* 0x000fc60000000000 */
[----:B------:R-:W-:Y:S01]  /*1b150*/  FADD R187, R136, R187 ;  /* 0x000000bb88bb7221 */ /* 0x000fe20000000000 */
[----:B------:R-:W-:Y:S01]  /*1b160*/  FADD R185, R14, -R3 ;  /* 0x800000030eb97221 */ /* 0x000fe20000000000 */
[----:B------:R-:W-:Y:S02]  /*1b170*/  FMUL R91, R91, 1.4426950216293334961 ;  /* 0x3fb8aa3b5b5b7820 */ /* 0x000fe40000400000 */
[----:B------:R-:W-:Y:S01]  /*1b180*/  FADD R14, R133, R187 ;  /* 0x000000bb850e7221 */ /* 0x000fe20000000000 */
[--C-:B------:R-:W-:Y:S01]  /*1b190*/  FADD R175, R10, -R3.reuse ;  /* 0x800000030aaf7221 */ /* 0x100fe20000000000 */
[----:B------:R-:W-:Y:S02]  /*1b1a0*/  FADD R10, R11, -R3 ;  /* 0x800000030b0a7221 */ /* 0x000fe40000000000 */
[----:B--2---:R-:W-:Y:S01]  /*1b1b0*/  FADD R14, R71, R14 ;  /* 0x0000000e470e7221 */ /* 0x004fe20000000000 */
[----:B------:R-:W1:Y:S01]  /*1b1c0*/  MUFU.EX2 R91, R91 ;  /* 0x0000005b005b7308 */ /* 0x000e620000000800 */
[----:B------:R2:W4:Y:S02]  /*1b1d0*/  LDG.E.U8 R11, desc[UR32][R4.64] ;  /* 0x00000020040b7981 */ /* 0x000524000c1e1100 */
[----:B0-----:R-:W-:Y:S01]  /*1b1e0*/  FADD R14, R69, R14 ;  /* 0x0000000e450e7221 */ /* 0x001fe20000000000 */
[----:B------:R-:W-:-:S03]  /*1b1f0*/  F2FP.SATFINITE.E4M3.F32.PACK_AB_MERGE_C R61, R63, R61, RZ ;  /* 0x0000003d3f3d723e */ /* 0x000fc600048070ff */
[----:B------:R-:W-:Y:S01]  /*1b200*/  FADD R14, R2, R14 ;  /* 0x0000000e020e7221 */ /* 0x000fe20000000000 */
[--C-:B--2---:R-:W-:Y:S01]  /*1b210*/  FADD R4, R12, -R3.reuse ;  /* 0x800000030c047221 */ /* 0x104fe20000000000 */
[----:B------:R-:W-:-:S03]  /*1b220*/  FADD R5, R13, -R3 ;  /* 0x800000030d057221 */ /* 0x000fc60000000000 */
[----:B------:R-:W-:Y:S01]  /*1b230*/  FMUL R4, R4, 1.4426950216293334961 ;  /* 0x3fb8aa3b04047820 */ /* 0x000fe20000400000 */
[----:B------:R-:W-:Y:S01]  /*1b240*/  FMUL R5, R5, 1.4426950216293334961 ;  /* 0x3fb8aa3b05057820 */ /* 0x000fe20000400000 */
[----:B------:R-:W-:Y:S01]  /*1b250*/  FADD R14, R137, R14 ;  /* 0x0000000e890e7221 */ /* 0x000fe20000000000 */
[----:B------:R-:W-:Y:S01]  /*1b260*/  FMUL R103, R103, 1.4426950216293334961 ;  /* 0x3fb8aa3b67677820 */ /* 0x000fe20000400000 */
[----:B------:R3:W-:Y:S02]  /*1b270*/  MUFU.EX2 R63, R4 ;  /* 0x00000004003f7308 */ /* 0x0007e40000000800 */
[----:B------:R-:W-:Y:S01]  /*1b280*/  FADD R14, R87, R14 ;  /* 0x0000000e570e7221 */ /* 0x000fe20000000000 */
[--C-:B------:R-:W-:Y:S01]  /*1b290*/  FADD R15, R15, -R3.reuse ;  /* 0x800000030f0f7221 */ /* 0x100fe20000000000 */
[----:B------:R-:W-:-:S04]  /*1b2a0*/  FADD R16, R16, -R3 ;  /* 0x8000000310107221 */ /* 0x000fc80000000000 */
[----:B------:R0:W-:Y:S01]  /*1b2b0*/  MUFU.EX2 R12, R5 ;  /* 0x00000005000c7308 */ /* 0x0001e20000000800 */
[----:B-1----:R-:W-:Y:S01]  /*1b2c0*/  FADD R14, R91, R14 ;  /* 0x0000000e5b0e7221 */ /* 0x002fe20000000000 */
[----:B------:R-:W-:-:S06]  /*1b2d0*/  FMUL R16, R16, 1.4426950216293334961 ;  /* 0x3fb8aa3b10107820 */ /* 0x000fcc0000400000 */
[----:B------:R-:W1:Y:S01]  /*1b2e0*/  MUFU.EX2 R103, R103 ;  /* 0x0000006700677308 */ /* 0x000e620000000800 */
[----:B------:R-:W-:Y:S01]  /*1b2f0*/  FADD R117, R117, -R3 ;  /* 0x8000000375757221 */ /* 0x000fe20000000000 */
[----:B------:R-:W-:-:S03]  /*1b300*/  F2FP.SATFINITE.E4M3.F32.PACK_AB_MERGE_C R69, R69, R71, RZ ;  /* 0x000000474545723e */ /* 0x000fc600048070ff */
[----:B------:R-:W-:-:S03]  /*1b310*/  FMUL R117, R117, 1.4426950216293334961 ;  /* 0x3fb8aa3b75757820 */ /* 0x000fc60000400000 */
[----:B------:R2:W-:Y:S01]  /*1b320*/  MUFU.EX2 R71, R16 ;  /* 0x0000001000477308 */ /* 0x0005e20000000800 */
[----:B------:R-:W-:-:S07]  /*1b330*/  FMUL R89, R89, 1.4426950216293334961 ;  /* 0x3fb8aa3b59597820 */ /* 0x000fce0000400000 */
[----:B------:R-:W0:Y:S01]  /*1b340*/  MUFU.EX2 R117, R117 ;  /* 0x0000007500757308 */ /* 0x000e220000000800 */
[----:B------:R-:W-:-:S07]  /*1b350*/  FMUL R127, R127, 1.4426950216293334961 ;  /* 0x3fb8aa3b7f7f7820 */ /* 0x000fce0000400000 */
[----:B------:R-:W0:Y:S01]  /*1b360*/  MUFU.EX2 R89, R89 ;  /* 0x0000005900597308 */ /* 0x000e220000000800 */
[--C-:B------:R-:W-:Y:S01]  /*1b370*/  FADD R17, R17, -R3.reuse ;  /* 0x8000000311117221 */ /* 0x100fe20000000000 */
[----:B------:R-:W-:Y:S01]  /*1b380*/  FADD R18, R18, -R3 ;  /* 0x8000000312127221 */ /* 0x000fe20000000000 */
[----:B------:R-:W-:-:S05]  /*1b390*/  FMUL R101, R101, 1.4426950216293334961 ;  /* 0x3fb8aa3b65657820 */ /* 0x000fca0000400000 */
[----:B------:R-:W0:Y:S01]  /*1b3a0*/  MUFU.EX2 R127, R127 ;  /* 0x0000007f007f7308 */ /* 0x000e220000000800 */
[----:B------:R-:W-:Y:S01]  /*1b3b0*/  FMUL R18, R18, 1.4426950216293334961 ;  /* 0x3fb8aa3b12127820 */ /* 0x000fe20000400000 */
[----:B------:R-:W-:-:S04]  /*1b3c0*/  FADD R141, R141, -R3 ;  /* 0x800000038d8d7221 */ /* 0x000fc80000000000 */
[----:B------:R-:W-:Y:S02]  /*1b3d0*/  FMUL R141, R141, 1.4426950216293334961 ;  /* 0x3fb8aa3b8d8d7820 */ /* 0x000fe40000400000 */
[----:B------:R-:W0:Y:S01]  /*1b3e0*/  MUFU.EX2 R101, R101 ;  /* 0x0000006500657308 */ /* 0x000e220000000800 */
[----:B------:R-:W-:-:S07]  /*1b3f0*/  FMUL R111, R111, 1.4426950216293334961 ;  /* 0x3fb8aa3b6f6f7820 */ /* 0x000fce0000400000 */
[----:B------:R-:W0:Y:S01]  /*1b400*/  MUFU.EX2 R141, R141 ;  /* 0x0000008d008d7308 */ /* 0x000e220000000800 */
[----:B------:R-:W-:Y:S01]  /*1b410*/  FMUL R145, R145, 1.4426950216293334961 ;  /* 0x3fb8aa3b91917820 */ /* 0x000fe20000400000 */
[----:B------:R-:W-:-:S06]  /*1b420*/  FADD R19, R19, -R3 ;  /* 0x8000000313137221 */ /* 0x000fcc0000000000 */
[----:B------:R-:W0:Y:S01]  /*1b430*/  MUFU.EX2 R111, R111 ;  /* 0x0000006f006f7308 */ /* 0x000e220000000800 */
[----:B------:R-:W-:Y:S01]  /*1b440*/  FMUL R19, R19, 1.4426950216293334961 ;  /* 0x3fb8aa3b13137820 */ /* 0x000fe20000400000 */
[----:B------:R-:W-:Y:S01]  /*1b450*/  FADD R20, R20, -R3 ;  /* 0x8000000314147221 */ /* 0x000fe20000000000 */
[----:B------:R-:W-:-:S05]  /*1b460*/  FMUL R125, R125, 1.4426950216293334961 ;  /* 0x3fb8aa3b7d7d7820 */ /* 0x000fca0000400000 */
[----:B------:R-:W0:Y:S01]  /*1b470*/  MUFU.EX2 R145, R145 ;  /* 0x0000009100917308 */ /* 0x000e220000000800 */
[----:B------:R-:W-:Y:S01]  /*1b480*/  FMUL R20, R20, 1.4426950216293334961 ;  /* 0x3fb8aa3b14147820 */ /* 0x000fe20000400000 */
[----:B------:R-:W-:-:S06]  /*1b490*/  FMUL R149, R149, 1.4426950216293334961 ;  /* 0x3fb8aa3b95957820 */ /* 0x000fcc0000400000 */
[----:B------:R-:W-:Y:S01]  /*1b4a0*/  MUFU.EX2 R187, R19 ;  /* 0x0000001300bb7308 */ /* 0x000fe20000000800 */
[----:B------:R-:W-:-:S07]  /*1b4b0*/  FADD R151, R151, -R3 ;  /* 0x8000000397977221 */ /* 0x000fce0000000000 */
[----:B------:R-:W0:Y:S01]  /*1b4c0*/  MUFU.EX2 R125, R125 ;  /* 0x0000007d007d7308 */ /* 0x000e220000000800 */
[----:B------:R-:W-:-:S07]  /*1b4d0*/  FMUL R151, R151, 1.4426950216293334961 ;  /* 0x3fb8aa3b97977820 */ /* 0x000fce0000400000 */
[----:B------:R-:W0:Y:S01]  /*1b4e0*/  MUFU.EX2 R149, R149 ;  /* 0x0000009500957308 */ /* 0x000e220000000800 */
[----:B------:R-:W-:Y:S01]  /*1b4f0*/  FMUL R157, R157, 1.4426950216293334961 ;  /* 0x3fb8aa3b9d9d7820 */ /* 0x000fe20000400000 */
[----:B------:R-:W-:-:S06]  /*1b500*/  FADD R181, R163, -R3 ;  /* 0x80000003a3b57221 */ /* 0x000fcc0000000000 */
[----:B------:R-:W0:Y:S01]  /*1b510*/  MUFU.EX2 R151, R151 ;  /* 0x0000009700977308 */ /* 0x000e220000000800 */
[--C-:B------:R-:W-:Y:S01]  /*1b520*/  FADD R21, R21, -R3.reuse ;  /* 0x8000000315157221 */ /* 0x100fe20000000000 */
[----:B------:R-:W-:Y:S01]  /*1b530*/  FADD R23, R23, -R3 ;  /* 0x8000000317177221 */ /* 0x000fe20000000000 */
[----:B------:R-:W-:-:S05]  /*1b540*/  FMUL R181, R181, 1.4426950216293334961 ;  /* 0x3fb8aa3bb5b57820 */ /* 0x000fca0000400000 */
[----:B------:R-:W0:Y:S01]  /*1b550*/  MUFU.EX2 R157, R157 ;  /* 0x0000009d009d7308 */ /* 0x000e220000000800 */
[----:B------:R-:W-:Y:S01]  /*1b560*/  FMUL R23, R23, 1.4426950216293334961 ;  /* 0x3fb8aa3b17177820 */ /* 0x000fe20000400000 */
[----:B------:R-:W-:Y:S01]  /*1b570*/  FMUL R161, R161, 1.4426950216293334961 ;  /* 0x3fb8aa3ba1a17820 */ /* 0x000fe20000400000 */
[----:B---3--:R-:W-:-:S04]  /*1b580*/  IADD3 R4, P0, PT, R250, UR29, RZ ;  /* 0x0000001dfa047c10 */ /* 0x008fc8000ff1e0ff */
[----:B0-----:R-:W-:Y:S01]  /*1b590*/  IADD3.X R5, PT, PT, R251, UR4, RZ, P0, !PT ;  /* 0x00000004fb057c10 */ /* 0x001fe200087fe4ff */
[----:B------:R-:W0:Y:S01]  /*1b5a0*/  MUFU.EX2 R181, R181 ;  /* 0x000000b500b57308 */ /* 0x000e220000000800 */
[--C-:B------:R-:W-:Y:S01]  /*1b5b0*/  FADD R195, R247, -R3.reuse ;  /* 0x80000003f7c37221 */ /* 0x100fe20000000000 */
[--C-:B------:R-:W-:Y:S01]  /*1b5c0*/  FADD R224, R224, -R3.reuse ;  /* 0x80000003e0e07221 */ /* 0x100fe20000000000 */
[--C-:B------:R-:W-:Y:S01]  /*1b5d0*/  FADD R165, R223, -R3.reuse ;  /* 0x80000003dfa57221 */ /* 0x100fe20000000000 */
[----:B------:R3:W4:Y:S04]  /*1b5e0*/  LDG.E.U8 R13, desc[UR32][R4.64] ;  /* 0x00000020040d7981 */ /* 0x000728000c1e1100 */
[----:B------:R-:W-:Y:S08]  /*1b5f0*/  MUFU.EX2 R189, R23 ;  /* 0x0000001700bd7308 */ /* 0x000ff00000000800 */
[----:B------:R-:W-:Y:S01]  /*1b600*/  MUFU.EX2 R193, R193 ;  /* 0x000000c100c17308 */ /* 0x000fe20000000800 */
[----:B---3--:R-:W-:Y:S01]  /*1b610*/  FMUL R4, R15, 1.4426950216293334961 ;  /* 0x3fb8aa3b0f047820 */ /* 0x008fe20000400000 */
[----:B------:R-:W-:Y:S01]  /*1b620*/  FADD R15, R138, R14 ;  /* 0x0000000e8a0f7221 */ /* 0x000fe20000000000 */
[--C-:B------:R-:W-:Y:S01]  /*1b630*/  FADD R25, R25, -R3.reuse ;  /* 0x8000000319197221 */ /* 0x100fe20000000000 */
[----:B------:R-:W-:Y:S01]  /*1b640*/  FADD R26, R26, -R3 ;  /* 0x800000031a1a7221 */ /* 0x000fe20000000000 */
[----:B------:R-:W-:Y:S01]  /*1b650*/  FMUL R169, R169, 1.4426950216293334961 ;  /* 0x3fb8aa3ba9a97820 */ /* 0x000fe20000400000 */
[----:B--2---:R-:W-:Y:S01]  /*1b660*/  FADD R16, R139, R15 ;  /* 0x0000000f8b107221 */ /* 0x004fe20000000000 */
[----:B------:R-:W-:Y:S01]  /*1b670*/  FMUL R219, R219, 1.4426950216293334961 ;  /* 0x3fb8aa3bdbdb7820 */ /* 0x000fe20000400000 */
[----:B------:R-:W2:Y:S01]  /*1b680*/  MUFU.EX2 R161, R161 ;  /* 0x000000a100a17308 */ /* 0x000ea20000000800 */
[--C-:B------:R-:W-:Y:S01]  /*1b690*/  FADD R28, R28, -R3.reuse ;  /* 0x800000031c1c7221 */ /* 0x100fe20000000000 */
[----:B------:R-:W-:Y:S01]  /*1b6a0*/  FADD R16, R97, R16 ;  /* 0x0000001061107221 */ /* 0x000fe20000000000 */
[----:B------:R-:W-:Y:S01]  /*1b6b0*/  FMUL R171, R171, 1.4426950216293334961 ;  /* 0x3fb8aa3babab7820 */ /* 0x000fe20000400000 */
[----:B------:R-:W-:Y:S01]  /*1b6c0*/  FMUL R6, R6, 1.4426950216293334961 ;  /* 0x3fb8aa3b06067820 */ /* 0x000fe20000400000 */
[--C-:B------:R-:W-:Y:S01]  /*1b6d0*/  FADD R8, R8, -R3.reuse ;  /* 0x8000000308087221 */ /* 0x100fe20000000000 */
[----:B-1----:R-:W-:Y:S01]  /*1b6e0*/  FADD R16, R103, R16 ;  /* 0x0000001067107221 */ /* 0x002fe20000000000 */
[--C-:B------:R-:W-:Y:S01]  /*1b6f0*/  FADD R31, R31, -R3.reuse ;  /* 0x800000031f1f7221 */ /* 0x100fe20000000000 */
[----:B------:R-:W-:Y:S01]  /*1b700*/  FMUL R173, R173, 1.4426950216293334961 ;  /* 0x3fb8aa3badad7820 */ /* 0x000fe20000400000 */
[----:B------:R-:W-:Y:S01]  /*1b710*/  FMUL R175, R175, 1.4426950216293334961 ;  /* 0x3fb8aa3bafaf7820 */ /* 0x000fe20000400000 */
[----:B------:R-:W-:Y:S01]  /*1b720*/  FADD R16, R132, R16 ;  /* 0x0000001084107221 */ /* 0x000fe20000000000 */
[----:B------:R-:W-:Y:S01]  /*1b730*/  FMUL R10, R10, 1.4426950216293334961 ;  /* 0x3fb8aa3b0a0a7820 */ /* 0x000fe20000400000 */
[----:B------:R-:W-:Y:S01]  /*1b740*/  FMUL R185, R185, 1.4426950216293334961 ;  /* 0x3fb8aa3bb9b97820 */ /* 0x000fe20000400000 */
[--C-:B------:R-:W-:Y:S01]  /*1b750*/  FADD R36, R36, -R3.reuse ;  /* 0x8000000324247221 */ /* 0x100fe20000000000 */
[----:B------:R-:W-:Y:S01]  /*1b760*/  FADD R16, R134, R16 ;  /* 0x0000001086107221 */ /* 0x000fe20000000000 */
[--C-:B------:R-:W-:Y:S01]  /*1b770*/  FADD R38, R38, -R3.reuse ;  /* 0x8000000326267221 */ /* 0x100fe20000000000 */
[--C-:B------:R-:W-:Y:S01]  /*1b780*/  FADD R39, R39, -R3.reuse ;  /* 0x8000000327277221 */ /* 0x100fe20000000000 */
[--C-:B------:R-:W-:Y:S01]  /*1b790*/  FADD R40, R40, -R3.reuse ;  /* 0x8000000328287221 */ /* 0x100fe20000000000 */
[----:B------:R-:W-:Y:S01]  /*1b7a0*/  FADD R16, R113, R16 ;  /* 0x0000001071107221 */ /* 0x000fe20000000000 */
[----:B------:R-:W-:Y:S01]  /*1b7b0*/  FMUL R5, R17, 1.4426950216293334961 ;  /* 0x3fb8aa3b11057820 */ /* 0x000fe20000400000 */
[--C-:B------:R-:W-:Y:S01]  /*1b7c0*/  FADD R50, R50, -R3.reuse ;  /* 0x8000000332327221 */ /* 0x100fe20000000000 */
[--C-:B------:R-:W-:Y:S01]  /*1b7d0*/  FADD R49, R49, -R3.reuse ;  /* 0x8000000331317221 */ /* 0x100fe20000000000 */
[----:B------:R-:W-:Y:S01]  /*1b7e0*/  FADD R16, R117, R16 ;  /* 0x0000001075107221 */ /* 0x000fe20000000000 */
[----:B------:R1:W-:Y:S01]  /*1b7f0*/  MUFU.EX2 R14, R18 ;  /* 0x00000012000e7308 */ /* 0x0003e20000000800 */
[--C-:B------:R-:W-:Y:S01]  /*1b800*/  FADD R29, R29, -R3.reuse ;  /* 0x800000031d1d7221 */ /* 0x100fe20000000000 */
[--C-:B------:R-:W-:Y:S01]  /*1b810*/  FADD R33, R33, -R3.reuse ;  /* 0x8000000321217221 */ /* 0x100fe20000000000 */
[----:B------:R-:W-:Y:S01]  /*1b820*/  FADD R17, R244, R16 ;  /* 0x00000010f4117221 */ /* 0x000fe20000000000 */
[--C-:B------:R-:W-:Y:S01]  /*1b830*/  FADD R35, R35, -R3.reuse ;  /* 0x8000000323237221 */ /* 0x100fe20000000000 */
[--C-:B------:R-:W-:Y:S01]  /*1b840*/  FADD R44, R44, -R3.reuse ;  /* 0x800000032c2c7221 */ /* 0x100fe20000000000 */
[----:B------:R-:W-:Y:S01]  /*1b850*/  FADD R48, R48, -R3 ;  /* 0x8000000330307221 */ /* 0x000fe20000000000 */
[----:B------:R-:W3:Y:S01]  /*1b860*/  LDL.LU.64 R250, [R1+0x958] ;  /* 0x0009580001fa7983 */ /* 0x000ee20000300a00 */
[----:B-1----:R-:W-:-:S04]  /*1b870*/  FADD R18, R89, R17 ;  /* 0x0000001159127221 */ /* 0x002fc80000000000 */
[----:B------:R-:W-:-:S04]  /*1b880*/  FADD R18, R126, R18 ;  /* 0x000000127e127221 */ /* 0x000fc80000000000 */
[----:B------:R-:W-:-:S04]  /*1b890*/  FADD R18, R127, R18 ;  /* 0x000000127f127221 */ /* 0x000fc80000000000 */
[----:B------:R-:W-:-:S04]  /*1b8a0*/  FADD R18, R99, R18 ;  /* 0x0000001263127221 */ /* 0x000fc80000000000 */
[----:B------:R-:W-:-:S04]  /*1b8b0*/  FADD R18, R101, R18 ;  /* 0x0000001265127221 */ /* 0x000fc80000000000 */
[----:B------:R-:W-:-:S04]  /*1b8c0*/  FADD R18, R130, R18 ;  /* 0x0000001282127221 */ /* 0x000fc80000000000 */
[----:B------:R-:W-:Y:S01]  /*1b8d0*/  FADD R18, R141, R18 ;  /* 0x000000128d127221 */ /* 0x000fe20000000000 */
[----:B------:R-:W-:-:S03]  /*1b8e0*/  F2FP.SATFINITE.E4M3.F32.PACK_AB_MERGE_C R97, R103, R97, RZ ;  /* 0x000000616761723e */ /* 0x000fc600048070ff */
[----:B------:R-:W-:Y:S01]  /*1b8f0*/  FADD R19, R109, R18 ;  /* 0x000000126d137221 */ /* 0x000fe20000000000 */
[----:B------:R1:W-:Y:S03]  /*1b900*/  MUFU.EX2 R103, R20 ;  /* 0x0000001400677308 */ /* 0x0003e60000000800 */
[----:B-1----:R-:W-:-:S04]  /*1b910*/  FADD R20, R111, R19 ;  /* 0x000000136f147221 */ /* 0x002fc80000000000 */
[----:B------:R-:W-:-:S04]  /*1b920*/  FADD R20, R143, R20 ;  /* 0x000000148f147221 */ /* 0x000fc80000000000 */
[----:B------:R-:W-:-:S04]  /*1b930*/  FADD R20, R145, R20 ;  /* 0x0000001491147221 */ /* 0x000fc80000000000 */
[----:B------:R-:W-:-:S04]  /*1b940*/  FADD R20, R123, R20 ;  /* 0x000000147b147221 */ /* 0x000fc80000000000 */
[----:B------:R-:W-:-:S04]  /*1b950*/  FADD R20, R125, R20 ;  /* 0x000000147d147221 */ /* 0x000fc80000000000 */
[----:B------:R-:W-:Y:S01]  /*1b960*/  FADD R20, R147, R20 ;  /* 0x0000001493147221 */ /* 0x000fe20000000000 */
[----:B------:R-:W-:-:S03]  /*1b970*/  FMUL R15, R21, 1.4426950216293334961 ;  /* 0x3fb8aa3b150f7820 */ /* 0x000fc60000400000 */
[----:B------:R-:W-:-:S04]  /*1b980*/  FADD R20, R149, R20 ;  /* 0x0000001495147221 */ /* 0x000fc80000000000 */
[----:B------:R-:W-:-:S04]  /*1b990*/  FADD R21, R131, R20 ;  /* 0x0000001483157221 */ /* 0x000fc80000000000 */
[----:B------:R-:W-:-:S04]  /*1b9a0*/  FADD R23, R151, R21 ;  /* 0x0000001597177221 */ /* 0x000fc80000000000 */
[----:B------:R-:W-:Y:S01]  /*1b9b0*/  FADD R23, R153, R23 ;  /* 0x0000001799177221 */ /* 0x000fe20000000000 */
[----:B------:R-:W-:-:S03]  /*1b9c0*/  FMUL R195, R195, 1.4426950216293334961 ;  /* 0x3fb8aa3bc3c37820 */ /* 0x000fc60000400000 */
[----:B------:R-:W-:Y:S01]  /*1b9d0*/  FADD R23, R157, R23 ;  /* 0x000000179d177221 */ /* 0x000fe20000000000 */
[----:B------:R-:W-:-:S03]  /*1b9e0*/  FMUL R163, R224, 1.4426950216293334961 ;  /* 0x3fb8aa3be0a37820 */ /* 0x000fc60000400000 */
[----:B------:R-:W-:Y:S01]  /*1b9f0*/  FADD R23, R179, R23 ;  /* 0x00000017b3177221 */ /* 0x000fe20000000000 */
[----:B------:R-:W1:Y:S01]  /*1ba00*/  MUFU.EX2 R195, R195 ;  /* 0x000000c300c37308 */ /* 0x000e620000000800 */
[----:B------:R-:W-:Y:S02]  /*1ba10*/  FMUL R165, R165, 1.4426950216293334961 ;  /* 0x3fb8aa3ba5a57820 */ /* 0x000fe40000400000 */
[----:B0-----:R-:W-:-:S04]  /*1ba20*/  FADD R23, R181, R23 ;  /* 0x00000017b5177221 */ /* 0x001fc80000000000 */
[----:B------:R-:W-:Y:S01]  /*1ba30*/  FADD R23, R159, R23 ;  /* 0x000000179f177221 */ /* 0x000fe20000000000 */
[----:B------:R-:W0:Y:S03]  /*1ba40*/  MUFU.EX2 R163, R163 ;  /* 0x000000a300a37308 */ /* 0x000e260000000800 */
[----:B--2---:R-:W-:Y:S01]  /*1ba50*/  FADD R23, R161, R23 ;  /* 0x00000017a1177221 */ /* 0x004fe20000000000 */
[----:B------:R-:W-:-:S04]  /*1ba60*/  FMUL R17, R25, 1.4426950216293334961 ;  /* 0x3fb8aa3b19117820 */ /* 0x000fc80000400000 */
[----:B------:R-:W2:Y:S01]  /*1ba70*/  MUFU.EX2 R165, R165 ;  /* 0x000000a500a57308 */ /* 0x000ea20000000800 */
[----:B------:R-:W-:Y:S01]  /*1ba80*/  FMUL R26, R26, 1.4426950216293334961 ;  /* 0x3fb8aa3b1a1a7820 */ /* 0x000fe20000400000 */
[----:B------:R-:W-:Y:S01]  /*1ba90*/  FADD R25, R193, R23 ;  /* 0x00000017c1197221 */ /* 0x000fe20000000000 */
[----:B------:R-:W-:-:S05]  /*1baa0*/  F2FP.SATFINITE.E4M3.F32.PACK_AB_MERGE_C R126, R127, R126, RZ ;  /* 0x0000007e7f7e723e */ /* 0x000fca00048070ff */
[----:B------:R1:W-:Y:S02]  /*1bab0*/  MUFU.EX2 R127, R26 ;  /* 0x0000001a007f7308 */ /* 0x0003e40000000800 */
[----:B-1----:R-:W-:-:S06]  /*1bac0*/  FADD R26, R195, R25 ;  /* 0x00000019c31a7221 */ /* 0x002fcc0000000000 */
[----:B------:R-:W1:Y:S01]  /*1bad0*/  MUFU.EX2 R169, R169 ;  /* 0x000000a900a97308 */ /* 0x000e620000000800 */
[----:B0-----:R-:W-:-:S04]  /*1bae0*/  FADD R26, R163, R26 ;  /* 0x0000001aa31a7221 */ /* 0x001fc80000000000 */
[----:B--2---:R-:W-:-:S03]  /*1baf0*/  FADD R26, R165, R26 ;  /* 0x0000001aa51a7221 */ /* 0x004fc60000000000 */
[----:B------:R-:W0:Y:S01]  /*1bb00*/  MUFU.EX2 R219, R219 ;  /* 0x000000db00db7308 */ /* 0x000e220000000800 */
[----:B------:R-:W-:Y:S01]  /*1bb10*/  FADD R26, R199, R26 ;  /* 0x0000001ac71a7221 */ /* 0x000fe20000000000 */
[----:B------:R-:W-:-:S03]  /*1bb20*/  FMUL R28, R28, 1.4426950216293334961 ;  /* 0x3fb8aa3b1c1c7820 */ /* 0x000fc60000400000 */
[----:B------:R-:W-:-:S03]  /*1bb30*/  FADD R26, R220, R26 ;  /* 0x0000001adc1a7221 */ /* 0x000fc60000000000 */
[----:B------:R2:W-:Y:S01]  /*1bb40*/  MUFU.EX2 R223, R28 ;  /* 0x0000001c00df7308 */ /* 0x0005e20000000800 */
[----:B------:R-:W-:Y:S01]  /*1bb50*/  FMUL R8, R8, 1.4426950216293334961 ;  /* 0x3fb8aa3b08087820 */ /* 0x000fe20000400000 */
[----:B------:R-:W-:Y:S01]  /*1bb60*/  FMUL R31, R31, 1.4426950216293334961 ;  /* 0x3fb8aa3b1f1f7820 */ /* 0x000fe20000400000 */
[----:B--2---:R-:W-:-:S05]  /*1bb70*/  FADD R28, R167, R26 ;  /* 0x0000001aa71c7221 */ /* 0x004fca0000000000 */
[----:B------:R-:W2:Y:S01]  /*1bb80*/  MUFU.EX2 R171, R171 ;  /* 0x000000ab00ab7308 */ /* 0x000ea20000000800 */
[----:B-1----:R-:W-:-:S04]  /*1bb90*/  FADD R28, R169, R28 ;  /* 0x0000001ca91c7221 */ /* 0x002fc80000000000 */
[----:B------:R-:W-:-:S03]  /*1bba0*/  FADD R28, R0, R28 ;  /* 0x0000001c001c7221 */ /* 0x000fc60000000000 */
[----:B------:R-:W1:Y:S08]  /*1bbb0*/  MUFU.EX2 R6, R6 ;  /* 0x0000000600067308 */ /* 0x000e700000000800 */
[----:B------:R-:W0:Y:S08]  /*1bbc0*/  MUFU.EX2 R8, R8 ;  /* 0x0000000800087308 */ /* 0x000e300000000800 */
[----:B------:R0:W-:Y:S02]  /*1bbd0*/  MUFU.EX2 R20, R31 ;  /* 0x0000001f00147308 */ /* 0x0001e40000000800 */
[----:B0-----:R-:W-:-:S06]  /*1bbe0*/  FADD R31, R219, R28 ;  /* 0x0000001cdb1f7221 */ /* 0x001fcc0000000000 */
[----:B------:R-:W0:Y:S01]  /*1bbf0*/  MUFU.EX2 R173, R173 ;  /* 0x000000ad00ad7308 */ /* 0x000e220000000800 */
[----:B------:R-:W-:-:S04]  /*1bc00*/  FADD R31, R55, R31 ;  /* 0x0000001f371f7221 */ /* 0x000fc80000000000 */
[----:B--2---:R-:W-:-:S03]  /*1bc10*/  FADD R31, R171, R31 ;  /* 0x0000001fab1f7221 */ /* 0x004fc60000000000 */
[----:B------:R-:W2:Y:S01]  /*1bc20*/  MUFU.EX2 R175, R175 ;  /* 0x000000af00af7308 */ /* 0x000ea20000000800 */
[----:B-1----:R-:W-:-:S07]  /*1bc30*/  FADD R31, R6, R31 ;  /* 0x0000001f061f7221 */ /* 0x002fce0000000000 */
[----:B------:R-:W1:Y:S01]  /*1bc40*/  MUFU.EX2 R10, R10 ;  /* 0x0000000a000a7308 */ /* 0x000e620000000800 */
[----:B------:R-:W-:Y:S01]  /*1bc50*/  FADD R31, R8, R31 ;  /* 0x0000001f081f7221 */ /* 0x000fe20000000000 */
[----:B------:R-:W-:-:S03]  /*1bc60*/  FMUL R36, R36, 1.4426950216293334961 ;  /* 0x3fb8aa3b24247820 */ /* 0x000fc60000400000 */
[----:B0-----:R-:W-:-:S03]  /*1bc70*/  FADD R31, R173, R31 ;  /* 0x0000001fad1f7221 */ /* 0x001fc60000000000 */
[----:B------:R-:W0:Y:S01]  /*1bc80*/  MUFU.EX2 R185, R185 ;  /* 0x000000b900b97308 */ /* 0x000e220000000800 */
[----:B--2---:R-:W-:Y:S01]  /*1bc90*/  FADD R31, R175, R31 ;  /* 0x0000001faf1f7221 */ /* 0x004fe20000000000 */
[----:B------:R-:W-:Y:S01]  /*1bca0*/  FADD R26, R41, -R3 ;  /* 0x80000003291a7221 */ /* 0x000fe20000000000 */
[----:B------:R-:W-:-:S05]  /*1bcb0*/  FMUL R25, R38, 1.4426950216293334961 ;  /* 0x3fb8aa3b26197820 */ /* 0x000fca0000400000 */
[----:B------:R-:W2:Y:S08]  /*1bcc0*/  MUFU.EX2 R4, R4 ;  /* 0x0000000400047308 */ /* 0x000eb00000000800 */
[----:B------:R1:W-:Y:S02]  /*1bcd0*/  MUFU.EX2 R41, R36 ;  /* 0x0000002400297308 */ /* 0x0003e40000000800 */
[----:B-1----:R-:W-:-:S06]  /*1bce0*/  FADD R36, R10, R31 ;  /* 0x0000001f0a247221 */ /* 0x002fcc0000000000 */
[----:B------:R-:W1:Y:S01]  /*1bcf0*/  MUFU.EX2 R5, R5 ;  /* 0x0000000500057308 */ /* 0x000e620000000800 */
[----:B------:R-:W-:-:S04]  /*1bd00*/  FADD R38, R12, R36 ;  /* 0x000000240c267221 */ /* 0x000fc80000000000 */
[----:B------:R-:W-:-:S04]  /*1bd10*/  FADD R38, R63, R38 ;  /* 0x000000263f267221 */ /* 0x000fc80000000000 */
[----:B0-----:R-:W-:-:S04]  /*1bd20*/  FADD R38, R185, R38 ;  /* 0x00000026b9267221 */ /* 0x001fc80000000000 */
[----:B--2---:R-:W-:Y:S01]  /*1bd30*/  FADD R38, R4, R38 ;  /* 0x0000002604267221 */ /* 0x004fe20000000000 */
[----:B------:R-:W-:-:S03]  /*1bd40*/  FMUL R39, R39, 1.4426950216293334961 ;  /* 0x3fb8aa3b27277820 */ /* 0x000fc60000400000 */
[----:B-1----:R-:W-:Y:S01]  /*1bd50*/  FADD R38, R5, R38 ;  /* 0x0000002605267221 */ /* 0x002fe20000000000 */
[----:B------:R-:W-:Y:S01]  /*1bd60*/  FMUL R50, R50, 1.4426950216293334961 ;  /* 0x3fb8aa3b32327820 */ /* 0x000fe20000400000 */
[----:B------:R-:W-:Y:S02]  /*1bd70*/  FMUL R28, R40, 1.4426950216293334961 ;  /* 0x3fb8aa3b281c7820 */ /* 0x000fe40000400000 */
[----:B------:R-:W-:Y:S01]  /*1bd80*/  FADD R38, R71, R38 ;  /* 0x0000002647267221 */ /* 0x000fe20000000000 */
[----:B------:R-:W-:Y:S01]  /*1bd90*/  FMUL R49, R49, 1.4426950216293334961 ;  /* 0x3fb8aa3b31317820 */ /* 0x000fe20000400000 */
[----:B------:R-:W-:Y:S01]  /*1bda0*/  FMUL R19, R29, 1.4426950216293334961 ;  /* 0x3fb8aa3b1d137820 */ /* 0x000fe20000400000 */
[----:B------:R0:W-:Y:S01]  /*1bdb0*/  MUFU.EX2 R40, R39 ;  /* 0x0000002700287308 */ /* 0x0001e20000000800 */
[----:B------:R-:W-:Y:S01]  /*1bdc0*/  F2FP.SATFINITE.E4M3.F32.PACK_AB_MERGE_C R87, R91, R87, RZ ;  /* 0x000000575b57723e */ /* 0x000fe200048070ff */
[----:B------:R-:W-:Y:S01]  /*1bdd0*/  FMUL R21, R33, 1.4426950216293334961 ;  /* 0x3fb8aa3b21157820 */ /* 0x000fe20000400000 */
[----:B------:R-:W-:Y:S01]  /*1bde0*/  F2FP.SATFINITE.E4M3.F32.PACK_AB_MERGE_C R29, R165, R163, RZ ;  /* 0x000000a3a51d723e */ /* 0x000fe200048070ff */
[----:B------:R-:W-:Y:S01]  /*1bdf0*/  FMUL R33, R35, 1.4426950216293334961 ;  /* 0x3fb8aa3b23217820 */ /* 0x000fe20000400000 */
[----:B------:R-:W-:Y:S01]  /*1be00*/  F2FP.SATFINITE.E4M3.F32.PACK_AB_MERGE_C R91, R145, R143, RZ ;  /* 0x0000008f915b723e */ /* 0x000fe200048070ff */
[----:B------:R-:W2:Y:S01]  /*1be10*/  LDL.LU R163, [R1+0x4] ;  /* 0x0000040001a37983 */ /* 0x000ea20000300800 */
[C---:B0-----:R-:W-:Y:S01]  /*1be20*/  FADD R39, R187.reuse, R38 ;  /* 0x00000026bb277221 */ /* 0x041fe20000000000 */
[----:B------:R-:W-:Y:S01]  /*1be30*/  F2FP.SATFINITE.E4M3.F32.PACK_AB_MERGE_C R38, R187, R71, RZ ;  /* 0x00000047bb26723e */ /* 0x000fe200048070ff */
[----:B------:R0:W-:Y:S01]  /*1be40*/  MUFU.EX2 R143, R50 ;  /* 0x00000032008f7308 */ /* 0x0001e20000000800 */
[----:B------:R-:W2:Y:S01]  /*1be50*/  LDL.LU R71, [R1+0xc] ;  /* 0x00000c0001477983 */ /* 0x000ea20000300800 */
[----:B------:R-:W-:Y:S01]  /*1be60*/  FMUL R35, R44, 1.4426950216293334961 ;  /* 0x3fb8aa3b2c237820 */ /* 0x000fe20000400000 */
[----:B------:R-:W-:-:S05]  /*1be70*/  FMUL R44, R48, 1.4426950216293334961 ;  /* 0x3fb8aa3b302c7820 */ /* 0x000fca0000400000 */
[----:B------:R1:W-:Y:S01]  /*1be80*/  MUFU.EX2 R165, R49 ;  /* 0x0000003100a57308 */ /* 0x0003e20000000800 */
[----:B0-----:R-:W2:Y:S04]  /*1be90*/  LDL.LU R50, [R1+0x10] ;  /* 0x0000100001327983 */ /* 0x001ea80000300800 */
[----:B-1----:R-:W2:Y:S04]  /*1bea0*/  LDL.LU R49, [R1+0x18] ;  /* 0x0000180001317983 */ /* 0x002ea80000300800 */
[----:B------:R-:W2:Y:S01]  /*1beb0*/  LDL.LU R48, [R1+0x1c] ;  /* 0x00001c0001307983 */ /* 0x000ea20000300800 */
[----:B------:R-:W0:Y:S01]  /*1bec0*/  MUFU.EX2 R15, R15 ;  /* 0x0000000f000f7308 */ /* 0x000e220000000800 */
[----:B------:R-:W-:-:S04]  /*1bed0*/  FADD R22, R22, -R3 ;  /* 0x8000000316167221 */ /* 0x000fc80000000000 */
[----:B------:R-:W-:Y:S01]  /*1bee0*/  FMUL R22, R22, 1.4426950216293334961 ;  /* 0x3fb8aa3b16167820 */ /* 0x000fe20000400000 */
[----:B------:R-:W-:Y:S01]  /*1bef0*/  FADD R24, R24, -R3 ;  /* 0x8000000318187221 */ /* 0x000fe20000000000 */
[----:B------:R-:W-:Y:S02]  /*1bf00*/  FADD R39, R14, R39 ;  /* 0x000000270e277221 */ /* 0x000fe40000000000 */
[----:B------:R-:W1:Y:S01]  /*1bf10*/  MUFU.EX2 R16, R22 ;  /* 0x0000001600107308 */ /* 0x000e620000000800 */
[----:B------:R-:W-:Y:S01]  /*1bf20*/  FMUL R24, R24, 1.4426950216293334961 ;  /* 0x3fb8aa3b18187820 */ /* 0x000fe20000400000 */
[----:B------:R-:W-:Y:S01]  /*1bf30*/  F2FP.SATFINITE.E4M3.F32.PACK_AB_MERGE_C R113, R117, R113, RZ ;  /* 0x000000717571723e */ /* 0x000fe200048070ff */
[----:B------:R-:W-:-:S05]  /*1bf40*/  FADD R27, R27, -R3 ;  /* 0x800000031b1b7221 */ /* 0x000fca0000000000 */
[----:B------:R-:W3:Y:S01]  /*1bf50*/  MUFU.EX2 R17, R17 ;  /* 0x0000001100117308 */ /* 0x000ee20000000800 */
[----:B0-----:R-:W-:Y:S01]  /*1bf60*/  FADD R39, R15, R39 ;  /* 0x000000270f277221 */ /* 0x001fe20000000000 */
[----:B------:R-:W-:-:S03]  /*1bf70*/  FMUL R27, R27, 1.4426950216293334961 ;  /* 0x3fb8aa3b1b1b7820 */ /* 0x000fc60000400000 */
[----:B------:R-:W-:-:S03]  /*1bf80*/  FADD R39, R103, R39 ;  /* 0x0000002767277221 */ /* 0x000fc60000000000 */
[----:B------:R-:W0:Y:S01]  /*1bf90*/  MUFU.EX2 R117, R24 ;  /* 0x0000001800757308 */ /* 0x000e220000000800 */
[----:B------:R-:W-:Y:S01]  /*1bfa0*/  FADD R39, R189, R39 ;  /* 0x00000027bd277221 */ /* 0x000fe20000000000 */
[----:B------:R-:W-:-:S03]  /*1bfb0*/  FADD R30, R30, -R3 ;  /* 0x800000031e1e7221 */ /* 0x000fc60000000000 */
[----:B-1----:R-:W-:-:S03]  /*1bfc0*/  FADD R39, R16, R39 ;  /* 0x0000002710277221 */ /* 0x002fc60000000000 */
[----:B------:R-:W1:Y:S01]  /*1bfd0*/  MUFU.EX2 R18, R27 ;  /* 0x0000001b00127308 */ /* 0x000e620000000800 */
[----:B---3--:R-:W-:Y:S01]  /*1bfe0*/  FADD R39, R17, R39 ;  /* 0x0000002711277221 */ /* 0x008fe20000000000 */
[----:B------:R-:W-:-:S06]  /*1bff0*/  FMUL R30, R30, 1.4426950216293334961 ;  /* 0x3fb8aa3b1e1e7820 */ /* 0x000fcc0000400000 */
[----:B------:R-:W3:Y:S01]  /*1c000*/  MUFU.EX2 R19, R19 ;  /* 0x0000001300137308 */ /* 0x000ee20000000800 */
[----:B0-----:R-:W-:Y:S01]  /*1c010*/  FADD R39, R117, R39 ;  /* 0x0000002775277221 */ /* 0x001fe20000000000 */
[----:B------:R-:W-:-:S03]  /*1c020*/  FADD R32, R32, -R3 ;  /* 0x8000000320207221 */ /* 0x000fc60000000000 */
[----:B------:R-:W-:-:S03]  /*1c030*/  FADD R39, R127, R39 ;  /* 0x000000277f277221 */ /* 0x000fc60000000000 */
[----:B------:R-:W0:Y:S01]  /*1c040*/  MUFU.EX2 R224, R30 ;  /* 0x0000001e00e07308 */ /* 0x000e220000000800 */
[----:B-1----:R-:W-:Y:S01]  /*1c050*/  FADD R39, R18, R39 ;  /* 0x0000002712277221 */ /* 0x002fe20000000000 */
[----:B------:R-:W-:Y:S01]  /*1c060*/  FMUL R32, R32, 1.4426950216293334961 ;  /* 0x3fb8aa3b20207820 */ /* 0x000fe20000400000 */
[----:B------:R-:W-:-:S05]  /*1c070*/  FADD R34, R34, -R3 ;  /* 0x8000000322227221 */ /* 0x000fca0000000000 */
[----:B------:R-:W1:Y:S01]  /*1c080*/  MUFU.EX2 R21, R21 ;  /* 0x0000001500157308 */ /* 0x000e620000000800 */
[----:B---3--:R-:W-:Y:S01]  /*1c090*/  FADD R39, R19, R39 ;  /* 0x0000002713277221 */ /* 0x008fe20000000000 */
[----:B------:R-:W-:-:S03]  /*1c0a0*/  FMUL R34, R34, 1.4426950216293334961 ;  /* 0x3fb8aa3b22227820 */ /* 0x000fc60000400000 */
[----:B------:R-:W-:-:S03]  /*1c0b0*/  FADD R39, R223, R39 ;  /* 0x00000027df277221 */ /* 0x000fc60000000000 */
[----:B------:R-:W3:Y:S01]  /*1c0c0*/  MUFU.EX2 R32, R32 ;  /* 0x0000002000207308 */ /* 0x000ee20000000800 */
[----:B0-----:R-:W-:Y:S01]  /*1c0d0*/  FADD R39, R224, R39 ;  /* 0x00000027e0277221 */ /* 0x001fe20000000000 */
[----:B------:R-:W-:-:S06]  /*1c0e0*/  FADD R37, R37, -R3 ;  /* 0x8000000325257221 */ /* 0x000fcc0000000000 */
[----:B------:R-:W0:Y:S01]  /*1c0f0*/  MUFU.EX2 R33, R33 ;  /* 0x0000002100217308 */ /* 0x000e220000000800 */
[----:B------:R-:W-:Y:S01]  /*1c100*/  FADD R39, R20, R39 ;  /* 0x0000002714277221 */ /* 0x000fe20000000000 */
[----:B------:R-:W-:-:S06]  /*1c110*/  FADD R43, R43, -R3 ;  /* 0x800000032b2b7221 */ /* 0x000fcc0000000000 */
[----:B------:R0:W4:Y:S01]  /*1c120*/  MUFU.EX2 R23, R34 ;  /* 0x0000002200177308 */ /* 0x0001220000000800 */
[----:B-1----:R-:W-:Y:S01]  /*1c130*/  FADD R39, R21, R39 ;  /* 0x0000002715277221 */ /* 0x002fe20000000000 */
[----:B------:R-:W-:Y:S01]  /*1c140*/  FMUL R43, R43, 1.4426950216293334961 ;  /* 0x3fb8aa3b2b2b7820 */ /* 0x000fe20000400000 */
[----:B------:R-:W-:Y:S01]  /*1c150*/  FADD R46, R46, -R3 ;  /* 0x800000032e2e7221 */ /* 0x000fe20000000000 */
[----:B0-----:R-:W-:-:S04]  /*1c160*/  FMUL R34, R37, 1.4426950216293334961 ;  /* 0x3fb8aa3b25227820 */ /* 0x001fc80000400000 */
[----:B------:R-:W0:Y:S01]  /*1c170*/  MUFU.EX2 R25, R25 ;  /* 0x0000001900197308 */ /* 0x000e220000000800 */
[----:B---3--:R-:W-:Y:S01]  /*1c180*/  FADD R39, R32, R39 ;  /* 0x0000002720277221 */ /* 0x008fe20000000000 */
[----:B------:R-:W-:-:S06]  /*1c190*/  FMUL R26, R26, 1.4426950216293334961 ;  /* 0x3fb8aa3b1a1a7820 */ /* 0x000fcc0000400000 */
[----:B------:R-:W1:Y:S08]  /*1c1a0*/  MUFU.EX2 R34, R34 ;  /* 0x0000002200227308 */ /* 0x000e700000000800 */
[----:B------:R3:W-:Y:S02]  /*1c1b0*/  MUFU.EX2 R31, R43 ;  /* 0x0000002b001f7308 */ /* 0x0007e40000000800 */
[----:B---3--:R-:W-:Y:S01]  /*1c1c0*/  FMUL R43, R46, 1.4426950216293334961 ;  /* 0x3fb8aa3b2e2b7820 */ /* 0x008fe20000400000 */
[----:B------:R-:W-:-:S05]  /*1c1d0*/  FADD R46, R33, R39 ;  /* 0x00000027212e7221 */ /* 0x000fca0000000000 */
[----:B------:R-:W3:Y:S01]  /*1c1e0*/  MUFU.EX2 R26, R26 ;  /* 0x0000001a001a7308 */ /* 0x000ee20000000800 */
[----:B------:R-:W-:Y:S01]  /*1c1f0*/  F2FP.SATFINITE.E4M3.F32.PACK_AB_MERGE_C R39, R33, R32, RZ ;  /* 0x000000202127723e */ /* 0x000fe200048070ff */
[----:B----4-:R-:W-:Y:S01]  /*1c200*/  FADD R46, R23, R46 ;  /* 0x0000002e172e7221 */ /* 0x010fe20000000000 */
[--C-:B------:R-:W-:Y:S01]  /*1c210*/  FADD R32, R135, -R3.reuse ;  /* 0x8000000387207221 */ /* 0x100fe20000000000 */
[----:B------:R-:W-:Y:S02]  /*1c220*/  F2FP.SATFINITE.E4M3.F32.PACK_AB_MERGE_C R22, R149, R147, RZ ;  /* 0x000000939516723e */ /* 0x000fe400048070ff */
[----:B0-----:R-:W-:Y:S02]  /*1c230*/  FADD R46, R25, R46 ;  /* 0x0000002e192e7221 */ /* 0x001fe40000000000 */
[----:B------:R-:W0:Y:S01]  /*1c240*/  MUFU.EX2 R28, R28 ;  /* 0x0000001c001c7308 */ /* 0x000e220000000800 */
[----:B------:R-:W-:Y:S01]  /*1c250*/  FMUL R149, R32, 1.4426950216293334961 ;  /* 0x3fb8aa3b20957820 */ /* 0x000fe20000400000 */
[--C-:B------:R-:W-:Y:S01]  /*1c260*/  FADD R42, R42, -R3.reuse ;  /* 0x800000032a2a7221 */ /* 0x100fe20000000000 */
[----:B-1----:R-:W-:Y:S01]  /*1c270*/  FADD R32, R34, R46 ;  /* 0x0000002e22207221 */ /* 0x002fe20000000000 */
[----:B------:R-:W-:-:S02]  /*1c280*/  FADD R47, R47, -R3 ;  /* 0x800000032f2f7221 */ /* 0x000fc40000000000 */
[----:B------:R-:W-:Y:S01]  /*1c290*/  FMUL R36, R42, 1.4426950216293334961 ;  /* 0x3fb8aa3b2a247820 */ /* 0x000fe20000400000 */
[----:B------:R-:W-:Y:S01]  /*1c2a0*/  FADD R32, R41, R32 ;  /* 0x0000002029207221 */ /* 0x000fe20000000000 */
[----:B------:R-:W1:Y:S01]  /*1c2b0*/  MUFU.EX2 R35, R35 ;  /* 0x0000002300237308 */ /* 0x000e620000000800 */
[----:B------:R-:W-:Y:S02]  /*1c2c0*/  FMUL R42, R47, 1.4426950216293334961 ;  /* 0x3fb8aa3b2f2a7820 */ /* 0x000fe40000400000 */
[----:B------:R-:W4:Y:S01]  /*1c2d0*/  S2R R47, SR_TID.X ;  /* 0x00000000002f7919 */ /* 0x000f220000002100 */
[----:B---3--:R-:W-:-:S04]  /*1c2e0*/  FADD R32, R26, R32 ;  /* 0x000000201a207221 */ /* 0x008fc80000000000 */
[----:B------:R-:W3:Y:S01]  /*1c2f0*/  MUFU.EX2 R36, R36 ;  /* 0x0000002400247308 */ /* 0x000ee20000000800 */
[----:B0-----:R-:W-:Y:S01]  /*1c300*/  FADD R33, R28, R32 ;  /* 0x000000201c217221 */ /* 0x001fe20000000000 */
[----:B------:R-:W-:-:S03]  /*1c310*/  FADD R45, R45, -R3 ;  /* 0x800000032d2d7221 */ /* 0x000fc60000000000 */
[----:B------:R-:W-:-:S03]  /*1c320*/  FADD R33, R40, R33 ;  /* 0x0000002128217221 */ /* 0x000fc60000000000 */
[----:B------:R-:W0:Y:S01]  /*1c330*/  MUFU.EX2 R42, R42 ;  /* 0x0000002a002a7308 */ /* 0x000e220000000800 */
[----:B------:R-:W-:Y:S01]  /*1c340*/  FMUL R45, R45, 1.4426950216293334961 ;  /* 0x3fb8aa3b2d2d7820 */ /* 0x000fe20000400000 */
[----:B-1----:R-:W-:Y:S01]  /*1c350*/  FADD R33, R35, R33 ;  /* 0x0000002123217221 */ /* 0x002fe20000000000 */
[----:B------:R-:W-:-:S05]  /*1c360*/  F2FP.SATFINITE.E4M3.F32.PACK_AB_MERGE_C R130, R141, R130, RZ ;  /* 0x000000828d82723e */ /* 0x000fca00048070ff */
[----:B------:R-:W1:Y:S01]  /*1c370*/  MUFU.EX2 R43, R43 ;  /* 0x0000002b002b7308 */ /* 0x000e620000000800 */
[----:B------:R-:W-:-:S07]  /*1c380*/  FADD R33, R31, R33 ;  /* 0x000000211f217221 */ /* 0x000fce0000000000 */
[----:B------:R-:W4:Y:S01]  /*1c390*/  MUFU.EX2 R141, R45 ;  /* 0x0000002d008d7308 */ /* 0x000f220000000800 */
[----:B---3--:R-:W-:Y:S01]  /*1c3a0*/  FADD R33, R36, R33 ;  /* 0x0000002124217221 */ /* 0x008fe20000000000 */
[----:B------:R-:W-:-:S03]  /*1c3b0*/  FADD R53, R53, -R3 ;  /* 0x8000000335357221 */ /* 0x000fc60000000000 */
[----:B0-----:R-:W-:Y:S01]  /*1c3c0*/  FADD R33, R42, R33 ;  /* 0x000000212a217221 */ /* 0x001fe20000000000 */
[----:B------:R-:W-:Y:S01]  /*1c3d0*/  FMUL R53, R53, 1.4426950216293334961 ;  /* 0x3fb8aa3b35357820 */ /* 0x000fe20000400000 */
[----:B------:R-:W-:Y:S01]  /*1c3e0*/  FADD R52, R52, -R3 ;  /* 0x8000000334347221 */ /* 0x000fe20000000000 */
[----:B------:R-:W0:Y:S01]  /*1c3f0*/  MUFU.EX2 R44, R44 ;  /* 0x0000002c002c7308 */ /* 0x000e220000000800 */
[----:B-1----:R-:W-:Y:S01]  /*1c400*/  FADD R33, R43, R33 ;  /* 0x000000212b217221 */ /* 0x002fe20000000000 */
[--C-:B------:R-:W-:Y:S01]  /*1c410*/  FADD R51, R51, -R3.reuse ;  /* 0x8000000333337221 */ /* 0x100fe20000000000 */
[----:B------:R-:W-:Y:S01]  /*1c420*/  FMUL R52, R52, 1.4426950216293334961 ;  /* 0x3fb8aa3b34347820 */ /* 0x000fe20000400000 */
[----:B----4-:R-:W-:Y:S01]  /*1c430*/  LOP3.LUT R247, R47, 0x7f, RZ, 0xc0, !PT ;  /* 0x0000007f2ff77812 */ /* 0x010fe200078ec0ff */
[----:B------:R-:W-:-:S03]  /*1c440*/  FADD R201, R201, -R3 ;  /* 0x80000003c9c97221 */ /* 0x000fc60000000000 */
[----:B------:R-:W1:Y:S01]  /*1c450*/  MUFU.EX2 R145, R53 ;  /* 0x0000003500917308 */ /* 0x000e620000000800 */
[----:B------:R-:W-:Y:S01]  /*1c460*/  FADD R33, R141, R33 ;  /* 0x000000218d217221 */ /* 0x000fe20000000000 */
[----:B------:R-:W-:Y:S01]  /*1c470*/  FMUL R51, R51, 1.4426950216293334961 ;  /* 0x3fb8aa3b33337820 */ /* 0x000fe20000400000 */
[----:B------:R-:W-:Y:S01]  /*1c480*/  F2FP.SATFINITE.E4M3.F32.PACK_AB_MERGE_C R41, R41, R34, RZ ;  /* 0x000000222929723e */ /* 0x000fe200048070ff */
[----:B------:R-:W-:Y:S01]  /*1c490*/  FMUL R45, R201, 1.4426950216293334961 ;  /* 0x3fb8aa3bc92d7820 */ /* 0x000fe20000400000 */
[----:B------:R-:W-:-:S03]  /*1c4a0*/  FADD R34, R143, R33 ;  /* 0x000000218f227221 */ /* 0x000fc60000000000 */
[----:B------:R-:W3:Y:S01]  /*1c4b0*/  MUFU.EX2 R147, R52 ;  /* 0x0000003400937308 */ /* 0x000ee20000000800 */
[----:B------:R-:W-:Y:S01]  /*1c4c0*/  F2FP.SATFINITE.E4M3.F32.PACK_AB_MERGE_C R37, R175, R173, RZ ;  /* 0x000000adaf25723e */ /* 0x000fe200048070ff */
[----:B------:R-:W-:Y:S01]  /*1c4d0*/  FADD R200, R200, -R3 ;  /* 0x80000003c8c87221 */ /* 0x000fe20000000000 */
[----:B------:R-:W-:-:S05]  /*1c4e0*/  FADD R34, R165, R34 ;  /* 0x00000022a5227221 */ /* 0x000fca0000000000 */
[----:B------:R-:W4:Y:S01]  /*1c4f0*/  MUFU.EX2 R173, R51 ;  /* 0x0000003300ad7308 */ /* 0x000f220000000800 */
[----:B------:R-:W-:Y:S01]  /*1c500*/  FMUL R200, R200, 1.4426950216293334961 ;  /* 0x3fb8aa3bc8c87820 */ /* 0x000fe20000400000 */
[----:B0-----:R-:W-:Y:S01]  /*1c510*/  FADD R34, R44, R34 ;  /* 0x000000222c227221 */ /* 0x001fe20000000000 */
[----:B------:R-:W-:-:S05]  /*1c520*/  FADD R204, R204, -R3 ;  /* 0x80000003cccc7221 */ /* 0x000fca0000000000 */
[----:B------:R-:W0:Y:S01]  /*1c530*/  MUFU.EX2 R45, R45 ;  /* 0x0000002d002d7308 */ /* 0x000e220000000800 */
[----:B------:R-:W-:Y:S01]  /*1c540*/  F2FP.SATFINITE.E4M3.F32.PACK_AB_MERGE_C R103, R189, R103, RZ ;  /* 0x00000067bd67723e */ /* 0x000fe200048070ff */
[----:B-1----:R-:W-:Y:S01]  /*1c550*/  FADD R34, R145, R34 ;  /* 0x0000002291227221 */ /* 0x002fe20000000000 */
[----:B------:R-:W-:Y:S01]  /*1c560*/  FMUL R189, R204, 1.4426950216293334961 ;  /* 0x3fb8aa3bccbd7820 */ /* 0x000fe20000400000 */
[----:B------:R-:W-:-:S04]  /*1c570*/  FADD R203, R203, -R3 ;  /* 0x80000003cbcb7221 */ /* 0x000fc80000000000 */
[----:B------:R-:W1:Y:S01]  /*1c580*/  MUFU.EX2 R135, R200 ;  /* 0x000000c800877308 */ /* 0x000e620000000800 */
[----:B---3--:R-:W-:Y:S01]  /*1c590*/  FADD R34, R147, R34 ;  /* 0x0000002293227221 */ /* 0x008fe20000000000 */
[----:B------:R-:W-:Y:S01]  /*1c5a0*/  FMUL R32, R203, 1.4426950216293334961 ;  /* 0x3fb8aa3bcb207820 */ /* 0x000fe20000400000 */
[----:B------:R-:W-:-:S05]  /*1c5b0*/  FADD R202, R202, -R3 ;  /* 0x80000003caca7221 */ /* 0x000fca0000000000 */
[----:B------:R-:W3:Y:S01]  /*1c5c0*/  MUFU.EX2 R149, R149 ;  /* 0x0000009500957308 */ /* 0x000ee20000000800 */
[----:B------:R-:W-:Y:S01]  /*1c5d0*/  F2FP.SATFINITE.E4M3.F32.PACK_AB_MERGE_C R24, R157, R153, RZ ;  /* 0x000000999d18723e */ /* 0x000fe200048070ff */
[----:B----4-:R-:W-:Y:S01]  /*1c5e0*/  FADD R34, R173, R34 ;  /* 0x00000022ad227221 */ /* 0x010fe20000000000 */
[----:B------:R-:W-:Y:S01]  /*1c5f0*/  FMUL R153, R202, 1.4426950216293334961 ;  /* 0x3fb8aa3bca997820 */ /* 0x000fe20000400000 */
[----:B------:R-:W-:-:S04]  /*1c600*/  FADD R207, R207, -R3 ;  /* 0x80000003cfcf7221 */ /* 0x000fc80000000000 */
[----:B------:R-:W4:Y:S01]  /*1c610*/  MUFU.EX2 R189, R189 ;  /* 0x000000bd00bd7308 */ /* 0x000f220000000800 */
[----:B0-----:R-:W-:Y:S01]  /*1c620*/  FADD R34, R45, R34 ;  /* 0x000000222d227221 */ /* 0x001fe20000000000 */
[----:B------:R-:W-:Y:S01]  /*1c630*/  FMUL R157, R207, 1.4426950216293334961 ;  /* 0x3fb8aa3bcf9d7820 */ /* 0x000fe20000400000 */
[----:B------:R-:W-:-:S05]  /*1c640*/  FADD R206, R206, -R3 ;  /* 0x80000003cece7221 */ /* 0x000fca0000000000 */
[----:B------:R-:W0:Y:S01]  /*1c650*/  MUFU.EX2 R32, R32 ;  /* 0x0000002000207308 */ /* 0x000e220000000800 */
[----:B-1----:R-:W-:Y:S01]  /*1c660*/  FADD R34, R135, R34 ;  /* 0x0000002287227221 */ /* 0x002fe20000000000 */
[----:B------:R-:W-:Y:S01]  /*1c670*/  FMUL R187, R206, 1.4426950216293334961 ;  /* 0x3fb8aa3bcebb7820 */ /* 0x000fe20000400000 */
[----:B------:R-:W-:Y:S01]  /*1c680*/  FADD R205, R205, -R3 ;  /* 0x80000003cdcd7221 */ /* 0x000fe20000000000 */
[----:B------:R-:W-:-:S04]  /*1c690*/  F2FP.SATFINITE.E4M3.F32.PACK_AB_MERGE_C R40, R35, R40, RZ ;  /* 0x000000282328723e */ /* 0x000fc800048070ff */
        /* <DEDUP_REMOVED lines=10> */
[----:B--2---:R-:W-:Y:S04]  /*1c740*/  STS.U8 [R247+UR23+0x10000], R48 ;  /* 0x01000030f7007988 */ /* 0x004fe80008000017 */
[----:B------:R-:W-:Y:S04]  /*1c750*/  STS.U8 [R247+UR23+0x10400], R49 ;  /* 0x01040031f7007988 */ /* 0x000fe80008000017 */
[----:B------:R-:W-:Y:S04]  /*1c760*/  STS.U8 [R247+UR23+0x10800], R50 ;  /* 0x01080032f7007988 */ /* 0x000fe80008000017 */
[----:B------:R-:W-:Y:S04]  /*1c770*/  STS.U8 [R247+UR23+0x10c00], R71 ;  /* 0x010c0047f7007988 */ /* 0x000fe80008000017 */
[----:B------:R2:W-:Y:S02]  /*1c780*/  STS.U8 [R247+UR23+0x11000], R163 ;  /* 0x011000a3f7007988 */ /* 0x0005e40008000017 */
[----:B--2---:R-:W2:Y:S01]  /*1c790*/  S2R R163, SR_TID.X ;  /* 0x0000000000a37919 */ /* 0x004ea20000002100 */
[----:B------:R-:W1:Y:S01]  /*1c7a0*/  S2R R71, SR_TID.X ;  /* 0x0000000000477919 */ /* 0x000e620000002100 */
[----:B------:R-:W-:Y:S01]  /*1c7b0*/  STS.U8 [R247+UR23+0x11400], R252 ;  /* 0x011400fcf7007988 */ /* 0x000fe20008000017 */
[----:B------:R-:W1:Y:S03]  /*1c7c0*/  MUFU.EX2 R33, R33 ;  /* 0x0000002100217308 */ /* 0x000e660000000800 */
[----:B------:R-:W-:Y:S01]  /*1c7d0*/  STS.U8 [R247+UR23+0x11800], R251 ;  /* 0x011800fbf7007988 */ /* 0x000fe20008000017 */
[----:B0-----:R-:W-:-:S03]  /*1c7e0*/  FADD R35, R32, R35 ;  /* 0x0000002320237221 */ /* 0x001fc60000000000 */
[----:B------:R-:W-:Y:S01]  /*1c7f0*/  STS.U8 [R247+UR23+0x11c00], R250 ;  /* 0x011c00faf7007988 */ /* 0x000fe20008000017 */
[----:B------:R-:W-:-:S03]  /*1c800*/  FMUL R161, R209, 1.4426950216293334961 ;  /* 0x3fb8aa3bd1a17820 */ /* 0x000fc60000400000 */
[----:B------:R-:W-:Y:S01]  /*1c810*/  STS.U8 [R247+UR23+0x12000], R249 ;  /* 0x012000f9f7007988 */ /* 0x000fe20008000017 */
[----:B------:R-:W-:-:S03]  /*1c820*/  FADD R208, R208, -R3 ;  /* 0x80000003d0d07221 */ /* 0x000fc60000000000 */
[----:B------:R-:W-:Y:S01]  /*1c830*/  STS.U8 [R247+UR23+0x12400], R246 ;  /* 0x012400f6f7007988 */ /* 0x000fe20008000017 */
[----:B------:R-:W0:Y:S03]  /*1c840*/  MUFU.EX2 R159, R159 ;  /* 0x0000009f009f7308 */ /* 0x000e260000000800 */
[----:B------:R-:W-:Y:S01]  /*1c850*/  STS.U8 [R247+UR23+0x12800], R245 ;  /* 0x012800f5f7007988 */ /* 0x000fe20008000017 */
[----:B--2---:R-:W-:-:S03]  /*1c860*/  LOP3.LUT R163, R163, 0x7f, RZ, 0xc0, !PT ;  /* 0x0000007fa3a37812 */ /* 0x004fc600078ec0ff */
[----:B------:R-:W-:Y:S01]  /*1c870*/  STS.U8 [R247+UR23+0x12c00], R243 ;  /* 0x012c00f3f7007988 */ /* 0x000fe20008000017 */
[----:B------:R-:W-:-:S03]  /*1c880*/  LOP3.LUT R50, R163, 0x10, RZ, 0x3c, !PT ;  /* 0x00000010a3327812 */ /* 0x000fc600078e3cff */
[----:B------:R-:W-:Y:S01]  /*1c890*/  STS.U8 [R247+UR23+0x13000], R242 ;  /* 0x013000f2f7007988 */ /* 0x000fe20008000017 */
[----:B------:R-:W-:Y:S01]  /*1c8a0*/  F2FP.SATFINITE.E4M3.F32.PACK_AB_MERGE_C R30, R169, R167, RZ ;  /* 0x000000a7a91e723e */ /* 0x000fe200048070ff */
[----:B-1----:R-:W-:Y:S02]  /*1c8b0*/  FADD R35, R153, R35 ;  /* 0x0000002399237221 */ /* 0x002fe40000000000 */
[----:B------:R-:W-:Y:S01]  /*1c8c0*/  STS.U8 [R247+UR23+0x13400], R241 ;  /* 0x013400f1f7007988 */ /* 0x000fe20008000017 */
[----:B------:R-:W-:Y:S01]  /*1c8d0*/  FMUL R169, R208, 1.4426950216293334961 ;  /* 0x3fb8aa3bd0a97820 */ /* 0x000fe20000400000 */
[----:B------:R-:W-:Y:S02]  /*1c8e0*/  FADD R213, R213, -R3 ;  /* 0x80000003d5d57221 */ /* 0x000fe40000000000 */
[----:B------:R-:W-:Y:S01]  /*1c8f0*/  STS.U8 [R247+UR23+0x13800], R240 ;  /* 0x013800f0f7007988 */ /* 0x000fe20008000017 */
[----:B------:R-:W1:Y:S03]  /*1c900*/  MUFU.EX2 R161, R161 ;  /* 0x000000a100a17308 */ /* 0x000e660000000800 */
[----:B------:R-:W-:Y:S01]  /*1c910*/  STS.U8 [R247+UR23+0x13c00], R239 ;  /* 0x013c00eff7007988 */ /* 0x000fe20008000017 */
[----:B---3--:R-:W-:-:S03]  /*1c920*/  FADD R35, R157, R35 ;  /* 0x000000239d237221 */ /* 0x008fc60000000000 */
[----:B------:R-:W-:Y:S01]  /*1c930*/  STS.U8 [R50+UR23+0x10080], R238 ;  /* 0x010080ee32007988 */ /* 0x000fe20008000017 */
[----:B------:R-:W-:-:S03]  /*1c940*/  FMUL R34, R213, 1.4426950216293334961 ;  /* 0x3fb8aa3bd5227820 */ /* 0x000fc60000400000 */
[----:B------:R-:W-:Y:S01]  /*1c950*/  STS.U8 [R50+UR23+0x10480], R237 ;  /* 0x010480ed32007988 */ /* 0x000fe20008000017 */
[----:B------:R-:W2:Y:S03]  /*1c960*/  MUFU.EX2 R169, R169 ;  /* 0x000000a900a97308 */ /* 0x000ea60000000800 */
[----:B------:R-:W-:Y:S01]  /*1c970*/  STS.U8 [R50+UR23+0x10880], R236 ;  /* 0x010880ec32007988 */ /* 0x000fe20008000017 */
[----:B----4-:R-:W-:-:S03]  /*1c980*/  FADD R35, R187, R35 ;  /* 0x00000023bb237221 */ /* 0x010fc60000000000 */
[----:B------:R-:W-:Y:S01]  /*1c990*/  STS.U8 [R50+UR23+0x10c80], R235 ;  /* 0x010c80eb32007988 */ /* 0x000fe20008000017 */
[----:B------:R-:W-:-:S03]  /*1c9a0*/  LOP3.LUT R71, R71, 0x7f, RZ, 0xc0, !PT ;  /* 0x0000007f47477812 */ /* 0x000fc600078ec0ff */
[----:B------:R-:W-:Y:S04]  /*1c9b0*/  STS.U8 [R50+UR23+0x11080], R234 ;  /* 0x011080ea32007988 */ /* 0x000fe80008000017 */
[----:B------:R-:W-:Y:S01]  /*1c9c0*/  STS.U8 [R50+UR23+0x11480], R233 ;  /* 0x011480e932007988 */ /* 0x000fe20008000017 */
[----:B------:R-:W3:Y:S03]  /*1c9d0*/  MUFU.EX2 R34, R34 ;  /* 0x0000002200227308 */ /* 0x000ee60000000800 */
[----:B------:R-:W-:Y:S01]  /*1c9e0*/  STS.U8 [R50+UR23+0x11880], R232 ;  /* 0x011880e832007988 */ /* 0x000fe20008000017 */
[----:B------:R-:W-:-:S03]  /*1c9f0*/  FADD R35, R33, R35 ;  /* 0x0000002321237221 */ /* 0x000fc60000000000 */
[----:B------:R-:W-:Y:S01]  /*1ca00*/  STS.U8 [R50+UR23+0x11c80], R231 ;  /* 0x011c80e732007988 */ /* 0x000fe20008000017 */
[----:B------:R-:W-:-:S03]  /*1ca10*/  F2FP.SATFINITE.E4M3.F32.PACK_AB_MERGE_C R187, R33, R187, RZ ;  /* 0x000000bb21bb723e */ /* 0x000fc600048070ff */
[----:B------:R-:W-:Y:S01]  /*1ca20*/  STS.U8 [R50+UR23+0x12080], R230 ;  /* 0x012080e632007988 */ /* 0x000fe20008000017 */
[----:B------:R-:W-:-:S03]  /*1ca30*/  LOP3.LUT R33, R71, 0x20, RZ, 0x3c, !PT ;  /* 0x0000002047217812 */ /* 0x000fc600078e3cff */
[----:B------:R-:W-:Y:S04]  /*1ca40*/  STS.U8 [R50+UR23+0x12480], R229 ;  /* 0x012480e532007988 */ /* 0x000fe80008000017 */
[----:B------:R-:W-:Y:S01]  /*1ca50*/  STS.U8 [R50+UR23+0x12880], R228 ;  /* 0x012880e432007988 */ /* 0x000fe20008000017 */
[----:B0-----:R-:W-:-:S03]  /*1ca60*/  FADD R35, R159, R35 ;  /* 0x000000239f237221 */ /* 0x001fc60000000000 */
[----:B------:R-:W-:Y:S04]  /*1ca70*/  STS.U8 [R50+UR23+0x12c80], R227 ;  /* 0x012c80e332007988 */ /* 0x000fe80008000017 */
[----:B------:R-:W-:Y:S04]  /*1ca80*/  STS.U8 [R50+UR23+0x13080], R225 ;  /* 0x013080e132007988 */ /* 0x000fe80008000017 */
[----:B------:R-:W-:Y:S04]  /*1ca90*/  STS.U8 [R50+UR23+0x13480], R226 ;  /* 0x013480e232007988 */ /* 0x000fe80008000017 */
[----:B------:R-:W-:Y:S01]  /*1caa0*/  STS.U8 [R50+UR23+0x13880], R114 ;  /* 0x0138807232007988 */ /* 0x000fe20008000017 */
[----:B-1----:R-:W-:-:S03]  /*1cab0*/  FADD R35, R161, R35 ;  /* 0x00000023a1237221 */ /* 0x002fc60000000000 */
[----:B------:R-:W-:Y:S04]  /*1cac0*/  STS.U8 [R50+UR23+0x13c80], R116 ;  /* 0x013c807432007988 */ /* 0x000fe80008000017 */
[----:B------:R-:W-:Y:S04]  /*1cad0*/  STS.U8 [R33+UR23+0x10100], R118 ;  /* 0x0101007621007988 */ /* 0x000fe80008000017 */
[----:B------:R-:W-:Y:S04]  /*1cae0*/  STS.U8 [R33+UR23+0x10500], R120 ;  /* 0x0105007821007988 */ /* 0x000fe80008000017 */
[----:B------:R-:W-:Y:S01]  /*1caf0*/  STS.U8 [R33+UR23+0x10900], R122 ;  /* 0x0109007a21007988 */ /* 0x000fe20008000017 */
[----:B--2---:R-:W-:-:S03]  /*1cb00*/  FADD R35, R169, R35 ;  /* 0x00000023a9237221 */ /* 0x004fc60000000000 */
[----:B------:R-:W-:Y:S04]  /*1cb10*/  STS.U8 [R33+UR23+0x10d00], R124 ;  /* 0x010d007c21007988 */ /* 0x000fe80008000017 */
[----:B------:R-:W-:Y:S04]  /*1cb20*/  STS.U8 [R33+UR23+0x11100], R140 ;  /* 0x0111008c21007988 */ /* 0x000fe80008000017 */
[----:B------:R-:W-:Y:S04]  /*1cb30*/  STS.U8 [R33+UR23+0x11500], R142 ;  /* 0x0115008e21007988 */ /* 0x000fe80008000017 */
[----:B------:R-:W-:Y:S01]  /*1cb40*/  STS.U8 [R33+UR23+0x11900], R144 ;  /* 0x0119009021007988 */ /* 0x000fe20008000017 */
[----:B---3--:R-:W-:-:S03]  /*1cb50*/  FADD R35, R34, R35 ;  /* 0x0000002322237221 */ /* 0x008fc60000000000 */
[----:B------:R-:W-:Y:S01]  /*1cb60*/  STS.U8 [R33+UR23+0x11d00], R146 ;  /* 0x011d009221007988 */ /* 0x000fe20008000017 */
[----:B------:R-:W-:-:S03]  /*1cb70*/  F2FP.SATFINITE.E4M3.F32.PACK_AB_MERGE_C R169, R34, R169, RZ ;  /* 0x000000a922a9723e */ /* 0x000fc600048070ff */
        /* <DEDUP_REMOVED lines=11> */
[----:B------:R-:W-:-:S03]  /*1cc30*/  F2FP.SATFINITE.E4M3.F32.PACK_AB_MERGE_C R189, R32, R189, RZ ;  /* 0x000000bd20bd723e */ /* 0x000fc600048070ff */
[----:B------:R-:W-:Y:S01]  /*1cc40*/  STS.U8 [R34+UR23+0x10980], R168 ;  /* 0x010980a822007988 */ /* 0x000fe20008000017 */
[----:B------:R-:W-:-:S03]  /*1cc50*/  IMAD.SHL.U32 R163, R47, 0x10, RZ ;  /* 0x000000102fa37824 */ /* 0x000fc600078e00ff */
[----:B------:R-:W-:Y:S01]  /*1cc60*/  STS.U8 [R34+UR23+0x10d80], R170 ;  /* 0x010d80aa22007988 */ /* 0x000fe20008000017 */
[----:B------:R-:W-:-:S03]  /*1cc70*/  LOP3.LUT R32, R47, 0x7f, RZ, 0xc0, !PT ;  /* 0x0000007f2f207812 */ /* 0x000fc600078ec0ff */
[----:B------:R-:W-:Y:S01]  /*1cc80*/  STS.U8 [R34+UR23+0x11180], R172 ;  /* 0x011180ac22007988 */ /* 0x000fe20008000017 */
[----:B------:R-:W-:-:S03]  /*1cc90*/  LOP3.LUT R47, R47, 0x7f, RZ, 0xc0, !PT ;  /* 0x0000007f2f2f7812 */ /* 0x000fc600078ec0ff */
[----:B------:R-:W-:Y:S04]  /*1cca0*/  STS.U8 [R34+UR23+0x11580], R174 ;  /* 0x011580ae22007988 */ /* 0x000fe80008000017 */
[----:B------:R-:W-:Y:S04]  /*1ccb0*/  STS.U8 [R34+UR23+0x11980], R176 ;  /* 0x011980b022007988 */ /* 0x000fe80008000017 */
[----:B------:R-:W-:Y:S01]  /*1ccc0*/  STS.U8 [R34+UR23+0x11d80], R178 ;  /* 0x011d80b222007988 */ /* 0x000fe20008000017 */
[----:B0-----:R-:W-:-:S03]  /*1ccd0*/  LOP3.LUT R33, R47, 0x40, RZ, 0x3c, !PT ;  /* 0x000000402f217812 */ /* 0x001fc600078e3cff */
        /* <DEDUP_REMOVED lines=10> */
[----:B------:R-:W-:-:S03]  /*1cd80*/  LOP3.LUT R163, R163, 0x70, RZ, 0xc0, !PT ;  /* 0x00000070a3a37812 */ /* 0x000fc600078ec0ff */
[----:B------:R-:W-:Y:S04]  /*1cd90*/  STS.U8 [R33+UR23+0x10a00], R115 ;  /* 0x010a007321007988 */ /* 0x000fe80008000017 */
[----:B------:R-:W-:Y:S04]  /*1cda0*/  STS.U8 [R33+UR23+0x10e00], R56 ;  /* 0x010e003821007988 */ /* 0x000fe80008000017 */
[----:B------:R-:W-:Y:S04]  /*1cdb0*/  STS.U8 [R33+UR23+0x11200], R58 ;  /* 0x0112003a21007988 */ /* 0x000fe80008000017 */
[----:B------:R-:W-:Y:S01]  /*1cdc0*/  STS.U8 [R33+UR23+0x11600], R60 ;  /* 0x0116003c21007988 */ /* 0x000fe20008000017 */
[----:B------:R-:W-:-:S03]  /*1cdd0*/  F2FP.SATFINITE.E4M3.F32.PACK_AB_MERGE_C R69, R133, R136, R69 ;  /* 0x000000888545723e */ /* 0x000fc60004807045 */
[----:B------:R-:W-:Y:S01]  /*1cde0*/  STS.U8 [R33+UR23+0x11a00], R62 ;  /* 0x011a003e21007988 */ /* 0x000fe20008000017 */
[----:B------:R-:W-:-:S03]  /*1cdf0*/  IMAD R163, R32, 0x80, R163 ;  /* 0x0000008020a37824 */ /* 0x000fc600078e02a3 */
[----:B------:R-:W-:Y:S01]  /*1ce00*/  STS.U8 [R33+UR23+0x11e00], R64 ;  /* 0x011e004021007988 */ /* 0x000fe20008000017 */
[----:B------:R-:W-:-:S03]  /*1ce10*/  LOP3.LUT R32, R47, 0x50, RZ, 0x3c, !PT ;  /* 0x000000502f207812 */ /* 0x000fc600078e3cff */
[----:B------:R-:W-:Y:S04]  /*1ce20*/  STS.U8 [R33+UR23+0x12200], R66 ;  /* 0x0122004221007988 */ /* 0x000fe80008000017 */
[----:B------:R0:W-:Y:S04]  /*1ce30*/  STS.U8 [R33+UR23+0x12600], R68 ;  /* 0x0126004421007988 */ /* 0x0001e80008000017 */
[----:B------:R1:W-:Y:S04]  /*1ce40*/  STS.U8 [R33+UR23+0x12a00], R70 ;  /* 0x012a004621007988 */ /* 0x0003e80008000017 */
[----:B------:R-:W2:Y:S01]  /*1ce50*/  LDL.LU R136, [R1+0x954] ;  /* 0x0009540001887983 */ /* 0x000ea20000300800 */
[----:B0-----:R-:W-:-:S03]  /*1ce60*/  F2FP.SATFINITE.E4M3.F32.PACK_AB_MERGE_C R68, R216, R248, R61 ;  /* 0x000000f8d844723e */ /* 0x001fc6000480703d */
[----:B------:R-:W-:Y:S01]  /*1ce70*/  STS.U8 [R33+UR23+0x12e00], R72 ;  /* 0x012e004821007988 */ /* 0x000fe20008000017 */
[----:B-1----:R-:W-:-:S03]  /*1ce80*/  F2FP.SATFINITE.E4M3.F32.PACK_AB_MERGE_C R70, R137, R2, R87 ;  /* 0x000000028946723e */ /* 0x002fc60004807057 */
[----:B------:R-:W3:Y:S01]  /*1ce90*/  LDL.LU R133, [R1+0x950] ;  /* 0x0009500001857983 */ /* 0x000ee20000300800 */
[----:B------:R-:W-:-:S03]  /*1cea0*/  F2FP.SATFINITE.E4M3.F32.PACK_AB_MERGE_C R71, R139, R138, R97 ;  /* 0x0000008a8b47723e */ /* 0x000fc60004807061 */
[----:B------:R-:W-:Y:S04]  /*1ceb0*/  STS.U8 [R33+UR23+0x13200], R74 ;  /* 0x0132004a21007988 */ /* 0x000fe80008000017 */
[----:B------:R-:W4:Y:S04]  /*1cec0*/  LDL.LU R216, [R1+0x94c] ;  /* 0x00094c0001d87983 */ /* 0x000f280000300800 */
        /* <DEDUP_REMOVED lines=9> */
[----:B------:R-:W-:Y:S04]  /*1cf60*/  STS.U8 [R32+UR23+0x10a80], R86 ;  /* 0x010a805620007988 */ /* 0x000fe80008000017 */
[----:B------:R0:W-:Y:S02]  /*1cf70*/  STS.U8 [R32+UR23+0x10e80], R88 ;  /* 0x010e805820007988 */ /* 0x0001e40008000017 */
[----:B0-----:R-:W-:-:S02]  /*1cf80*/  F2FP.SATFINITE.E4M3.F32.PACK_AB_MERGE_C R88, R134, R132, R113 ;  /* 0x000000848658723e */ /* 0x001fc40004807071 */
[----:B------:R-:W4:Y:S04]  /*1cf90*/  LDL.LU R132, [R1+0x938] ;  /* 0x0009380001847983 */ /* 0x000f280000300800 */
        /* <DEDUP_REMOVED lines=41> */
[----:B------:R-:W-:-:S03]  /*1d230*/  F2FP.SATFINITE.E4M3.F32.PACK_AB_MERGE_C R89, R89, R244, R126 ;  /* 0x000000f45959723e */ /* 0x000fc6000480707e */
[----:B------:R-:W-:Y:S01]  /*1d240*/  STS.U8 [R32+UR23+0x12f80], R54 ;  /* 0x012f803620007988 */ /* 0x000fe20008000017 */
[----:B------:R-:W-:-:S03]  /*1d250*/  F2FP.SATFINITE.E4M3.F32.PACK_AB_MERGE_C R90, R101, R99, R130 ;  /* 0x00000063655a723e */ /* 0x000fc60004807082 */
[----:B------:R-:W-:Y:S01]  /*1d260*/  STS.U8 [R32+UR23+0x13380], R7 ;  /* 0x0133800720007988 */ /* 0x000fe20008000017 */
[----:B------:R-:W-:-:S03]  /*1d270*/  F2FP.SATFINITE.E4M3.F32.PACK_AB_MERGE_C R91, R111, R109, R91 ;  /* 0x0000006d6f5b723e */ /* 0x000fc6000480705b */
[----:B------:R0:W-:Y:S01]  /*1d280*/  STS.U8 [R32+UR23+0x13780], R9 ;  /* 0x0137800920007988 */ /* 0x0001e20008000017 */
[----:B------:R-:W-:-:S03]  /*1d290*/  F2FP.SATFINITE.E4M3.F32.PACK_AB_MERGE_C R55, R171, R55, RZ ;  /* 0x00000037ab37723e */ /* 0x000fc600048070ff */
[----:B------:R-:W-:Y:S01]  /*1d2a0*/  STS.U8 [R32+UR23+0x13b80], R11 ;  /* 0x013b800b20007988 */ /* 0x000fe20008000017 */
[----:B------:R-:W-:-:S03]  /*1d2b0*/  F2FP.SATFINITE.E4M3.F32.PACK_AB_MERGE_C R176, R5, R4, R38 ;  /* 0x0000000405b0723e */ /* 0x000fc60004807026 */
[----:B------:R1:W5:Y:S01]  /*1d2c0*/  LDL.LU R134, [R1+0x934] ;  /* 0x0009340001867983 */ /* 0x0003620000300800 */
[----:B0-----:R-:W-:-:S03]  /*1d2d0*/  LOP3.LUT R9, R163, 0x10, RZ, 0x3c, !PT ;  /* 0x00000010a3097812 */ /* 0x001fc600078e3cff */
[----:B------:R-:W-:Y:S01]  /*1d2e0*/  STS.U8 [R32+UR23+0x13f80], R13 ;  /* 0x013f800d20007988 */ /* 0x000fe20008000017 */
[----:B------:R-:W-:-:S03]  /*1d2f0*/  F2FP.SATFINITE.E4M3.F32.PACK_AB_MERGE_C R221, R219, R0, R55 ;  /* 0x00000000dbdd723e */ /* 0x000fc60004807037 */
[----:B------:R-:W-:Y:S04]  /*1d300*/  STS.128 [R163+UR23+0x4000], R68 ;  /* 0x00400044a3007988 */ /* 0x000fe80008000c17 */
[----:B------:R0:W-:Y:S01]  /*1d310*/  STS.128 [R9+UR23+0x4000], R88 ;  /* 0x0040005809007988 */ /* 0x0001e20008000c17 */
[----:B------:R-:W-:Y:S01]  /*1d320*/  F2FP.SATFINITE.E4M3.F32.PACK_AB_MERGE_C R146, R149, R135, R189 ;  /* 0x000000879592723e */ /* 0x000fe200048070bd */
[----:B--2---:R-:W-:Y:S01]  /*1d330*/  FADD R4, R136, -R3 ;  /* 0x8000000388047221 */ /* 0x004fe20000000000 */
[----:B---3--:R-:W-:Y:S01]  /*1d340*/  FADD R140, -R3, R133 ;  /* 0x00000085038c7221 */ /* 0x008fe20000000100 */
[--C-:B----4-:R-:W-:Y:S01]  /*1d350*/  FADD R135, R2, -R3.reuse ;  /* 0x8000000302877221 */ /* 0x110fe20000000000 */
[--C-:B------:R-:W-:Y:S01]  /*1d360*/  FADD R0, R137, -R3.reuse ;  /* 0x8000000389007221 */ /* 0x100fe20000000000 */
[--C-:B0-----:R-:W-:Y:S01]  /*1d370*/  FADD R9, R138, -R3.reuse ;  /* 0x800000038a097221 */ /* 0x101fe20000000000 */
[----:B------:R-:W-:-:S02]  /*1d380*/  FADD R7, R139, -R3 ;  /* 0x800000038b077221 */ /* 0x000fc40000000000 */
[----:B------:R1:W5:Y:S04]  /*1d390*/  LDL.LU R139, [R1+0x930] ;  /* 0x00093000018b7983 */ /* 0x0003680000300800 */
[----:B------:R1:W5:Y:S04]  /*1d3a0*/  LDL.LU R138, [R1+0x92c] ;  /* 0x00092c00018a7983 */ /* 0x0003680000300800 */
[----:B------:R1:W5:Y:S04]  /*1d3b0*/  LDL.LU R137, [R1+0x928] ;  /* 0x0009280001897983 */ /* 0x0003680000300800 */
[----:B------:R1:W5:Y:S04]  /*1d3c0*/  LDL.LU R136, [R1+0x924] ;  /* 0x0009240001887983 */ /* 0x0003680000300800 */
[----:B------:R1:W5:Y:S01]  /*1d3d0*/  LDL.LU R133, [R1+0x920] ;  /* 0x0009200001857983 */ /* 0x0003620000300800 */
[----:B------:R-:W-:-:S03]  /*1d3e0*/  FADD R152, R132, -R3 ;  /* 0x8000000384987221 */ /* 0x000fc60000000000 */
[----:B------:R1:W5:Y:S04]  /*1d3f0*/  LDL.LU R132, [R1+0x91c] ;  /* 0x00091c0001847983 */ /* 0x0003680000300800 */
[----:B------:R1:W5:Y:S01]  /*1d400*/  LDL.LU R2, [R1+0x918] ;  /* 0x0009180001027983 */ /* 0x0003620000300800 */
[--C-:B------:R-:W-:Y:S01]  /*1d410*/  FADD R212, R212, -R3.reuse ;  /* 0x80000003d4d47221 */ /* 0x100fe20000000000 */
[----:B------:R-:W-:-:S03]  /*1d420*/  FADD R211, R211, -R3 ;  /* 0x80000003d3d37221 */ /* 0x000fc60000000000 */
[----:B------:R-:W-:Y:S01]  /*1d430*/  FMUL R171, R212, 1.4426950216293334961 ;  /* 0x3fb8aa3bd4ab7820 */ /* 0x000fe20000400000 */
[----:B------:R-:W-:Y:S01]  /*1d440*/  FMUL R175, R211, 1.4426950216293334961 ;  /* 0x3fb8aa3bd3af7820 */ /* 0x000fe20000400000 */
[--C-:B------:R-:W-:Y:S01]  /*1d450*/  FADD R215, R215, -R3.reuse ;  /* 0x80000003d7d77221 */ /* 0x100fe20000000000 */
[----:B------:R-:W-:Y:S01]  /*1d460*/  F2FP.SATFINITE.E4M3.F32.PACK_AB_MERGE_C R63, R185, R63, RZ ;  /* 0x0000003fb93f723e */ /* 0x000fe200048070ff */
[----:B------:R-:W-:Y:S02]  /*1d470*/  FADD R214, R214, -R3 ;  /* 0x80000003d6d67221 */ /* 0x000fe40000000000 */
[----:B------:R-:W0:Y:S01]  /*1d480*/  MUFU.EX2 R171, R171 ;  /* 0x000000ab00ab7308 */ /* 0x000e220000000800 */
[----:B------:R-:W-:Y:S01]  /*1d490*/  FMUL R185, R215, 1.4426950216293334961 ;  /* 0x3fb8aa3bd7b97820 */ /* 0x000fe20000400000 */
[----:B------:R-:W-:-:S06]  /*1d4a0*/  FMUL R167, R214, 1.4426950216293334961 ;  /* 0x3fb8aa3bd6a77820 */ /* 0x000fcc0000400000 */
[----:B------:R-:W2:Y:S08]  /*1d4b0*/  MUFU.EX2 R175, R175 ;  /* 0x000000af00af7308 */ /* 0x000eb00000000800 */
[----:B------:R-:W3:Y:S01]  /*1d4c0*/  MUFU.EX2 R185, R185 ;  /* 0x000000b900b97308 */ /* 0x000ee20000000800 */
[----:B0-----:R-:W-:-:S07]  /*1d4d0*/  FADD R35, R171, R35 ;  /* 0x00000023ab237221 */ /* 0x001fce0000000000 */
[----:B------:R-:W0:Y:S01]  /*1d4e0*/  MUFU.EX2 R167, R167 ;  /* 0x000000a700a77308 */ /* 0x000e220000000800 */
[----:B--2---:R-:W-:Y:S01]  /*1d4f0*/  FADD R35, R175, R35 ;  /* 0x00000023af237221 */ /* 0x004fe20000000000 */
[--C-:B------:R-:W-:Y:S01]  /*1d500*/  FADD R217, R217, -R3.reuse ;  /* 0x80000003d9d97221 */ /* 0x100fe20000000000 */
[----:B------:R-:W-:Y:S01]  /*1d510*/  FADD R216, R216, -R3 ;  /* 0x80000003d8d87221 */ /* 0x000fe20000000000 */
[----:B------:R-:W-:Y:S01]  /*1d520*/  F2FP.SATFINITE.E4M3.F32.PACK_AB_MERGE_C R173, R45, R173, RZ ;  /* 0x000000ad2dad723e */ /* 0x000fe200048070ff */
[----:B------:R-:W-:Y:S01]  /*1d530*/  FMUL R7, R7, 1.4426950216293334961 ;  /* 0x3fb8aa3b07077820 */ /* 0x000fe20000400000 */
[----:B------:R-:W-:Y:S01]  /*1d540*/  FMUL R9, R9, 1.4426950216293334961 ;  /* 0x3fb8aa3b09097820 */ /* 0x000fe20000400000 */
[----:B---3--:R-:W-:Y:S01]  /*1d550*/  FADD R35, R185, R35 ;  /* 0x00000023b9237221 */ /* 0x008fe20000000000 */
[----:B------:R-:W-:Y:S01]  /*1d560*/  FMUL R142, R217, 1.4426950216293334961 ;  /* 0x3fb8aa3bd98e7820 */ /* 0x000fe20000400000 */
[----:B------:R-:W-:Y:S01]  /*1d570*/  F2FP.SATFINITE.E4M3.F32.PACK_AB_MERGE_C R224, R224, R223, RZ ;  /* 0x000000dfe0e0723e */ /* 0x000fe200048070ff */
[----:B------:R-:W-:Y:S01]  /*1d580*/  FMUL R148, R216, 1.4426950216293334961 ;  /* 0x3fb8aa3bd8947820 */ /* 0x000fe20000400000 */
[----:B------:R-:W-:Y:S01]  /*1d590*/  F2FP.SATFINITE.E4M3.F32.PACK_AB_MERGE_C R33, R151, R131, R24 ;  /* 0x000000839721723e */ /* 0x000fe20004807018 */
[----:B------:R-:W-:Y:S01]  /*1d5a0*/  FMUL R150, R4, 1.4426950216293334961 ;  /* 0x3fb8aa3b04967820 */ /* 0x000fe20000400000 */
[----:B------:R-:W-:-:S02]  /*1d5b0*/  F2FP.SATFINITE.E4M3.F32.PACK_AB_MERGE_C R32, R125, R123, R22 ;  /* 0x0000007b7d20723e */ /* 0x000fc40004807016 */
[C---:B0-----:R-:W-:Y:S01]  /*1d5c0*/  F2FP.SATFINITE.E4M3.F32.PACK_AB_MERGE_C R185, R167.reuse, R185, RZ ;  /* 0x000000b9a7b9723e */ /* 0x041fe200048070ff */
[----:B------:R-:W-:Y:S01]  /*1d5d0*/  FADD R167, R167, R35 ;  /* 0x00000023a7a77221 */ /* 0x000fe20000000000 */
[----:B------:R-:W-:Y:S01]  /*1d5e0*/  F2FP.SATFINITE.E4M3.F32.PACK_AB_MERGE_C R34, R181, R179, R27 ;  /* 0x000000b3b522723e */ /* 0x000fe2000480701b */
[----:B------:R-:W-:Y:S01]  /*1d5f0*/  FMUL R152, R152, 1.4426950216293334961 ;  /* 0x3fb8aa3b98987820 */ /* 0x000fe20000400000 */
[----:B------:R-:W-:Y:S02]  /*1d600*/  F2FP.SATFINITE.E4M3.F32.PACK_AB_MERGE_C R35, R195, R193, R29 ;  /* 0x000000c1c323723e */ /* 0x000fe4000480701d */
[----:B------:R-:W-:Y:S01]  /*1d610*/  LOP3.LUT R11, R163, 0x20, RZ, 0x3c, !PT ;  /* 0x00000020a30b7812 */ /* 0x000fe200078e3cff */
[----:B------:R-:W-:Y:S01]  /*1d620*/  MUFU.EX2 R155, R7 ;  /* 0x00000007009b7308 */ /* 0x000fe20000000800 */
[----:B------:R-:W-:Y:S02]  /*1d630*/  F2FP.SATFINITE.E4M3.F32.PACK_AB_MERGE_C R117, R127, R117, RZ ;  /* 0x000000757f75723e */ /* 0x000fe400048070ff */
[----:B------:R-:W-:-:S02]  /*1d640*/  F2FP.SATFINITE.E4M3.F32.PACK_AB_MERGE_C R42, R43, R42, RZ ;  /* 0x0000002a2b2a723e */ /* 0x000fc400048070ff */
[----:B------:R-:W-:Y:S02]  /*1d650*/  F2FP.SATFINITE.E4M3.F32.PACK_AB_MERGE_C R220, R220, R199, R30 ;  /* 0x000000c7dcdc723e */ /* 0x000fe4000480701e */
[----:B------:R-:W-:Y:S01]  /*1d660*/  F2FP.SATFINITE.E4M3.F32.PACK_AB_MERGE_C R222, R8, R6, R37 ;  /* 0x0000000608de723e */ /* 0x000fe20004807025 */
[----:B------:R-:W-:Y:S01]  /*1d670*/  MUFU.EX2 R154, R9 ;  /* 0x00000009009a7308 */ /* 0x000fe20000000800 */
[----:B------:R-:W-:Y:S02]  /*1d680*/  F2FP.SATFINITE.E4M3.F32.PACK_AB_MERGE_C R223, R12, R10, R63 ;  /* 0x0000000a0cdf723e */ /* 0x000fe4000480703f */
[----:B------:R-:W-:Y:S01]  /*1d690*/  LOP3.LUT R4, R163, 0x30, RZ, 0x3c, !PT ;  /* 0x00000030a3047812 */ /* 0x000fe200078e3cff */
[----:B------:R-:W-:Y:S01]  /*1d6a0*/  FMUL R0, R0, 1.4426950216293334961 ;  /* 0x3fb8aa3b00007820 */ /* 0x000fe20000400000 */
[----:B------:R-:W-:Y:S02]  /*1d6b0*/  F2FP.SATFINITE.E4M3.F32.PACK_AB_MERGE_C R145, R147, R145, R173 ;  /* 0x000000919391723e */ /* 0x000fe400048070ad */
[----:B------:R-:W-:Y:S01]  /*1d6c0*/  F2FP.SATFINITE.E4M3.F32.PACK_AB_MERGE_C R147, R157, R153, R187 ;  /* 0x000000999d93723e */ /* 0x000fe200048070bb */
[----:B------:R-:W0:Y:S01]  /*1d6d0*/  MUFU.EX2 R142, R142 ;  /* 0x0000008e008e7308 */ /* 0x000e220000000800 */
[----:B------:R-:W-:Y:S01]  /*1d6e0*/  STS.128 [R11+UR23+0x4000], R32 ;  /* 0x004000200b007988 */ /* 0x000fe20008000c17 */
[----:B------:R-:W-:-:S02]  /*1d6f0*/  F2FP.SATFINITE.E4M3.F32.PACK_AB_MERGE_C R165, R44, R165, RZ ;  /* 0x000000a52ca5723e */ /* 0x000fc400048070ff */
[----:B------:R-:W-:Y:S01]  /*1d700*/  F2FP.SATFINITE.E4M3.F32.PACK_AB_MERGE_C R177, R15, R14, R103 ;  /* 0x0000000e0fb1723e */ /* 0x000fe20004807067 */
[----:B------:R2:W-:Y:S01]  /*1d710*/  STS.128 [R4+UR23+0x4000], R220 ;  /* 0x004000dc04007988 */ /* 0x0005e20008000c17 */
[----:B------:R-:W-:Y:S02]  /*1d720*/  F2FP.SATFINITE.E4M3.F32.PACK_AB_MERGE_C R178, R17, R16, R117 ;  /* 0x0000001011b2723e */ /* 0x000fe40004807075 */
[----:B------:R3:W-:Y:S01]  /*1d730*/  MUFU.EX2 R153, R152 ;  /* 0x0000009800997308 */ /* 0x0007e20000000800 */
[----:B------:R-:W-:Y:S02]  /*1d740*/  F2FP.SATFINITE.E4M3.F32.PACK_AB_MERGE_C R179, R19, R18, R224 ;  /* 0x0000001213b3723e */ /* 0x000fe400048070e0 */
[----:B------:R-:W-:Y:S02]  /*1d750*/  F2FP.SATFINITE.E4M3.F32.PACK_AB_MERGE_C R181, R25, R23, R41 ;  /* 0x0000001719b5723e */ /* 0x000fe40004807029 */
[----:B------:R-:W-:Y:S02]  /*1d760*/  F2FP.SATFINITE.E4M3.F32.PACK_AB_MERGE_C R180, R21, R20, R39 ;  /* 0x0000001415b4723e */ /* 0x000fe40004807027 */
[----:B------:R-:W-:Y:S01]  /*1d770*/  F2FP.SATFINITE.E4M3.F32.PACK_AB_MERGE_C R182, R28, R26, R40 ;  /* 0x0000001a1cb6723e */ /* 0x000fe20004807028 */
[----:B------:R-:W4:Y:S01]  /*1d780*/  MUFU.EX2 R148, R148 ;  /* 0x0000009400947308 */ /* 0x000f220000000800 */
[----:B---3--:R-:W-:Y:S01]  /*1d790*/  FMUL R152, R135, 1.4426950216293334961 ;  /* 0x3fb8aa3b87987820 */ /* 0x008fe20000400000 */
[----:B------:R-:W-:-:S02]  /*1d7a0*/  F2FP.SATFINITE.E4M3.F32.PACK_AB_MERGE_C R183, R36, R31, R42 ;  /* 0x0000001f24b7723e */ /* 0x000fc4000480702a */
[----:B--2---:R-:W2:Y:S04]  /*1d7b0*/  LDTM.x128 R4, tmem[UR21] ;  /* 0x00000015000479ee */ /* 0x004ea800083c0000 */
[----:B------:R3:W-:Y:S01]  /*1d7c0*/  MUFU.EX2 R151, R0 ;  /* 0x0000000000977308 */ /* 0x0007e20000000800 */
[----:B------:R-:W-:Y:S01]  /*1d7d0*/  FMUL R140, R140, 1.4426950216293334961 ;  /* 0x3fb8aa3b8c8c7820 */ /* 0x000fe20000400000 */
[----:B------:R-:W-:-:S06]  /*1d7e0*/  LOP3.LUT R144, R163, 0x50, RZ, 0x3c, !PT ;  /* 0x00000050a3907812 */ /* 0x000fcc00078e3cff */
[----:B------:R-:W1:Y:S01]  /*1d7f0*/  MUFU.EX2 R150, R150 ;  /* 0x0000009600967308 */ /* 0x000e620000000800 */
[----:B---3--:R-:W-:-:S05]  /*1d800*/  LOP3.LUT R0, R163, 0x40, RZ, 0x3c, !PT ;  /* 0x00000040a3007812 */ /* 0x008fca00078e3cff */
[----:B------:R3:W-:Y:S02]  /*1d810*/  STS.128 [R0+UR23+0x4000], R176 ;  /* 0x004000b000007988 */ /* 0x0007e40008000c17 */
[----:B------:R-:W1:Y:S02]  /*1d820*/  MUFU.EX2 R152, R152 ;  /* 0x0000009800987308 */ /* 0x000e640000000800 */
[----:B------:R1:W-:Y:S01]  /*1d830*/  STS.128 [R144+UR23+0x4000], R180 ;  /* 0x004000b490007988 */ /* 0x0003e20008000c17 */
[----:B0-----:R-:W-:-:S05]  /*1d840*/  FADD R149, R142, R167 ;  /* 0x000000a78e957221 */ /* 0x001fca0000000000 */
[----:B---3--:R0:W2:Y:S01]  /*1d850*/  MUFU.EX2 R0, R140 ;  /* 0x0000008c00007308 */ /* 0x0080a20000000800 */
[----:B-1----:R-:W-:Y:S02]  /*1d860*/  F2FP.SATFINITE.E4M3.F32.PACK_AB_MERGE_C R144, R143, R141, R165 ;  /* 0x0000008d8f90723e */ /* 0x002fe400048070a5 */
[----:B------:R-:W-:Y:S01]  /*1d870*/  F2FP.SATFINITE.E4M3.F32.PACK_AB_MERGE_C R143, R154, R155, RZ ;  /* 0x0000009b9a8f723e */ /* 0x000fe200048070ff */
[----:B----4-:R-:W-:-:S03]  /*1d880*/  FADD R149, R148, R149 ;  /* 0x0000009594957221 */ /* 0x010fc60000000000 */
[----:B------:R-:W-:Y:S02]  /*1d890*/  F2FP.SATFINITE.E4M3.F32.PACK_AB_MERGE_C R142, R148, R142, R143 ;  /* 0x0000008e948e723e */ /* 0x000fe4000480708f */
[----:B------:R-:W-:Y:S02]  /*1d8a0*/  F2FP.SATFINITE.E4M3.F32.PACK_AB_MERGE_C R143, R150, R151, RZ ;  /* 0x00000097968f723e */ /* 0x000fe400048070ff */
[----:B------:R-:W-:Y:S02]  /*1d8b0*/  LOP3.LUT R148, R163, 0x60, RZ, 0x3c, !PT ;  /* 0x00000060a3947812 */ /* 0x000fe400078e3cff */
[----:B------:R-:W-:Y:S02]  /*1d8c0*/  F2FP.SATFINITE.E4M3.F32.PACK_AB_MERGE_C R141, R175, R171, R185 ;  /* 0x000000abaf8d723e */ /* 0x000fe400048070b9 */
[----:B0-----:R-:W-:Y:S02]  /*1d8d0*/  F2FP.SATFINITE.E4M3.F32.PACK_AB_MERGE_C R140, R161, R159, R169 ;  /* 0x0000009fa18c723e */ /* 0x001fe400048070a9 */
[----:B------:R-:W-:-:S02]  /*1d8e0*/  LOP3.LUT R135, R163, 0x70, RZ, 0x3c, !PT ;  /* 0x00000070a3877812 */ /* 0x000fc400078e3cff */
[----:B------:R-:W-:Y:S01]  /*1d8f0*/  F2FP.SATFINITE.E4M3.F32.PACK_AB_MERGE_C R143, R152, R153, R143 ;  /* 0x00000099988f723e */ /* 0x000fe2000480708f */
[C---:B--2---:R-:W-:Y:S01]  /*1d900*/  FMUL R4, R0.reuse, R4 ;  /* 0x0000000400047220 */ /* 0x044fe20000400000 */
        /* <DEDUP_REMOVED lines=126> */
[----:B------:R-:W-:Y:S01]  /*1e0f0*/  FMUL R131, R0, R131 ;  /* 0x0000008300837220 */ /* 0x000fe20000400000 */
[----:B------:R0:W-:Y:S04]  /*1e100*/  STS.128 [R148+UR23+0x4000], R144 ;  /* 0x0040009094007988 */ /* 0x0001e80008000c17 */
[----:B------:R0:W-:Y:S01]  /*1e110*/  STS.128 [R135+UR23+0x4000], R140 ;  /* 0x0040008c87007988 */ /* 0x0001e20008000c17 */
[----:B------:R-:W-:Y:S01]  /*1e120*/  NOP ;  /* 0x0000000000007918 */ /* 0x000fe20000000000 */
[----:B------:R0:W-:Y:S01]  /*1e130*/  STTM.x128 tmem[UR21], R4 ;  /* 0x00000004000079ed */ /* 0x0001e200083c0015 */
[----:B------:R-:W1:Y:S02]  /*1e140*/  FENCE.VIEW.ASYNC.T ;  /* 0x00000000000073c6 */ /* 0x000e640000000200 */
[----:B-1----:R-:W-:Y:S06]  /*1e150*/  BAR.SYNC.DEFER_BLOCKING 0x0 ;  /* 0x0000000000007b1d */ /* 0x002fec0000010000 */
[----:B------:R1:W-:Y:S06]  /*1e160*/  MEMBAR.ALL.CTA ;  /* 0x0000000000007992 */ /* 0x0003ec0000008000 */
[----:B-1----:R-:W1:Y:S01]  /*1e170*/  FENCE.VIEW.ASYNC.S ;  /* 0x00000000000073c6 */ /* 0x002e620000000000 */
[----:B------:R-:W-:-:S04]  /*1e180*/  FADD R149, R155, R149 ;  /* 0x000000959b957221 */ /* 0x000fc80000000000 */
[----:B------:R-:W-:-:S04]  /*1e190*/  FADD R154, R154, R149 ;  /* 0x000000959a9a7221 */ /* 0x000fc80000000000 */
[----:B------:R-:W-:-:S04]  /*1e1a0*/  FADD R153, R153, R154 ;  /* 0x0000009a99997221 */ /* 0x000fc80000000000 */
[----:B------:R-:W-:Y:S01]  /*1e1b0*/  FADD R152, R152, R153 ;  /* 0x0000009998987221 */ /* 0x000fe20000000000 */
[----:B------:R-:W-:-:S03]  /*1e1c0*/  ULEA UR20, UR18, UR23, 0x3 ;  /* 0x0000001712147291 */ /* 0x000fc6000f8e18ff */
[----:B------:R-:W-:Y:S01]  /*1e1d0*/  FADD R152, R151, R152 ;  /* 0x0000009897987221 */ /* 0x000fe20000000000 */
[----:B------:R-:W-:-:S03]  /*1e1e0*/  UIADD3 UR20, UPT, UPT, UR20, 0x14000, URZ ;  /* 0x0001400014147890 */ /* 0x000fc6000fffe0ff */
[----:B------:R-:W-:Y:S01]  /*1e1f0*/  FADD R152, R150, R152 ;  /* 0x0000009896987221 */ /* 0x000fe20000000000 */
[----:B------:R-:W-:Y:S01]  /*1e200*/  UMOV UR64, UR65 ;  /* 0x0000004100407c82 */ /* 0x000fe20008000000 */
[----:B-1----:R-:W-:Y:S06]  /*1e210*/  BAR.SYNC.DEFER_BLOCKING 0x0 ;  /* 0x0000000000007b1d */ /* 0x002fec0000010000 */
[----:B------:R-:W-:Y:S05]  /*1e220*/  BRA.U UP3, `(.L_x_15) ;  /* 0x0000000103547547 */ /* 0x000fea000b800000 */
        /* <DEDUP_REMOVED lines=12> */
[----:B------:R1:W-:Y:S01]  /*1e2f0*/  UTCQMMA gdesc[UR10], gdesc[UR12], tmem[UR22], tmem[UR14], idesc[UR15], UPT ;  /* 0x00ff0e0c0a0075ea */ /* 0x0003e2000b800316 */
        /* <DEDUP_REMOVED lines=8> */
.L_x_15:
[----:B0-----:R-:W2:Y:S01]  /*1e380*/  LDL.LU R4, [R1+0x218] ;  /* 0x0002180001047983 */ /* 0x001ea20000300800 */
[----:B-----5:R-:W-:Y:S01]  /*1e390*/  ISETP.GE.U32.AND P0, PT, R2, UR24, PT ;  /* 0x0000001802007c0c */ /* 0x020fe2000bf06070 */
[----:B------:R-:W-:Y:S02]  /*1e3a0*/  UIADD3 UR18, UPT, UPT, UR18, 0x1, URZ ;  /* 0x0000000112127890 */ /* 0x000fe4000fffe0ff */
[----:B------:R-:W-:Y:S01]  /*1e3b0*/  USHF.L.U32 UR5, UR61, 0x7, URZ ;  /* 0x000000073d057899 */ /* 0x000fe200080006ff */
[----:B------:R-:W-:Y:S01]  /*1e3c0*/  ISETP.GE.U32.AND.EX P0, PT, R132, RZ, PT, P0 ;  /* 0x000000ff8400720c */ /* 0x000fe20003f06100 */
[----:B------:R-:W-:Y:S02]  /*1e3d0*/  UISETP.GT.AND UP2, UPT, UR18, 0x1, UPT ;  /* 0x000000011200788c */ /* 0x000fe4000bf44270 */
[----:B-1----:R-:W-:Y:S02]  /*1e3e0*/  USHF.L.U32 UR4, UR60, 0x7, URZ ;  /* 0x000000073c047899 */ /* 0x002fe400080006ff */
[----:B------:R-:W-:-:S02]  /*1e3f0*/  USEL UR65, URZ, 0x1, !UP2 ;  /* 0x00000001ff417887 */ /* 0x000fc4000d000000 */
[----:B------:R-:W-:Y:S02]  /*1e400*/  UIADD3 UR29, UPT, UPT, UR5, UR29, URZ ;  /* 0x0000001d051d7290 */ /* 0x000fe4000fffe0ff */
[----:B------:R-:W-:Y:S02]  /*1e410*/  UIADD3 UR28, UPT, UPT, UR4, UR28, URZ ;  /* 0x0000001c041c7290 */ /* 0x000fe4000fffe0ff */
[----:B------:R-:W-:Y:S02]  /*1e420*/  USEL UR18, UR18, URZ, !UP2 ;  /* 0x000000ff12127287 */ /* 0x000fe4000d000000 */
[----:B------:R-:W-:Y:S01]  /*1e430*/  ULOP3.LUT UR65, UR64, UR65, URZ, 0x3c, !UPT ;  /* 0x0000004140417292 */ /* 0x000fe2000f8e3cff */
[----:B--2---:R-:W-:-:S05]  /*1e440*/  FFMA R4, R0, R4, R152 ;  /* 0x0000000400047223 */ /* 0x004fca0000000098 */
[----:B------:R3:W-:Y:S04]  /*1e450*/  STL [R1+0x218], R4 ;  /* 0x0002180401007387 */ /* 0x0007e80000100800 */
[----:B------:R3:W-:Y:S01]  /*1e460*/  STL [R1+0x10c], R3 ;  /* 0x00010c0301007387 */ /* 0x0007e20000100800 */
[----:B------:R-:W-:Y:S05]  /*1e470*/  @!P0 BRA `(.L_x_16) ;  /* 0xffffff24005c8947 */ /* 0x000fea000383ffff */
.L_x_11:
[----:B------:R-:W4:Y:S01]  /*1e480*/  LDL.LU R137, [R1+0x218] ;  /* 0x0002180001897983 */ /* 0x000f220000300800 */
[----:B------:R-:W-:Y:S01]  /*1e490*/  UISETP.GE.AND UP1, UPT, UR59, 0x1, UPT ;  /* 0x000000013b00788c */ /* 0x000fe2000bf26270 */
[----:B----4-:R-:W-:-:S08]  /*1e4a0*/  FSETP.GT.AND P1, PT, |R137|, 8.50705917302346158658e+37, PT ;  /* 0x7e8000008900780b */ /* 0x010fd00003f24200 */
[----:B------:R-:W-:Y:S05]  /*1e4b0*/  BRA.U !UP1, `(.L_x_17) ;  /* 0x0000000109107547 */ /* 0x000fea000b800000 */
[----:B------:R-:W-:-:S06]  /*1e4c0*/  USHF.L.U32 UR64, UR64, 0x1f, URZ ;  /* 0x0000001f40407899 */ /* 0x000fcc00080006ff */
[----:B--2---:R-:W-:-:S04]  /*1e4d0*/  IMAD.U32 R0, RZ, RZ, UR64 ;  /* 0x00000040ff007e24 */ /* 0x004fc8000f8e00ff */
[----:B------:R-:W2:Y:S02]  /*1e4e0*/  SYNCS.PHASECHK.TRANS64.TRYWAIT P0, [UR20], R0 ;  /* 0x00000000ff0075a7 */ /* 0x000ea40008001114 */
[----:B--2---:R-:W-:Y:S05]  /*1e4f0*/  @!P0 BRA `(.L_x_18) ;  /* 0x0000004c00648947 */ /* 0x004fea0003800000 */
.L_x_17:
[----:B------:R-:W4:Y:S01]  /*1e500*/  S2R R2, SR_TID.X ;  /* 0x0000000000027919 */ /* 0x000f220000002100 */
[----:B------:R-:W-:Y:S01]  /*1e510*/  BAR.SYNC.DEFER_BLOCKING 0x0 ;  /* 0x0000000000007b1d */ /* 0x000fe20000010000 */
[C---:B------:R-:W-:Y:S02]  /*1e520*/  FSETP.GEU.AND P2, PT, |R137|.reuse, 1.175494350822287508e-38, PT ;  /* 0x008000008900780b */ /* 0x040fe40003f4e200 */
[----:B------:R-:W-:-:S03]  /*1e530*/  FSETP.GEU.AND P0, PT, R137, 1.175494350822287508e-38, PT ;  /* 0x008000008900780b */ /* 0x000fc60003f0e000 */
[----:B-1----:R-:W1:Y:S01]  /*1e540*/  LDCU.64 UR4, c[0x0][0x3e0] ;  /* 0x00007c00ff0477ac */ /* 0x002e620008000a00 */
[----:B------:R-:W-:Y:S01]  /*1e550*/  FSEL R132, RZ, -23, P0 ;  /* 0xc1b80000ff847808 */ /* 0x000fe20000000000 */
[----:B-1----:R-:W-:Y:S01]  /*1e560*/  UIMAD UR4, UR25, UR4, URZ ;  /* 0x00000004190472a4 */ /* 0x002fe2000f8e02ff */
[----:B----4-:R-:W-:Y:S01]  /*1e570*/  LOP3.LUT P3, RZ, R2, 0x7f, RZ, 0xc0, !PT ;  /* 0x0000007f02ff7812 */ /* 0x010fe2000786c0ff */
[----:B------:R-:W-:-:S05]  /*1e580*/  FMUL R2, R137, 8388608 ;  /* 0x4b00000089027820 */ /* 0x000fca0000400000 */
[----:B------:R-:W-:Y:S01]  /*1e590*/  FSEL R2, R2, R137, !P0 ;  /* 0x0000008902027208 */ /* 0x000fe20004000000 */
[----:B------:R-:W-:-:S03]  /*1e5a0*/  @P1 FMUL R137, R137, 0.25 ;  /* 0x3e80000089891820 */ /* 0x000fc60000400000 */
[C---:B------:R-:W-:Y:S01]  /*1e5b0*/  ISETP.GE.U32.AND P0, PT, R2.reuse, 0x7f800000, PT ;  /* 0x7f8000000200780c */ /* 0x040fe20003f06070 */
[----:B------:R-:W-:Y:S01]  /*1e5c0*/  @!P2 FMUL R137, R137, 16777216 ;  /* 0x4b8000008989a820 */ /* 0x000fe20000400000 */
[----:B------:R-:W-:Y:S01]  /*1e5d0*/  VIADD R133, R2, 0xc0cafb0d ;  /* 0xc0cafb0d02857836 */ /* 0x000fe20000000000 */
[----:B------:R-:W1:Y:S02]  /*1e5e0*/  @!P3 SYNCS.CCTL.IV [UR23+0x14000] ;  /* 0x01400000ff00b9b1 */ /* 0x000e640008000017 */
[----:B-1----:R-:W-:Y:S02]  /*1e5f0*/  BAR.SYNC.DEFER_BLOCKING 0x0 ;  /* 0x0000000000007b1d */ /* 0x002fe40000010000 */
[----:B------:R-:W-:-:S04]  /*1e600*/  LOP3.LUT R133, R133, 0xff800000, RZ, 0xc0, !PT ;  /* 0xff80000085857812 */ /* 0x000fc800078ec0ff */
[----:B--2---:R-:W1:Y:S01]  /*1e610*/  MUFU.RCP R0, R137 ;  /* 0x0000008900007308 */ /* 0x004e620000001000 */
[----:B------:R-:W-:Y:S01]  /*1e620*/  I2FP.F32.S32 R135, R133 ;  /* 0x0000008500877245 */ /* 0x000fe20000201400 */
[----:B0--3--:R-:W0:Y:S01]  /*1e630*/  LDTM.x128 R4, tmem[UR21] ;  /* 0x00000015000479ee */ /* 0x009e2200083c0000 */
[----:B------:R-:W-:-:S03]  /*1e640*/  IMAD.IADD R133, R2, 0x1, -R133 ;  /* 0x0000000102857824 */ /* 0x000fc600078e0a85 */
[----:B------:R-:W-:Y:S01]  /*1e650*/  FFMA.FTZ R132, R135, 1.1920928955078125e-07, R132 ;  /* 0x3400000087847823 */ /* 0x000fe20000010084 */
[----:B------:R-:W-:Y:S01]  /*1e660*/  FADD R133, R133, -1 ;  /* 0xbf80000085857421 */ /* 0x000fe20000000000 */
[----:B------:R-:W2:Y:S01]  /*1e670*/  @!P3 SYNCS.CCTL.IV [UR23+0x14008] ;  /* 0x01400800ff00b9b1 */ /* 0x000ea20008000017 */
[----:B------:R-:W-:Y:S01]  /*1e680*/  NOP ;  /* 0x0000000000007918 */ /* 0x000fe20000000000 */
[----:B0-----:R-:W-:Y:S01]  /*1e690*/  @P1 FMUL R4, R4, 0.25 ;  /* 0x3e80000004041820 */ /* 0x001fe20000400000 */
[----:B------:R-:W-:Y:S01]  /*1e6a0*/  @P1 FMUL R5, R5, 0.25 ;  /* 0x3e80000005051820 */ /* 0x000fe20000400000 */
[----:B------:R-:W-:Y:S01]  /*1e6b0*/  @P1 FMUL R42, R42, 0.25 ;  /* 0x3e8000002a2a1820 */ /* 0x000fe20000400000 */
[----:B------:R-:W-:Y:S01]  /*1e6c0*/  @P1 FMUL R43, R43, 0.25 ;  /* 0x3e8000002b2b1820 */ /* 0x000fe20000400000 */
[----:B------:R-:W-:Y:S01]  /*1e6d0*/  @!P2 FMUL R4, R4, 16777216 ;  /* 0x4b8000000404a820 */ /* 0x000fe20000400000 */
[----:B------:R-:W-:Y:S01]  /*1e6e0*/  @!P2 FMUL R5, R5, 16777216 ;  /* 0x4b8000000505a820 */ /* 0x000fe20000400000 */
[----:B------:R-:W-:Y:S01]  /*1e6f0*/  @!P2 FMUL R42, R42, 16777216 ;  /* 0x4b8000002a2aa820 */ /* 0x000fe20000400000 */
[----:B------:R-:W-:Y:S01]  /*1e700*/  @!P2 FMUL R43, R43, 16777216 ;  /* 0x4b8000002b2ba820 */ /* 0x000fe20000400000 */
[C---:B-1----:R-:W-:Y:S01]  /*1e710*/  FMUL R4, R0.reuse, R4 ;  /* 0x0000000400047220 */ /* 0x042fe20000400000 */
[C---:B------:R-:W-:Y:S01]  /*1e720*/  FMUL R5, R0.reuse, R5 ;  /* 0x0000000500057220 */ /* 0x040fe20000400000 */
[C---:B------:R-:W-:Y:S01]  /*1e730*/  FMUL R199, R0.reuse, R42 ;  /* 0x0000002a00c77220 */ /* 0x040fe20000400000 */
[----:B------:R-:W-:Y:S01]  /*1e740*/  FMUL R42, R0, R43 ;  /* 0x0000002b002a7220 */ /* 0x000fe20000400000 */
[----:B------:R-:W-:Y:S01]  /*1e750*/  @P1 FMUL R14, R14, 0.25 ;  /* 0x3e8000000e0e1820 */ /* 0x000fe20000400000 */
[----:B------:R-:W-:Y:S01]  /*1e760*/  @P1 FMUL R15, R15, 0.25 ;  /* 0x3e8000000f0f1820 */ /* 0x000fe20000400000 */
[----:B------:R-:W-:Y:S01]  /*1e770*/  F2FP.SATFINITE.E4M3.F32.PACK_AB_MERGE_C R43, R5, R4, RZ ;  /* 0x00000004052b723e */ /* 0x000fe200048070ff */
[----:B------:R-:W-:-:S02]  /*1e780*/  IMAD.MOV.U32 R4, RZ, RZ, 0x3dc6b27f ;  /* 0x3dc6b27fff047424 */ /* 0x000fc400078e00ff */
[----:B------:R-:W-:Y:S01]  /*1e790*/  @P1 FMUL R22, R22, 0.25 ;  /* 0x3e80000016161820 */ /* 0x000fe20000400000 */
[----:B------:R-:W-:Y:S01]  /*1e7a0*/  @P1 FMUL R23, R23, 0.25 ;  /* 0x3e80000017171820 */ /* 0x000fe20000400000 */
[----:B------:R-:W-:Y:S01]  /*1e7b0*/  @P1 FMUL R6, R6, 0.25 ;  /* 0x3e80000006061820 */ /* 0x000fe20000400000 */
[----:B------:R-:W-:Y:S01]  /*1e7c0*/  FFMA.FTZ R4, R133, R4, -0.16845393180847167969 ;  /* 0xbe2c7f3085047423 */ /* 0x000fe20000010004 */
[----:B------:R-:W-:Y:S01]  /*1e7d0*/  @P1 FMUL R7, R7, 0.25 ;  /* 0x3e80000007071820 */ /* 0x000fe20000400000 */
[----:B------:R-:W-:Y:S01]  /*1e7e0*/  @P1 FMUL R21, R21, 0.25 ;  /* 0x3e80000015151820 */ /* 0x000fe20000400000 */
[----:B------:R-:W-:Y:S01]  /*1e7f0*/  @!P2 FMUL R14, R14, 16777216 ;  /* 0x4b8000000e0ea820 */ /* 0x000fe20000400000 */
[----:B------:R-:W-:Y:S01]  /*1e800*/  FFMA.FTZ R4, R133, R4, 0.1716887056827545166 ;  /* 0x3e2fcf2a85047423 */ /* 0x000fe20000010004 */
[----:B------:R-:W-:Y:S01]  /*1e810*/  @!P2 FMUL R15, R15, 16777216 ;  /* 0x4b8000000f0fa820 */ /* 0x000fe20000400000 */
[----:B------:R-:W-:Y:S01]  /*1e820*/  @P1 FMUL R44, R44, 0.25 ;  /* 0x3e8000002c2c1820 */ /* 0x000fe20000400000 */
[----:B------:R-:W-:Y:S01]  /*1e830*/  @!P2 FMUL R22, R22, 16777216 ;  /* 0x4b8000001616a820 */ /* 0x000fe20000400000 */
[----:B------:R-:W-:Y:S01]  /*1e840*/  FFMA.FTZ R4, R133, R4, -0.17900948226451873779 ;  /* 0xbe374e4385047423 */ /* 0x000fe20000010004 */
[----:B------:R-:W-:Y:S01]  /*1e850*/  @!P2 FMUL R23, R23, 16777216 ;  /* 0x4b8000001717a820 */ /* 0x000fe20000400000 */
[----:B------:R-:W-:Y:S01]  /*1e860*/  @P1 FMUL R45, R45, 0.25 ;  /* 0x3e8000002d2d1820 */ /* 0x000fe20000400000 */
[----:B------:R-:W-:Y:S01]  /*1e870*/  @!P2 FMUL R6, R6, 16777216 ;  /* 0x4b8000000606a820 */ /* 0x000fe20000400000 */
[----:B------:R-:W-:Y:S01]  /*1e880*/  FFMA.FTZ R4, R133, R4, 0.20512372255325317383 ;  /* 0x3e520bf485047423 */ /* 0x000fe20000010004 */
[----:B------:R-:W-:Y:S01]  /*1e890*/  @!P2 FMUL R7, R7, 16777216 ;  /* 0x4b8000000707a820 */ /* 0x000fe20000400000 */
[----:B------:R-:W-:Y:S01]  /*1e8a0*/  @!P2 FMUL R21, R21, 16777216 ;  /* 0x4b8000001515a820 */ /* 0x000fe20000400000 */
[C---:B------:R-:W-:Y:S01]  /*1e8b0*/  FMUL R14, R0.reuse, R14 ;  /* 0x0000000e000e7220 */ /* 0x040fe20000400000 */
[C---:B------:R-:W-:Y:S01]  /*1e8c0*/  FFMA.FTZ R4, R133.reuse, R4, -0.24046532809734344482 ;  /* 0xbe763c8b85047423 */ /* 0x040fe20000010004 */
[----:B------:R-:W-:Y:S01]  /*1e8d0*/  FMUL R15, R0, R15 ;  /* 0x0000000f000f7220 */ /* 0x000fe20000400000 */
[----:B------:R-:W-:Y:S01]  /*1e8e0*/  @!P2 FMUL R44, R44, 16777216 ;  /* 0x4b8000002c2ca820 */ /* 0x000fe20000400000 */
[C---:B------:R-:W-:Y:S01]  /*1e8f0*/  FMUL R22, R0.reuse, R22 ;  /* 0x0000001600167220 */ /* 0x040fe20000400000 */
[----:B------:R-:W-:Y:S01]  /*1e900*/  FFMA.FTZ R4, R133, R4, 0.28857114911079406738 ;  /* 0x3e93bf9985047423 */ /* 0x000fe20000010004 */
[C---:B------:R-:W-:Y:S01]  /*1e910*/  FMUL R23, R0.reuse, R23 ;  /* 0x0000001700177220 */ /* 0x040fe20000400000 */
[----:B------:R-:W-:Y:S01]  /*1e920*/  @!P2 FMUL R45, R45, 16777216 ;  /* 0x4b8000002d2da820 */ /* 0x000fe20000400000 */
[C---:B------:R-:W-:Y:S01]  /*1e930*/  FMUL R6, R0.reuse, R6 ;  /* 0x0000000600067220 */ /* 0x040fe20000400000 */
[C---:B------:R-:W-:Y:S01]  /*1e940*/  FMUL R7, R0.reuse, R7 ;  /* 0x0000000700077220 */ /* 0x040fe20000400000 */
[C---:B------:R-:W-:Y:S01]  /*1e950*/  FMUL R135, R0.reuse, R21 ;  /* 0x0000001500877220 */ /* 0x040fe20000400000 */
[----:B------:R-:W-:Y:S01]  /*1e960*/  FFMA.FTZ R4, R133, R4, -0.36067417263984680176 ;  /* 0xbeb8aa4985047423 */ /* 0x000fe20000010004 */
[C---:B------:R-:W-:Y:S01]  /*1e970*/  FMUL R187, R0.reuse, R44 ;  /* 0x0000002c00bb7220 */ /* 0x040fe20000400000 */
[----:B------:R-:W-:Y:S01]  /*1e980*/  F2FP.SATFINITE.E4M3.F32.PACK_AB_MERGE_C R21, R15, R14, RZ ;  /* 0x0000000e0f15723e */ /* 0x000fe200048070ff */
[----:B------:R-:W-:Y:S01]  /*1e990*/  FMUL R44, R0, R45 ;  /* 0x0000002d002c7220 */ /* 0x000fe20000400000 */
[----:B------:R-:W-:Y:S01]  /*1e9a0*/  F2FP.SATFINITE.E4M3.F32.PACK_AB_MERGE_C R15, R23, R22, RZ ;  /* 0x00000016170f723e */ /* 0x000fe200048070ff */
[----:B------:R-:W-:Y:S01]  /*1e9b0*/  FFMA.FTZ R4, R133, R4, 0.48089820146560668945 ;  /* 0x3ef6384a85047423 */ /* 0x000fe20000010004 */
[----:B------:R-:W-:Y:S01]  /*1e9c0*/  F2FP.SATFINITE.E4M3.F32.PACK_AB_MERGE_C R45, R7, R6, RZ ;  /* 0x00000006072d723e */ /* 0x000fe200048070ff */
[----:B------:R-:W0:Y:S01]  /*1e9d0*/  LDC.64 R22, c[0x0][0x398] ;  /* 0x0000e600ff167b82 */ /* 0x000e220000000a00 */
[----:B------:R-:W-:Y:S01]  /*1e9e0*/  @P1 FMUL R16, R16, 0.25 ;  /* 0x3e80000010101820 */ /* 0x000fe20000400000 */
[----:B------:R-:W-:Y:S01]  /*1e9f0*/  @P1 FMUL R17, R17, 0.25 ;  /* 0x3e80000011111820 */ /* 0x000fe20000400000 */
[----:B------:R-:W-:Y:S01]  /*1ea00*/  FFMA.FTZ R4, R133, R4, -0.72134751081466674805 ;  /* 0xbf38aa3b85047423 */ /* 0x000fe20000010004 */
[----:B------:R-:W-:Y:S01]  /*1ea10*/  @P1 FMUL R12, R12, 0.25 ;  /* 0x3e8000000c0c1820 */ /* 0x000fe20000400000 */
[----:B------:R-:W-:Y:S01]  /*1ea20*/  @!P2 FMUL R16, R16, 16777216 ;  /* 0x4b8000001010a820 */ /* 0x000fe20000400000 */
[----:B------:R-:W-:Y:S01]  /*1ea30*/  @!P2 FMUL R17, R17, 16777216 ;  /* 0x4b8000001111a820 */ /* 0x000fe20000400000 */
[C---:B------:R-:W-:Y:S01]  /*1ea40*/  FMUL R4, R133.reuse, R4 ;  /* 0x0000000485047220 */ /* 0x040fe20000400000 */
[----:B------:R-:W1:Y:S01]  /*1ea50*/  LDC R7, c[0x0][0x3e8] ;  /* 0x0000fa00ff077b82 */ /* 0x000e620000000800 */
[C---:B------:R-:W-:Y:S01]  /*1ea60*/  FMUL R16, R0.reuse, R16 ;  /* 0x0000001000107220 */ /* 0x040fe20000400000 */
[----:B------:R-:W-:Y:S01]  /*1ea70*/  FMUL R17, R0, R17 ;  /* 0x0000001100117220 */ /* 0x000fe20000400000 */
[----:B------:R-:W-:Y:S01]  /*1ea80*/  FMUL R4, R133, R4 ;  /* 0x0000000485047220 */ /* 0x000fe20000400000 */
[----:B------:R-:W-:Y:S01]  /*1ea90*/  @P1 FMUL R13, R13, 0.25 ;  /* 0x3e8000000d0d1820 */ /* 0x000fe20000400000 */
        /* <DEDUP_REMOVED lines=9> */
[----:B------:R-:W-:Y:S01]  /*1eb30*/  F2FP.SATFINITE.E4M3.F32.PACK_AB_MERGE_C R16, R17, R16, RZ ;  /* 0x000000101110723e */ /* 0x000fe200048070ff */
[----:B------:R-:W-:Y:S01]  /*1eb40*/  FFMA.FTZ R133, R133, 1.4426950216293334961, R4 ;  /* 0x3fb8aa3b85857823 */ /* 0x000fe20000010004 */
[----:B------:R-:W-:Y:S01]  /*1eb50*/  @P1 FMUL R51, R51, 0.25 ;  /* 0x3e80000033331820 */ /* 0x000fe20000400000 */
[----:B------:R-:W-:Y:S01]  /*1eb60*/  @!P2 FMUL R12, R12, 16777216 ;  /* 0x4b8000000c0ca820 */ /* 0x000fe20000400000 */
[----:B------:R-:W-:Y:S01]  /*1eb70*/  @!P2 FMUL R13, R13, 16777216 ;  /* 0x4b8000000d0da820 */ /* 0x000fe20000400000 */
[----:B------:R-:W-:Y:S01]  /*1eb80*/  @!P2 FMUL R18, R18, 16777216 ;  /* 0x4b8000001212a820 */ /* 0x000fe20000400000 */
[----:B------:R-:W-:Y:S01]  /*1eb90*/  @!P2 FMUL R19, R19, 16777216 ;  /* 0x4b8000001313a820 */ /* 0x000fe20000400000 */
[----:B------:R-:W-:-:S02]  /*1eba0*/  @P0 IMAD.MOV.U32 R17, RZ, RZ, 0x7f800000 ;  /* 0x7f800000ff110424 */ /* 0x000fc400078e00ff */
        /* <DEDUP_REMOVED lines=101> */
[----:B------:R-:W-:Y:S01]  /*1f200*/  @!P2 FMUL R26, R26, 16777216 ;  /* 0x4b8000001a1aa820 */ /* 0x000fe20000400000 */
[----:B------:R-:W-:Y:S01]  /*1f210*/  @!P2 FMUL R27, R27, 16777216 ;  /* 0x4b8000001b1ba820 */ /* 0x000fe20000400000 */
[----:B------:R-:W-:Y:S01]  /*1f220*/  @!P2 FMUL R28, R28, 16777216 ;  /* 0x4b8000001c1ca820 */ /* 0x000fe20000400000 */
[----:B------:R-:W-:Y:S01]  /*1f230*/  @!P2 FMUL R29, R29, 16777216 ;  /* 0x4b8000001d1da820 */ /* 0x000fe20000400000 */
[----:B------:R-:W-:-:S02]  /*1f240*/  IMAD R5, R134, UR5, RZ ;  /* 0x0000000586057c24 */ /* 0x000fc4000f8e02ff */
[----:B------:R-:W-:Y:S01]  /*1f250*/  @!P2 FMUL R8, R8, 16777216 ;  /* 0x4b8000000808a820 */ /* 0x000fe20000400000 */
[----:B------:R-:W-:Y:S01]  /*1f260*/  @!P2 FMUL R9, R9, 16777216 ;  /* 0x4b8000000909a820 */ /* 0x000fe20000400000 */
[----:B------:R-:W-:Y:S01]  /*1f270*/  @!P2 FMUL R50, R50, 16777216 ;  /* 0x4b8000003232a820 */ /* 0x000fe20000400000 */
[----:B------:R-:W-:Y:S01]  /*1f280*/  FADD R132, R132, R133 ;  /* 0x0000008584847221 */ /* 0x000fe20000000000 */
[----:B------:R-:W-:Y:S01]  /*1f290*/  @!P2 FMUL R51, R51, 16777216 ;  /* 0x4b8000003333a820 */ /* 0x000fe20000400000 */
[C---:B------:R-:W-:Y:S01]  /*1f2a0*/  FMUL R12, R0.reuse, R12 ;  /* 0x0000000c000c7220 */ /* 0x040fe20000400000 */
[C---:B------:R-:W-:Y:S01]  /*1f2b0*/  FMUL R13, R0.reuse, R13 ;  /* 0x0000000d000d7220 */ /* 0x040fe20000400000 */
[C---:B------:R-:W-:Y:S01]  /*1f2c0*/  FMUL R18, R0.reuse, R18 ;  /* 0x0000001200127220 */ /* 0x040fe20000400000 */
[----:B------:R-:W-:Y:S01]  /*1f2d0*/  FMUL R19, R0, R19 ;  /* 0x0000001300137220 */ /* 0x000fe20000400000 */
[----:B------:R-:W-:Y:S01]  /*1f2e0*/  @P0 FFMA.FTZ R132, R2, R17, +INF ;  /* 0x7f80000002840423 */ /* 0x000fe20000010011 */
[----:B------:R-:W-:Y:S01]  /*1f2f0*/  USHF.R.S32.HI UR5, URZ, 0x1f, UR4 ;  /* 0x0000001fff057899 */ /* 0x000fe20008011404 */
[----:B------:R-:W-:Y:S01]  /*1f300*/  @!P2 FMUL R10, R10, 16777216 ;  /* 0x4b8000000a0aa820 */ /* 0x000fe20000400000 */
        /* <DEDUP_REMOVED lines=100> */
[C---:B------:R-:W-:Y:S01]  /*1f950*/  FMUL R26, R0.reuse, R26 ;  /* 0x0000001a001a7220 */ /* 0x040fe20000400000 */
[C---:B------:R-:W-:Y:S01]  /*1f960*/  FMUL R27, R0.reuse, R27 ;  /* 0x0000001b001b7220 */ /* 0x040fe20000400000 */
[C---:B------:R-:W-:Y:S01]  /*1f970*/  FMUL R28, R0.reuse, R28 ;  /* 0x0000001c001c7220 */ /* 0x040fe20000400000 */
[----:B------:R-:W-:Y:S01]  /*1f980*/  FMUL R29, R0, R29 ;  /* 0x0000001d001d7220 */ /* 0x000fe20000400000 */
[----:B------:R-:W-:Y:S01]  /*1f990*/  FSETP.NEU.AND P1, PT, R2, RZ, PT ;  /* 0x000000ff0200720b */ /* 0x000fe20003f2d000 */
[C---:B------:R-:W-:Y:S01]  /*1f9a0*/  FMUL R8, R0.reuse, R8 ;  /* 0x0000000800087220 */ /* 0x040fe20000400000 */
[----:B0-----:R-:W-:Y:S01]  /*1f9b0*/  IADD3 R4, P0, P2, R5, UR4, R22 ;  /* 0x0000000405047c10 */ /* 0x001fe2000fa1e016 */
[C---:B------:R-:W-:Y:S01]  /*1f9c0*/  FMUL R9, R0.reuse, R9 ;  /* 0x0000000900097220 */ /* 0x040fe20000400000 */
[----:B------:R-:W-:Y:S01]  /*1f9d0*/  SHF.R.S32.HI R2, RZ, 0x1f, R5 ;  /* 0x0000001fff027819 */ /* 0x000fe20000011405 */
[----:B------:R-:W-:Y:S01]  /*1f9e0*/  FMUL R191, R0, R50 ;  /* 0x0000003200bf7220 */ /* 0x000fe20000400000 */
[----:B-1----:R-:W-:-:S02]  /*1f9f0*/  IMAD.SHL.U32 R17, R7, 0x2, RZ ;  /* 0x0000000207117824 */ /* 0x002fc400078e00ff */
[C---:B------:R-:W-:Y:S01]  /*1fa00*/  FMUL R50, R0.reuse, R51 ;  /* 0x0000003300327220 */ /* 0x040fe20000400000 */
[C---:B------:R-:W-:Y:S01]  /*1fa10*/  FMUL R10, R0.reuse, R10 ;  /* 0x0000000a000a7220 */ /* 0x040fe20000400000 */
[C---:B------:R-:W-:Y:S01]  /*1fa20*/  FMUL R11, R0.reuse, R11 ;  /* 0x0000000b000b7220 */ /* 0x040fe20000400000 */
[C---:B------:R-:W-:Y:S01]  /*1fa30*/  FMUL R24, R0.reuse, R24 ;  /* 0x0000001800187220 */ /* 0x040fe20000400000 */
[C---:B------:R-:W-:Y:S01]  /*1fa40*/  FMUL R25, R0.reuse, R25 ;  /* 0x0000001900197220 */ /* 0x040fe20000400000 */
[C---:B------:R-:W-:Y:S01]  /*1fa50*/  FMUL R34, R0.reuse, R34 ;  /* 0x0000002200227220 */ /* 0x040fe20000400000 */
[C---:B------:R-:W-:Y:S01]  /*1fa60*/  FMUL R35, R0.reuse, R35 ;  /* 0x0000002300237220 */ /* 0x040fe20000400000 */
[----:B------:R-:W-:Y:S01]  /*1fa70*/  F2FP.SATFINITE.E4M3.F32.PACK_AB_MERGE_C R51, R13, R12, RZ ;  /* 0x0000000c0d33723e */ /* 0x000fe200048070ff */
[C---:B------:R-:W-:Y:S01]  /*1fa80*/  FMUL R30, R0.reuse, R30 ;  /* 0x0000001e001e7220 */ /* 0x040fe20000400000 */
[----:B------:R-:W-:Y:S01]  /*1fa90*/  F2FP.SATFINITE.E4M3.F32.PACK_AB_MERGE_C R18, R19, R18, RZ ;  /* 0x000000121312723e */ /* 0x000fe200048070ff */
[----:B------:R-:W-:Y:S01]  /*1faa0*/  FMUL R31, R0, R31 ;  /* 0x0000001f001f7220 */ /* 0x000fe20000400000 */
[----:B------:R-:W-:Y:S01]  /*1fab0*/  FSEL R132, R132, -INF , P1 ;  /* 0xff80000084847808 */ /* 0x000fe20000800000 */
[C---:B------:R-:W-:Y:S01]  /*1fac0*/  FMUL R193, R0.reuse, R46 ;  /* 0x0000002e00c17220 */ /* 0x040fe20000400000 */
[----:B------:R-:W-:Y:S01]  /*1fad0*/  F2FP.SATFINITE.E4M3.F32.PACK_AB_MERGE_C R13, R27, R26, RZ ;  /* 0x0000001a1b0d723e */ /* 0x000fe200048070ff */
[----:B------:R-:W-:Y:S01]  /*1fae0*/  IMAD R19, R7, 0x3, RZ ;  /* 0x0000000307137824 */ /* 0x000fe200078e02ff */
[----:B------:R-:W-:Y:S01]  /*1faf0*/  F2FP.SATFINITE.E4M3.F32.PACK_AB_MERGE_C R12, R29, R28, RZ ;  /* 0x0000001c1d0c723e */ /* 0x000fe200048070ff */
[----:B------:R-:W-:Y:S01]  /*1fb00*/  FMUL R46, R0, R47 ;  /* 0x0000002f002e7220 */ /* 0x000fe20000400000 */
[----:B------:R-:W-:Y:S01]  /*1fb10*/  IADD3.X R5, PT, PT, R2, UR5, R23, P0, P2 ;  /* 0x0000000502057c10 */ /* 0x000fe200087e4417 */
[----:B------:R-:W-:Y:S01]  /*1fb20*/  IMAD.SHL.U32 R27, R7, 0x4, RZ ;  /* 0x00000004071b7824 */ /* 0x000fe200078e00ff */
[----:B------:R-:W-:Y:S01]  /*1fb30*/  PRMT R29, R43, 0x9910, RZ ;  /* 0x000099102b1d7816 */ /* 0x000fe200000000ff */
[----:B------:R-:W-:Y:S01]  /*1fb40*/  FMUL R197, R0, R48 ;  /* 0x0000003000c57220 */ /* 0x000fe20000400000 */
[----:B------:R-:W-:Y:S01]  /*1fb50*/  IADD3 R2, P0, PT, R4, R7, RZ ;  /* 0x0000000704027210 */ /* 0x000fe20007f1e0ff */
[----:B------:R-:W-:Y:S01]  /*1fb60*/  FMUL R48, R0, R49 ;  /* 0x0000003100307220 */ /* 0x000fe20000400000 */
[----:B------:R-:W-:Y:S01]  /*1fb70*/  F2FP.SATFINITE.E4M3.F32.PACK_AB_MERGE_C R47, R9, R8, RZ ;  /* 0x00000008092f723e */ /* 0x000fe200048070ff */
[----:B------:R-:W-:Y:S01]  /*1fb80*/  FFMA R208, R132, 0.69314718246459960938, R3 ;  /* 0x3f31721884d07823 */ /* 0x000fe20000000003 */
[----:B------:R-:W-:Y:S01]  /*1fb90*/  IADD3 R22, P1, PT, R17, R4, RZ ;  /* 0x0000000411167210 */ /* 0x000fe20007f3e0ff */
[C---:B------:R-:W-:Y:S01]  /*1fba0*/  FMUL R32, R0.reuse, R32 ;  /* 0x0000002000207220 */ /* 0x040fe20000400000 */
[----:B------:R-:W-:Y:S01]  /*1fbb0*/  F2FP.SATFINITE.E4M3.F32.PACK_AB_MERGE_C R49, R11, R10, RZ ;  /* 0x0000000a0b31723e */ /* 0x000fe200048070ff */
[C---:B------:R-:W-:Y:S01]  /*1fbc0*/  FMUL R33, R0.reuse, R33 ;  /* 0x0000002100217220 */ /* 0x040fe20000400000 */
[----:B------:R-:W-:Y:S01]  /*1fbd0*/  F2FP.SATFINITE.E4M3.F32.PACK_AB_MERGE_C R14, R25, R24, RZ ;  /* 0x00000018190e723e */ /* 0x000fe200048070ff */
[----:B------:R-:W-:Y:S01]  /*1fbe0*/  STG.E.U8 desc[UR32][R4.64], R43 ;  /* 0x0000002b04007986 */ /* 0x000fe2000c101120 */
[----:B------:R-:W-:Y:S01]  /*1fbf0*/  F2FP.SATFINITE.E4M3.F32.PACK_AB_MERGE_C R9, R35, R34, RZ ;  /* 0x000000222309723e */ /* 0x000fe200048070ff */
[C---:B------:R-:W-:Y:S01]  /*1fc00*/  FMUL R20, R0.reuse, R20 ;  /* 0x0000001400147220 */ /* 0x040fe20000400000 */
[----:B------:R-:W-:Y:S01]  /*1fc10*/  F2FP.SATFINITE.E4M3.F32.PACK_AB_MERGE_C R11, R31, R30, RZ ;  /* 0x0000001e1f0b723e */ /* 0x000fe200048070ff */
[----:B------:R-:W-:Y:S01]  /*1fc20*/  IMAD R31, R7, 0x7, RZ ;  /* 0x00000007071f7824 */ /* 0x000fe200078e02ff */
[----:B------:R-:W-:Y:S01]  /*1fc30*/  IADD3 R24, P2, PT, R19, R4, RZ ;  /* 0x0000000413187210 */ /* 0x000fe20007f5e0ff */
[C---:B------:R-:W-:Y:S01]  /*1fc40*/  FMUL R36, R0.reuse, R36 ;  /* 0x0000002400247220 */ /* 0x040fe20000400000 */
[----:B------:R-:W-:Y:S01]  /*1fc50*/  LEA.HI.X.SX32 R3, R7, R5, 0x1, P0 ;  /* 0x0000000507037211 */ /* 0x000fe200000f0eff */
[C---:B------:R-:W-:Y:S01]  /*1fc60*/  FMUL R37, R0.reuse, R37 ;  /* 0x0000002500257220 */ /* 0x040fe20000400000 */
[----:B------:R-:W-:Y:S01]  /*1fc70*/  PRMT R35, R45, 0x9910, RZ ;  /* 0x000099102d237816 */ /* 0x000fe200000000ff */
[C---:B------:R-:W-:Y:S01]  /*1fc80*/  FMUL R38, R0.reuse, R38 ;  /* 0x0000002600267220 */ /* 0x040fe20000400000 */
[----:B------:R-:W-:Y:S01]  /*1fc90*/  SHF.R.S32.HI R29, RZ, 0x8, R29 ;  /* 0x00000008ff1d7819 */ /* 0x000fe2000001141d */
[C---:B------:R-:W-:Y:S01]  /*1fca0*/  FMUL R39, R0.reuse, R39 ;  /* 0x0000002700277220 */ /* 0x040fe20000400000 */
[----:B------:R-:W-:Y:S01]  /*1fcb0*/  IADD3 R26, P0, PT, R27, R4, RZ ;  /* 0x000000041b1a7210 */ /* 0x000fe20007f1e0ff */
[C---:B------:R-:W-:Y:S01]  /*1fcc0*/  FMUL R40, R0.reuse, R40 ;  /* 0x0000002800287220 */ /* 0x040fe20000400000 */
[-C--:B------:R-:W-:Y:S01]  /*1fcd0*/  LEA.HI.X.SX32 R23, R17, R5.reuse, 0x1, P1 ;  /* 0x0000000511177211 */ /* 0x080fe200008f0eff */
[----:B------:R-:W-:Y:S01]  /*1fce0*/  IMAD R17, R7, 0x5, RZ ;  /* 0x0000000507117824 */ /* 0x000fe200078e02ff */
[----:B------:R-:W-:Y:S01]  /*1fcf0*/  PRMT R30, R47, 0x9910, RZ ;  /* 0x000099102f1e7816 */ /* 0x000fe200000000ff */
[----:B------:R0:W-:Y:S01]  /*1fd00*/  STG.E.U8 desc[UR32][R2.64], R29 ;  /* 0x0000001d02007986 */ /* 0x0001e2000c101120 */
[-C--:B------:R-:W-:Y:S01]  /*1fd10*/  LEA.HI.X.SX32 R25, R19, R5.reuse, 0x1, P2 ;  /* 0x0000000513197211 */ /* 0x080fe200010f0eff */
[----:B------:R-:W-:Y:S01]  /*1fd20*/  IMAD R19, R7, 0x6, RZ ;  /* 0x0000000607137824 */ /* 0x000fe200078e02ff */
[----:B------:R-:W-:Y:S01]  /*1fd30*/  SHF.R.S32.HI R35, RZ, 0x8, R35 ;  /* 0x00000008ff237819 */ /* 0x000fe20000011423 */
[----:B------:R1:W-:Y:S01]  /*1fd40*/  STG.E.U8 desc[UR32][R22.64], R45 ;  /* 0x0000002d16007986 */ /* 0x0003e2000c101120 */
[----:B------:R-:W-:Y:S01]  /*1fd50*/  LEA.HI.X.SX32 R27, R27, R5, 0x1, P0 ;  /* 0x000000051b1b7211 */ /* 0x000fe200000f0eff */
[C---:B------:R-:W-:Y:S01]  /*1fd60*/  FMUL R41, R0.reuse, R41 ;  /* 0x0000002900297220 */ /* 0x040fe20000400000 */
[----:B------:R-:W-:Y:S01]  /*1fd70*/  F2FP.SATFINITE.E4M3.F32.PACK_AB_MERGE_C R10, R33, R32, RZ ;  /* 0x00000020210a723e */ /* 0x000fe200048070ff */
[----:B------:R-:W-:Y:S01]  /*1fd80*/  IMAD.SHL.U32 R33, R7, 0x8, RZ ;  /* 0x0000000807217824 */ /* 0x000fe200078e00ff */
[----:B------:R3:W-:Y:S01]  /*1fd90*/  STG.E.U8 desc[UR32][R24.64], R35 ;  /* 0x0000002318007986 */ /* 0x0007e2000c101120 */
[----:B------:R-:W-:Y:S01]  /*1fda0*/  IADD3 R28, P1, PT, R19, R4, RZ ;  /* 0x00000004131c7210 */ /* 0x000fe20007f3e0ff */
[C---:B------:R-:W-:Y:S01]  /*1fdb0*/  FMUL R207, R0.reuse, R52 ;  /* 0x0000003400cf7220 */ /* 0x040fe20000400000 */
[----:B0-----:R-:W-:Y:S01]  /*1fdc0*/  IMAD.MOV.U32 R29, RZ, RZ, R30 ;  /* 0x000000ffff1d7224 */ /* 0x001fe200078e001e */
[----:B------:R-:W-:Y:S01]  /*1fdd0*/  IADD3 R2, P0, PT, R17, R4, RZ ;  /* 0x0000000411027210 */ /* 0x000fe20007f1e0ff */
[----:B------:R0:W-:Y:S01]  /*1fde0*/  STG.E.U8 desc[UR32][R26.64], R47 ;  /* 0x0000002f1a007986 */ /* 0x0001e2000c101120 */
[----:B------:R-:W-:Y:S01]  /*1fdf0*/  PRMT R30, R51, 0x9910, RZ ;  /* 0x00009910331e7816 */ /* 0x000fe200000000ff */
[C---:B------:R-:W-:Y:S01]  /*1fe00*/  FMUL R206, R0.reuse, R54 ;  /* 0x0000003600ce7220 */ /* 0x040fe20000400000 */
[----:B-1----:R-:W-:Y:S01]  /*1fe10*/  IADD3 R22, P2, PT, R31, R4, RZ ;  /* 0x000000041f167210 */ /* 0x002fe20007f5e0ff */
[C---:B------:R-:W-:Y:S01]  /*1fe20*/  FMUL R204, R0.reuse, R56 ;  /* 0x0000003800cc7220 */ /* 0x040fe20000400000 */
[-C--:B------:R-:W-:Y:S01]  /*1fe30*/  LEA.HI.X.SX32 R3, R17, R5.reuse, 0x1, P0 ;  /* 0x0000000511037211 */ /* 0x080fe200000f0eff */
[----:B------:R-:W-:Y:S01]  /*1fe40*/  IMAD R17, R7, 0x9, RZ ;  /* 0x0000000907117824 */ /* 0x000fe200078e02ff */
[----:B---3--:R-:W-:Y:S01]  /*1fe50*/  PRMT R35, R49, 0x9910, RZ ;  /* 0x0000991031237816 */ /* 0x008fe200000000ff */
[C---:B------:R-:W-:Y:S01]  /*1fe60*/  FMUL R202, R0.reuse, R58 ;  /* 0x0000003a00ca7220 */ /* 0x040fe20000400000 */
[----:B------:R-:W-:Y:S01]  /*1fe70*/  IADD3 R24, P0, PT, R33, R4, RZ ;  /* 0x0000000421187210 */ /* 0x000fe20007f1e0ff */
[C---:B------:R-:W-:Y:S01]  /*1fe80*/  FMUL R200, R0.reuse, R60 ;  /* 0x0000003c00c87220 */ /* 0x040fe20000400000 */
[-C--:B------:R-:W-:Y:S01]  /*1fe90*/  LEA.HI.X.SX32 R23, R31, R5.reuse, 0x1, P2 ;  /* 0x000000051f177211 */ /* 0x080fe200010f0eff */
[----:B------:R-:W-:Y:S01]  /*1fea0*/  IMAD R31, R7, 0xb, RZ ;  /* 0x0000000b071f7824 */ /* 0x000fe200078e02ff */
[----:B0-----:R-:W-:Y:S01]  /*1feb0*/  SHF.R.S32.HI R27, RZ, 0x8, R29 ;  /* 0x00000008ff1b7819 */ /* 0x001fe2000001141d */
[C---:B------:R-:W-:Y:S01]  /*1fec0*/  FMUL R198, R0.reuse, R62 ;  /* 0x0000003e00c67220 */ /* 0x040fe20000400000 */
[-C--:B------:R-:W-:Y:S01]  /*1fed0*/  LEA.HI.X.SX32 R29, R19, R5.reuse, 0x1, P1 ;  /* 0x00000005131d7211 */ /* 0x080fe200008f0eff */
[----:B------:R-:W-:Y:S01]  /*1fee0*/  IMAD R19, R7, 0xa, RZ ;  /* 0x0000000a07137824 */ /* 0x000fe200078e02ff */
[----:B------:R-:W-:Y:S01]  /*1fef0*/  SHF.R.S32.HI R35, RZ, 0x8, R35 ;  /* 0x00000008ff237819 */ /* 0x000fe20000011423 */
[----:B------:R0:W-:Y:S01]  /*1ff00*/  STG.E.U8 desc[UR32][R2.64], R27 ;  /* 0x0000001b02007986 */ /* 0x0001e2000c101120 */
[-C--:B------:R-:W-:Y:S01]  /*1ff10*/  LEA.HI.X.SX32 R25, R33, R5.reuse, 0x1, P0 ;  /* 0x0000000521197211 */ /* 0x080fe200000f0eff */
[----:B------:R-:W-:Y:S01]  /*1ff20*/  IMAD R33, R7, 0xc, RZ ;  /* 0x0000000c07217824 */ /* 0x000fe200078e02ff */
[----:B------:R-:W-:Y:S01]  /*1ff30*/  IADD3 R26, P1, PT, R19, R4, RZ ;  /* 0x00000004131a7210 */ /* 0x000fe20007f3e0ff */
[----:B------:R1:W-:Y:S01]  /*1ff40*/  STG.E.U8 desc[UR32][R28.64], R49 ;  /* 0x000000311c007986 */ /* 0x0003e2000c101120 */
[----:B------:R-:W-:Y:S01]  /*1ff50*/  F2FP.SATFINITE.E4M3.F32.PACK_AB_MERGE_C R20, R135, R20, RZ ;  /* 0x000000148714723e */ /* 0x000fe200048070ff */
[C---:B------:R-:W-:Y:S01]  /*1ff60*/  FMUL R196, R0.reuse, R64 ;  /* 0x0000004000c47220 */ /* 0x040fe20000400000 */
[----:B------:R-:W-:Y:S01]  /*1ff70*/  F2FP.SATFINITE.E4M3.F32.PACK_AB_MERGE_C R8, R37, R36, RZ ;  /* 0x000000242508723e */ /* 0x000fe200048070ff */
[----:B------:R3:W-:Y:S01]  /*1ff80*/  STG.E.U8 desc[UR32][R22.64], R35 ;  /* 0x0000002316007986 */ /* 0x0007e2000c101120 */
[----:B------:R-:W-:Y:S01]  /*1ff90*/  F2FP.SATFINITE.E4M3.F32.PACK_AB_MERGE_C R6, R39, R38, RZ ;  /* 0x000000262706723e */ /* 0x000fe200048070ff */
[C---:B------:R-:W-:Y:S01]  /*1ffa0*/  FMUL R194, R0.reuse, R66 ;  /* 0x0000004200c27220 */ /* 0x040fe20000400000 */
[----:B------:R-:W-:Y:S01]  /*1ffb0*/  FMUL R192, R0, R68 ;  /* 0x0000004400c07220 */ /* 0x000fe20000400000 */
        /* <DEDUP_REMOVED lines=22> */
[----:B------:R-:W-:Y:S01]  /*20120*/  IMAD.SHL.U32 R33, R7, 0x10, RZ ;  /* 0x0000001007217824 */ /* 0x000fe200078e00ff */
[----:B------:R-:W-:Y:S01]  /*20130*/  IADD3 R24, P1, PT, R19, R4, RZ ;  /* 0x0000000413187210 */ /* 0x000fe20007f3e0ff */
[----:B------:R1:W-:Y:S01]  /*20140*/  STG.E.U8 desc[UR32][R26.64], R21 ;  /* 0x000000151a007986 */ /* 0x0003e2000c101120 */
[C---:B------:R-:W-:Y:S01]  /*20150*/  FMUL R247, R0.reuse, R80 ;  /* 0x0000005000f77220 */ /* 0x040fe20000400000 */
[C---:B------:R-:W-:Y:S01]  /*20160*/  FMUL R245, R0.reuse, R82 ;  /* 0x0000005200f57220 */ /* 0x040fe20000400000 */
[C---:B------:R-:W-:Y:S01]  /*20170*/  FMUL R243, R0.reuse, R84 ;  /* 0x0000005400f37220 */ /* 0x040fe20000400000 */
[----:B------:R3:W-:Y:S01]  /*20180*/  STG.E.U8 desc[UR32][R28.64], R35 ;  /* 0x000000231c007986 */ /* 0x0007e2000c101120 */
[C---:B------:R-:W-:Y:S01]  /*20190*/  FMUL R241, R0.reuse, R86 ;  /* 0x0000005600f17220 */ /* 0x040fe20000400000 */
[C---:B------:R-:W-:Y:S01]  /*201a0*/  FMUL R239, R0.reuse, R88 ;  /* 0x0000005800ef7220 */ /* 0x040fe20000400000 */
[C---:B------:R-:W-:Y:S01]  /*201b0*/  FMUL R237, R0.reuse, R90 ;  /* 0x0000005a00ed7220 */ /* 0x040fe20000400000 */
[----:B0-----:R-:W-:Y:S01]  /*201c0*/  IMAD.MOV.U32 R25, RZ, RZ, R30 ;  /* 0x000000ffff197224 */ /* 0x001fe200078e001e */
[----:B------:R-:W-:Y:S01]  /*201d0*/  IADD3 R2, P0, PT, R17, R4, RZ ;  /* 0x0000000411027210 */ /* 0x000fe20007f1e0ff */
[----:B------:R0:W-:Y:S01]  /*201e0*/  STG.E.U8 desc[UR32][R22.64], R16 ;  /* 0x0000001016007986 */ /* 0x0001e2000c101120 */
[C---:B------:R-:W-:Y:S01]  /*201f0*/  FMUL R235, R0.reuse, R92 ;  /* 0x0000005c00eb7220 */ /* 0x040fe20000400000 */
[----:B-1----:R-:W-:Y:S01]  /*20200*/  IADD3 R26, P2, PT, R31, R4, RZ ;  /* 0x000000041f1a7210 */ /* 0x002fe20007f5e0ff */
[----:B------:R-:W-:Y:S01]  /*20210*/  IMAD R21, R7, 0x12, RZ ;  /* 0x0000001207157824 */ /* 0x000fe200078e02ff */
[-C--:B------:R-:W-:Y:S01]  /*20220*/  LEA.HI.X.SX32 R3, R17, R5.reuse, 0x1, P0 ;  /* 0x0000000511037211 */ /* 0x080fe200000f0eff */
[----:B------:R-:W-:Y:S01]  /*20230*/  FMUL R233, R0, R94 ;  /* 0x0000005e00e97220 */ /* 0x000fe20000400000 */
[----:B---3--:R-:W-:Y:S01]  /*20240*/  PRMT R35, R18, 0x9910, RZ ;  /* 0x0000991012237816 */ /* 0x008fe200000000ff */
[----:B------:R-:W-:Y:S01]  /*20250*/  IMAD R29, R7, 0x13, RZ ;  /* 0x00000013071d7824 */ /* 0x000fe200078e02ff */
[-C--:B------:R-:W-:Y:S01]  /*20260*/  LEA.HI.X.SX32 R27, R31, R5.reuse, 0x1, P2 ;  /* 0x000000051f1b7211 */ /* 0x080fe200010f0eff */
[----:B------:R-:W-:Y:S01]  /*20270*/  IMAD R31, R7, 0x14, RZ ;  /* 0x00000014071f7824 */ /* 0x000fe200078e02ff */
[----:B------:R-:W-:Y:S01]  /*20280*/  SHF.R.S32.HI R35, RZ, 0x8, R35 ;  /* 0x00000008ff237819 */ /* 0x000fe20000011423 */
[C---:B------:R-:W-:Y:S01]  /*20290*/  FMUL R231, R0.reuse, R96 ;  /* 0x0000006000e77220 */ /* 0x040fe20000400000 */
[----:B0-----:R-:W-:Y:S01]  /*202a0*/  SHF.R.S32.HI R23, RZ, 0x8, R25 ;  /* 0x00000008ff177819 */ /* 0x001fe20000011419 */
[C---:B------:R-:W-:Y:S01]  /*202b0*/  FMUL R229, R0.reuse, R98 ;  /* 0x0000006200e57220 */ /* 0x040fe20000400000 */
[-C--:B------:R-:W-:Y:S01]  /*202c0*/  LEA.HI.X.SX32 R25, R19, R5.reuse, 0x1, P1 ;  /* 0x0000000513197211 */ /* 0x080fe200008f0eff */
[----:B------:R-:W-:Y:S01]  /*202d0*/  IMAD R19, R7, 0x11, RZ ;  /* 0x0000001107137824 */ /* 0x000fe200078e02ff */
[-C--:B------:R-:W-:Y:S01]  /*202e0*/  IADD3 R16, P0, PT, R33, R4.reuse, RZ ;  /* 0x0000000421107210 */ /* 0x080fe20007f1e0ff */
[----:B------:R0:W-:Y:S01]  /*202f0*/  STG.E.U8 desc[UR32][R2.64], R23 ;  /* 0x0000001702007986 */ /* 0x0001e2000c101120 */
[----:B------:R-:W-:Y:S01]  /*20300*/  IADD3 R22, P1, PT, R21, R4, RZ ;  /* 0x0000000415167210 */ /* 0x000fe20007f3e0ff */
[----:B------:R-:W-:Y:S01]  /*20310*/  FMUL R227, R0, R100 ;  /* 0x0000006400e37220 */ /* 0x000fe20000400000 */
[----:B------:R-:W-:Y:S01]  /*20320*/  LEA.HI.X.SX32 R17, R33, R5, 0x1, P0 ;  /* 0x0000000521117211 */ /* 0x000fe200000f0eff */
[----:B------:R1:W-:Y:S01]  /*20330*/  STG.E.U8 desc[UR32][R24.64], R18 ;  /* 0x0000001218007986 */ /* 0x0003e2000c101120 */
[----:B------:R-:W-:Y:S01]  /*20340*/  PRMT R33, R20, 0x9910, RZ ;  /* 0x0000991014217816 */ /* 0x000fe200000000ff */
[C---:B------:R-:W-:Y:S01]  /*20350*/  FMUL R225, R0.reuse, R102 ;  /* 0x0000006600e17220 */ /* 0x040fe20000400000 */
[C---:B------:R-:W-:Y:S01]  /*20360*/  FMUL R223, R0.reuse, R104 ;  /* 0x0000006800df7220 */ /* 0x040fe20000400000 */
[----:B------:R3:W-:Y:S01]  /*20370*/  STG.E.U8 desc[UR32][R26.64], R35 ;  /* 0x000000231a007986 */ /* 0x0007e2000c101120 */
[----:B------:R-:W-:Y:S01]  /*20380*/  SHF.R.S32.HI R33, RZ, 0x8, R33 ;  /* 0x00000008ff217819 */ /* 0x000fe20000011421 */
[C---:B------:R-:W-:Y:S01]  /*20390*/  FMUL R221, R0.reuse, R106 ;  /* 0x0000006a00dd7220 */ /* 0x040fe20000400000 */
[C---:B------:R-:W-:Y:S01]  /*203a0*/  FMUL R52, R0.reuse, R53 ;  /* 0x0000003500347220 */ /* 0x040fe20000400000 */
[-C--:B0-----:R-:W-:Y:S01]  /*203b0*/  IADD3 R2, P0, PT, R19, R4.reuse, RZ ;  /* 0x0000000413027210 */ /* 0x081fe20007f1e0ff */
[----:B------:R0:W-:Y:S01]  /*203c0*/  STG.E.U8 desc[UR32][R16.64], R20 ;  /* 0x0000001410007986 */ /* 0x0001e2000c101120 */
[-C--:B------:R-:W-:Y:S01]  /*203d0*/  LEA.HI.X.SX32 R23, R21, R5.reuse, 0x1, P1 ;  /* 0x0000000515177211 */ /* 0x080fe200008f0eff */
[----:B------:R-:W-:Y:S01]  /*203e0*/  IMAD R21, R7, 0x15, RZ ;  /* 0x0000001507157824 */ /* 0x000fe200078e02ff */
[-C--:B-1----:R-:W-:Y:S01]  /*203f0*/  IADD3 R18, P2, PT, R29, R4.reuse, RZ ;  /* 0x000000041d127210 */ /* 0x082fe20007f5e0ff */
[----:B------:R-:W-:Y:S01]  /*20400*/  IMAD R25, R7, 0x16, RZ ;  /* 0x0000001607197824 */ /* 0x000fe200078e02ff */
[----:B------:R-:W-:Y:S01]  /*20410*/  LEA.HI.X.SX32 R3, R19, R5, 0x1, P0 ;  /* 0x0000000513037211 */ /* 0x000fe200000f0eff */
[C---:B------:R-:W-:Y:S01]  /*20420*/  FMUL R55, R0.reuse, R55 ;  /* 0x0000003700377220 */ /* 0x040fe20000400000 */
[----:B---3--:R-:W-:Y:S01]  /*20430*/  PRMT R35, R15, 0x9910, RZ ;  /* 0x000099100f237816 */ /* 0x008fe200000000ff */
[----:B------:R-:W-:Y:S01]  /*20440*/  IMAD R27, R7, 0x17, RZ ;  /* 0x00000017071b7824 */ /* 0x000fe200078e02ff */
[----:B------:R-:W-:Y:S01]  /*20450*/  LEA.HI.X.SX32 R19, R29, R5, 0x1, P2 ;  /* 0x000000051d137211 */ /* 0x000fe200010f0eff */
[----:B------:R1:W-:Y:S01]  /*20460*/  STG.E.U8 desc[UR32][R2.64], R33 ;  /* 0x0000002102007986 */ /* 0x0003e2000c101120 */
[----:B------:R-:W-:Y:S01]  /*20470*/  SHF.R.S32.HI R35, RZ, 0x8, R35 ;  /* 0x00000008ff237819 */ /* 0x000fe20000011423 */
[----:B------:R-:W-:Y:S01]  /*20480*/  IMAD R29, R7, 0x18, RZ ;  /* 0x00000018071d7824 */ /* 0x000fe200078e02ff */
[-C--:B0-----:R-:W-:Y:S01]  /*20490*/  IADD3 R16, P0, PT, R31, R4.reuse, RZ ;  /* 0x000000041f107210 */ /* 0x081fe20007f1e0ff */
[----:B------:R0:W-:Y:S01]  /*204a0*/  STG.E.U8 desc[UR32][R22.64], R15 ;  /* 0x0000000f16007986 */ /* 0x0001e2000c101120 */
[-C--:B------:R-:W-:Y:S01]  /*204b0*/  IADD3 R20, P1, PT, R25, R4.reuse, RZ ;  /* 0x0000000419147210 */ /* 0x080fe20007f3e0ff */
[----:B------:R-:W-:Y:S01]  /*204c0*/  FMUL R57, R0, R57 ;  /* 0x0000003900397220 */ /* 0x000fe20000400000 */
[----:B------:R-:W-:Y:S01]  /*204d0*/  LEA.HI.X.SX32 R17, R31, R5, 0x1, P0 ;  /* 0x000000051f117211 */ /* 0x000fe200000f0eff */
[----:B------:R3:W-:Y:S01]  /*204e0*/  STG.E.U8 desc[UR32][R18.64], R35 ;  /* 0x0000002312007986 */ /* 0x0007e2000c101120 */
[----:B------:R-:W-:Y:S01]  /*204f0*/  PRMT R31, R14, 0x9910, RZ ;  /* 0x000099100e1f7816 */ /* 0x000fe200000000ff */
[C---:B------:R-:W-:Y:S01]  /*20500*/  FMUL R59, R0.reuse, R59 ;  /* 0x0000003b003b7220 */ /* 0x040fe20000400000 */
[C---:B------:R-:W-:Y:S01]  /*20510*/  FMUL R61, R0.reuse, R61 ;  /* 0x0000003d003d7220 */ /* 0x040fe20000400000 */
[-C--:B-1----:R-:W-:Y:S01]  /*20520*/  IADD3 R2, P0, PT, R21, R4.reuse, RZ ;  /* 0x0000000415027210 */ /* 0x082fe20007f1e0ff */
[----:B------:R1:W-:Y:S01]  /*20530*/  STG.E.U8 desc[UR32][R16.64], R14 ;  /* 0x0000000e10007986 */ /* 0x0003e2000c101120 */
[----:B------:R-:W-:Y:S01]  /*20540*/  PRMT R33, R13, 0x9910, RZ ;  /* 0x000099100d217816 */ /* 0x000fe200000000ff */
[C---:B------:R-:W-:Y:S01]  /*20550*/  FMUL R63, R0.reuse, R63 ;  /* 0x0000003f003f7220 */ /* 0x040fe20000400000 */
[-C--:B0-----:R-:W-:Y:S01]  /*20560*/  IADD3 R22, P2, PT, R27, R4.reuse, RZ ;  /* 0x000000041b167210 */ /* 0x081fe20007f5e0ff */
[C---:B------:R-:W-:Y:S01]  /*20570*/  FMUL R65, R0.reuse, R65 ;  /* 0x0000004100417220 */ /* 0x040fe20000400000 */
[----:B------:R-:W-:Y:S01]  /*20580*/  LEA.HI.X.SX32 R3, R21, R5, 0x1, P0 ;  /* 0x0000000515037211 */ /* 0x000fe200000f0eff */
[----:B------:R-:W-:Y:S01]  /*20590*/  FMUL R67, R0, R67 ;  /* 0x0000004300437220 */ /* 0x000fe20000400000 */
[----:B------:R-:W-:Y:S01]  /*205a0*/  SHF.R.S32.HI R31, RZ, 0x8, R31 ;  /* 0x00000008ff1f7819 */ /* 0x000fe2000001141f */
[----:B---3--:R-:W-:Y:S01]  /*205b0*/  IMAD R19, R7, 0x1a, RZ ;  /* 0x0000001a07137824 */ /* 0x008fe200078e02ff */
[-C--:B------:R-:W-:Y:S01]  /*205c0*/  LEA.HI.X.SX32 R21, R25, R5.reuse, 0x1, P1 ;  /* 0x0000000519157211 */ /* 0x080fe200008f0eff */
[----:B------:R-:W-:Y:S01]  /*205d0*/  IMAD R25, R7, 0x1b, RZ ;  /* 0x0000001b07197824 */ /* 0x000fe200078e02ff */
[-C--:B------:R-:W-:Y:S01]  /*205e0*/  LEA.HI.X.SX32 R23, R27, R5.reuse, 0x1, P2 ;  /* 0x000000051b177211 */ /* 0x080fe200010f0eff */
[----:B-1----:R-:W-:Y:S01]  /*205f0*/  IMAD R17, R7, 0x19, RZ ;  /* 0x0000001907117824 */ /* 0x002fe200078e02ff */
[-C--:B------:R-:W-:Y:S01]  /*20600*/  IADD3 R14, P0, PT, R29, R4.reuse, RZ ;  /* 0x000000041d0e7210 */ /* 0x080fe20007f1e0ff */
[----:B------:R0:W-:Y:S01]  /*20610*/  STG.E.U8 desc[UR32][R2.64], R31 ;  /* 0x0000001f02007986 */ /* 0x0001e2000c101120 */
[----:B------:R-:W-:Y:S01]  /*20620*/  SHF.R.S32.HI R33, RZ, 0x8, R33 ;  /* 0x00000008ff217819 */ /* 0x000fe20000011421 */
[----:B------:R-:W-:Y:S01]  /*20630*/  IMAD R27, R7, 0x1c, RZ ;  /* 0x0000001c071b7824 */ /* 0x000fe200078e02ff */
[----:B------:R-:W-:Y:S01]  /*20640*/  LEA.HI.X.SX32 R15, R29, R5, 0x1, P0 ;  /* 0x000000051d0f7211 */ /* 0x000fe200000f0eff */
[----:B------:R1:W-:Y:S01]  /*20650*/  STG.E.U8 desc[UR32][R20.64], R13 ;  /* 0x0000000d14007986 */ /* 0x0003e2000c101120 */
[----:B------:R-:W-:Y:S01]  /*20660*/  PRMT R29, R12, 0x9910, RZ ;  /* 0x000099100c1d7816 */ /* 0x000fe200000000ff */
[C---:B------:R-:W-:Y:S01]  /*20670*/  FMUL R69, R0.reuse, R69 ;  /* 0x0000004500457220 */ /* 0x040fe20000400000 */
[-C--:B------:R-:W-:Y:S01]  /*20680*/  IADD3 R16, P1, PT, R19, R4.reuse, RZ ;  /* 0x0000000413107210 */ /* 0x080fe20007f3e0ff */
[----:B------:R3:W-:Y:S01]  /*20690*/  STG.E.U8 desc[UR32][R22.64], R33 ;  /* 0x0000002116007986 */ /* 0x0007e2000c101120 */
[-C--:B------:R-:W-:Y:S01]  /*206a0*/  IADD3 R18, P2, PT, R25, R4.reuse, RZ ;  /* 0x0000000419127210 */ /* 0x080fe20007f5e0ff */
[C---:B------:R-:W-:Y:S01]  /*206b0*/  FMUL R71, R0.reuse, R71 ;  /* 0x0000004700477220 */ /* 0x040fe20000400000 */
[----:B------:R-:W-:Y:S01]  /*206c0*/  SHF.R.S32.HI R29, RZ, 0x8, R29 ;  /* 0x00000008ff1d7819 */ /* 0x000fe2000001141d */
[----:B------:R4:W-:Y:S01]  /*206d0*/  STG.E.U8 desc[UR32][R14.64], R12 ;  /* 0x0000000c0e007986 */ /* 0x0009e2000c101120 */
[-C--:B0-----:R-:W-:Y:S01]  /*206e0*/  IADD3 R2, P0, PT, R17, R4.reuse, RZ ;  /* 0x0000000411027210 */ /* 0x081fe20007f1e0ff */
[C---:B------:R-:W-:Y:S01]  /*206f0*/  FMUL R73, R0.reuse, R73 ;  /* 0x0000004900497220 */ /* 0x040fe20000400000 */
[----:B------:R-:W-:Y:S01]  /*20700*/  PRMT R31, R11, 0x9910, RZ ;  /* 0x000099100b1f7816 */ /* 0x000fe200000000ff */
[----:B-1----:R-:W-:Y:S01]  /*20710*/  IMAD R21, R7, 0x1e, RZ ;  /* 0x0000001e07157824 */ /* 0x002fe200078e02ff */
[----:B------:R-:W-:Y:S01]  /*20720*/  LEA.HI.X.SX32 R3, R17, R5, 0x1, P0 ;  /* 0x0000000511037211 */ /* 0x000fe200000f0eff */
[C---:B------:R-:W-:Y:S01]  /*20730*/  FMUL R75, R0.reuse, R75 ;  /* 0x0000004b004b7220 */ /* 0x040fe20000400000 */
[-C--:B------:R-:W-:Y:S01]  /*20740*/  LEA.HI.X.SX32 R17, R19, R5.reuse, 0x1, P1 ;  /* 0x0000000513117211 */ /* 0x080fe200008f0eff */
[----:B---3--:R-:W-:Y:S01]  /*20750*/  IMAD R23, R7, 0x1f, RZ ;  /* 0x0000001f07177824 */ /* 0x008fe200078e02ff */
[----:B------:R-:W-:Y:S01]  /*20760*/  LEA.HI.X.SX32 R19, R25, R5, 0x1, P2 ;  /* 0x0000000519137211 */ /* 0x000fe200010f0eff */
[----:B------:R0:W-:Y:S01]  /*20770*/  STG.E.U8 desc[UR32][R2.64], R29 ;  /* 0x0000001d02007986 */ /* 0x0001e2000c101120 */
[----:B------:R-:W-:Y:S01]  /*20780*/  SHF.R.S32.HI R31, RZ, 0x8, R31 ;  /* 0x00000008ff1f7819 */ /* 0x000fe2000001141f */
[----:B----4-:R-:W-:Y:S01]  /*20790*/  IMAD R15, R7, 0x1d, RZ ;  /* 0x0000001d070f7824 */ /* 0x010fe200078e02ff */
[-C--:B------:R-:W-:Y:S01]  /*207a0*/  IADD3 R12, P0, PT, R27, R4.reuse, RZ ;  /* 0x000000041b0c7210 */ /* 0x080fe20007f1e0ff */
[----:B------:R-:W-:Y:S01]  /*207b0*/  IMAD.SHL.U32 R25, R7, 0x20, RZ ;  /* 0x0000002007197824 */ /* 0x000fe200078e00ff */
[----:B------:R1:W-:Y:S01]  /*207c0*/  STG.E.U8 desc[UR32][R16.64], R11 ;  /* 0x0000000b10007986 */ /* 0x0003e2000c101120 */
[-C--:B------:R-:W-:Y:S01]  /*207d0*/  IADD3 R14, P1, PT, R21, R4.reuse, RZ ;  /* 0x00000004150e7210 */ /* 0x080fe20007f3e0ff */
[----:B------:R-:W-:Y:S01]  /*207e0*/  FMUL R54, R0, R77 ;  /* 0x0000004d00367220 */ /* 0x000fe20000400000 */
[----:B------:R-:W-:Y:S01]  /*207f0*/  LEA.HI.X.SX32 R13, R27, R5, 0x1, P0 ;  /* 0x000000051b0d7211 */ /* 0x000fe200000f0eff */
[----:B------:R3:W-:Y:S01]  /*20800*/  STG.E.U8 desc[UR32][R18.64], R31 ;  /* 0x0000001f12007986 */ /* 0x0007e2000c101120 */
[----:B------:R-:W-:Y:S01]  /*20810*/  PRMT R27, R10, 0x9910, RZ ;  /* 0x000099100a1b7816 */ /* 0x000fe200000000ff */
[C---:B------:R-:W-:Y:S01]  /*20820*/  FMUL R56, R0.reuse, R79 ;  /* 0x0000004f00387220 */ /* 0x040fe20000400000 */
[-C--:B0-----:R-:W-:Y:S01]  /*20830*/  IADD3 R2, P0, PT, R15, R4.reuse, RZ ;  /* 0x000000040f027210 */ /* 0x081fe20007f1e0ff */
[----:B------:R0:W-:Y:S01]  /*20840*/  STG.E.U8 desc[UR32][R12.64], R10 ;  /* 0x0000000a0c007986 */ /* 0x0001e2000c101120 */
[----:B------:R-:W-:Y:S01]  /*20850*/  PRMT R29, R9, 0x9910, RZ ;  /* 0x00009910091d7816 */ /* 0x000fe200000000ff */
[C---:B------:R-:W-:Y:S01]  /*20860*/  FMUL R58, R0.reuse, R81 ;  /* 0x00000051003a7220 */ /* 0x040fe20000400000 */
[----:B------:R-:W-:Y:S01]  /*20870*/  LEA.HI.X.SX32 R3, R15, R5, 0x1, P0 ;  /* 0x000000050f037211 */ /* 0x000fe200000f0eff */
[C---:B------:R-:W-:Y:S01]  /*20880*/  FMUL R60, R0.reuse, R83 ;  /* 0x00000053003c7220 */ /* 0x040fe20000400000 */
[-C--:B-1----:R-:W-:Y:S01]  /*20890*/  IADD3 R16, P2, PT, R23, R4.reuse, RZ ;  /* 0x0000000417107210 */ /* 0x082fe20007f5e0ff */
[----:B------:R-:W-:Y:S01]  /*208a0*/  FMUL R62, R0, R85 ;  /* 0x00000055003e7220 */ /* 0x000fe20000400000 */
[----:B------:R-:W-:Y:S01]  /*208b0*/  SHF.R.S32.HI R27, RZ, 0x8, R27 ;  /* 0x00000008ff1b7819 */ /* 0x000fe2000001141b */
[----:B---3--:R-:W-:Y:S01]  /*208c0*/  IMAD R19, R7, 0x22, RZ ;  /* 0x0000002207137824 */ /* 0x008fe200078e02ff */
[-C--:B------:R-:W-:Y:S01]  /*208d0*/  LEA.HI.X.SX32 R15, R21, R5.reuse, 0x1, P1 ;  /* 0x00000005150f7211 */ /* 0x080fe200008f0eff */
[----:B------:R-:W-:Y:S01]  /*208e0*/  IMAD R21, R7, 0x23, RZ ;  /* 0x0000002307157824 */ /* 0x000fe200078e02ff */
[-C--:B------:R-:W-:Y:S01]  /*208f0*/  LEA.HI.X.SX32 R17, R23, R5.reuse, 0x1, P2 ;  /* 0x0000000517117211 */ /* 0x080fe200010f0eff */
[----:B0-----:R-:W-:Y:S01]  /*20900*/  IMAD R13, R7, 0x21, RZ ;  /* 0x00000021070d7824 */ /* 0x001fe200078e02ff */
[-C--:B------:R-:W-:Y:S01]  /*20910*/  IADD3 R10, P0, PT, R25, R4.reuse, RZ ;  /* 0x00000004190a7210 */ /* 0x080fe20007f1e0ff */
[----:B------:R0:W-:Y:S01]  /*20920*/  STG.E.U8 desc[UR32][R2.64], R27 ;  /* 0x0000001b02007986 */ /* 0x0001e2000c101120 */
[----:B------:R-:W-:Y:S01]  /*20930*/  SHF.R.S32.HI R29, RZ, 0x8, R29 ;  /* 0x00000008ff1d7819 */ /* 0x000fe2000001141d */
[----:B------:R-:W-:Y:S01]  /*20940*/  IMAD R23, R7, 0x24, RZ ;  /* 0x0000002407177824 */ /* 0x000fe200078e02ff */
[----:B------:R-:W-:Y:S01]  /*20950*/  LEA.HI.X.SX32 R11, R25, R5, 0x1, P0 ;  /* 0x00000005190b7211 */ /* 0x000fe200000f0eff */
[----:B------:R1:W-:Y:S01]  /*20960*/  STG.E.U8 desc[UR32][R14.64], R9 ;  /* 0x000000090e007986 */ /* 0x0003e2000c101120 */
[----:B------:R-:W-:Y:S01]  /*20970*/  PRMT R25, R8, 0x9910, RZ ;  /* 0x0000991008197816 */ /* 0x000fe200000000ff */
[----:B------:R-:W-:Y:S01]  /*20980*/  FMUL R64, R0, R87 ;  /* 0x0000005700407220 */ /* 0x000fe20000400000 */
[-C--:B------:R-:W-:Y:S01]  /*20990*/  IADD3 R12, P1, PT, R19, R4.reuse, RZ ;  /* 0x00000004130c7210 */ /* 0x080fe20007f3e0ff */
[----:B------:R-:W-:Y:S01]  /*209a0*/  STG.E.U8 desc[UR32][R16.64], R29 ;  /* 0x0000001d10007986 */ /* 0x000fe2000c101120 */
[----:B------:R-:W-:Y:S01]  /*209b0*/  PRMT R33, R6, 0x9910, RZ ;  /* 0x0000991006217816 */ /* 0x000fe200000000ff */
[C---:B------:R-:W-:Y:S01]  /*209c0*/  FMUL R66, R0.reuse, R89 ;  /* 0x0000005900427220 */ /* 0x040fe20000400000 */
[----:B------:R-:W-:Y:S01]  /*209d0*/  SHF.R.S32.HI R25, RZ, 0x8, R25 ;  /* 0x00000008ff197819 */ /* 0x000fe20000011419 */
[----:B------:R3:W-:Y:S01]  /*209e0*/  STG.E.U8 desc[UR32][R10.64], R8 ;  /* 0x000000080a007986 */ /* 0x0007e2000c101120 */
[-C--:B0-----:R-:W-:Y:S01]  /*209f0*/  IADD3 R2, P0, PT, R13, R4.reuse, RZ ;  /* 0x000000040d027210 */ /* 0x081fe20007f1e0ff */
[C---:B------:R-:W-:Y:S01]  /*20a00*/  FMUL R68, R0.reuse, R91 ;  /* 0x0000005b00447220 */ /* 0x040fe20000400000 */
[C---:B------:R-:W-:Y:S01]  /*20a10*/  FMUL R70, R0.reuse, R93 ;  /* 0x0000005d00467220 */ /* 0x040fe20000400000 */
[-C--:B-1----:R-:W-:Y:S01]  /*20a20*/  IADD3 R14, P2, PT, R21, R4.reuse, RZ ;  /* 0x00000004150e7210 */ /* 0x082fe20007f5e0ff */
[C---:B------:R-:W-:Y:S01]  /*20a30*/  FMUL R72, R0.reuse, R95 ;  /* 0x0000005f00487220 */ /* 0x040fe20000400000 */
[----:B------:R-:W-:Y:S01]  /*20a40*/  LEA.HI.X.SX32 R3, R13, R5, 0x1, P0 ;  /* 0x000000050d037211 */ /* 0x000fe200000f0eff */
[C---:B------:R-:W-:Y:S01]  /*20a50*/  FMUL R74, R0.reuse, R97 ;  /* 0x00000061004a7220 */ /* 0x040fe20000400000 */
[----:B------:R-:W-:Y:S01]  /*20a60*/  LEA.HI.X.SX32 R13, R19, R5, 0x1, P1 ;  /* 0x00000005130d7211 */ /* 0x000fe200008f0eff */
[C---:B------:R-:W-:Y:S01]  /*20a70*/  FMUL R76, R0.reuse, R99 ;  /* 0x00000063004c7220 */ /* 0x040fe20000400000 */
[C---:B------:R-:W-:Y:S01]  /*20a80*/  FMUL R78, R0.reuse, R101 ;  /* 0x00000065004e7220 */ /* 0x040fe20000400000 */
[C---:B------:R-:W-:Y:S01]  /*20a90*/  FMUL R80, R0.reuse, R103 ;  /* 0x0000006700507220 */ /* 0x040fe20000400000 */
[----:B---3--:R-:W-:Y:S01]  /*20aa0*/  IADD3 R8, P0, PT, R23, R4, RZ ;  /* 0x0000000417087210 */ /* 0x008fe20007f1e0ff */
        /* <DEDUP_REMOVED lines=26> */
[-C--:B------:R-:W-:Y:S01]  /*20c50*/  LEA.HI.X.SX32 R15, R21, R5.reuse, 0x1, P2 ;  /* 0x00000005150f7211 */ /* 0x080fe200010f0eff */
[----:B------:R0:W-:Y:S01]  /*20c60*/  STG.E.U8 desc[UR32][R2.64], R25 ;  /* 0x0000001902007986 */ /* 0x0001e2000c101120 */
[----:B------:R-:W-:Y:S01]  /*20c70*/  SHF.R.S32.HI R33, RZ, 0x8, R33 ;  /* 0x00000008ff217819 */ /* 0x000fe20000011421 */
[----:B------:R-:W-:Y:S01]  /*20c80*/  IMAD R11, R7, 0x25, RZ ;  /* 0x00000025070b7824 */ /* 0x000fe200078e02ff */
[----:B------:R-:W-:Y:S01]  /*20c90*/  F2FP.SATFINITE.E4M3.F32.PACK_AB_MERGE_C R0, R41, R40, RZ ;  /* 0x000000282900723e */ /* 0x000fe200048070ff */
[----:B------:R-:W-:Y:S01]  /*20ca0*/  IMAD R17, R7, 0x26, RZ ;  /* 0x0000002607117824 */ /* 0x000fe200078e02ff */
[----:B------:R-:W-:Y:S01]  /*20cb0*/  LEA.HI.X.SX32 R9, R23, R5, 0x1, P0 ;  /* 0x0000000517097211 */ /* 0x000fe200000f0eff */
[C---:B------:R-:W-:Y:S01]  /*20cc0*/  IMAD R19, R7.reuse, 0x27, RZ ;  /* 0x0000002707137824 */ /* 0x040fe200078e02ff */
[----:B------:R1:W-:Y:S01]  /*20cd0*/  STG.E.U8 desc[UR32][R12.64], R6 ;  /* 0x000000060c007986 */ /* 0x0003e2000c101120 */
[----:B------:R-:W-:Y:S01]  /*20ce0*/  IMAD R21, R7, 0x28, RZ ;  /* 0x0000002807157824 */ /* 0x000fe200078e02ff */
[----:B------:R-:W-:Y:S01]  /*20cf0*/  F2FP.SATFINITE.E4M3.F32.PACK_AB_MERGE_C R206, R55, R206, RZ ;  /* 0x000000ce37ce723e */ /* 0x000fe200048070ff */
[C---:B------:R-:W-:Y:S01]  /*20d00*/  IMAD R23, R7.reuse, 0x29, RZ ;  /* 0x0000002907177824 */ /* 0x040fe200078e02ff */
[----:B------:R3:W-:Y:S01]  /*20d10*/  STG.E.U8 desc[UR32][R14.64], R33 ;  /* 0x000000210e007986 */ /* 0x0007e2000c101120 */
[----:B0-----:R-:W-:Y:S01]  /*20d20*/  IMAD R25, R7, 0x2a, RZ ;  /* 0x0000002a07197824 */ /* 0x001fe200078e02ff */
[-C--:B------:R-:W-:Y:S01]  /*20d30*/  IADD3 R2, P0, PT, R11, R4.reuse, RZ ;  /* 0x000000040b027210 */ /* 0x080fe20007f1e0ff */
[C---:B------:R-:W-:Y:S01]  /*20d40*/  IMAD R27, R7.reuse, 0x2b, RZ ;  /* 0x0000002b071b7824 */ /* 0x040fe200078e02ff */
[----:B------:R0:W-:Y:S01]  /*20d50*/  STG.E.U8 desc[UR32][R8.64], R0 ;  /* 0x0000000008007986 */ /* 0x0001e2000c101120 */
[----:B------:R-:W-:Y:S01]  /*20d60*/  IMAD R29, R7, 0x2c, RZ ;  /* 0x0000002c071d7824 */ /* 0x000fe200078e02ff */
[-C--:B------:R-:W-:Y:S01]  /*20d70*/  IADD3 R10, P3, PT, R21, R4.reuse, RZ ;  /* 0x00000004150a7210 */ /* 0x080fe20007f7e0ff */
[----:B------:R-:W-:Y:S01]  /*20d80*/  IMAD R31, R7, 0x2d, RZ ;  /* 0x0000002d071f7824 */ /* 0x000fe200078e02ff */
[-C--:B-1----:R-:W-:Y:S01]  /*20d90*/  IADD3 R6, P1, PT, R17, R4.reuse, RZ ;  /* 0x0000000411067210 */ /* 0x082fe20007f3e0ff */
[----:B------:R-:W-:Y:S01]  /*20da0*/  IMAD R35, R7, 0x2f, RZ ;  /* 0x0000002f07237824 */ /* 0x000fe200078e02ff */
[-C--:B------:R-:W-:Y:S01]  /*20db0*/  IADD3 R12, P4, PT, R23, R4.reuse, RZ ;  /* 0x00000004170c7210 */ /* 0x080fe20007f9e0ff */
[----:B------:R-:W-:Y:S01]  /*20dc0*/  IMAD R37, R7, 0x30, RZ ;  /* 0x0000003007257824 */ /* 0x000fe200078e02ff */
[-C--:B---3--:R-:W-:Y:S01]  /*20dd0*/  IADD3 R14, P5, PT, R25, R4.reuse, RZ ;  /* 0x00000004190e7210 */ /* 0x088fe20007fbe0ff */
[----:B------:R-:W-:Y:S01]  /*20de0*/  IMAD R33, R7, 0x2e, RZ ;  /* 0x0000002e07217824 */ /* 0x000fe200078e02ff */
[-C--:B------:R-:W-:Y:S01]  /*20df0*/  IADD3 R16, P6, PT, R27, R4.reuse, RZ ;  /* 0x000000041b107210 */ /* 0x080fe20007fde0ff */
[----:B------:R-:W-:Y:S01]  /*20e00*/  IMAD R39, R7, 0x31, RZ ;  /* 0x0000003107277824 */ /* 0x000fe200078e02ff */
[----:B0-----:R-:W-:Y:S01]  /*20e10*/  IADD3 R8, P2, PT, R19, R4, RZ ;  /* 0x0000000413087210 */ /* 0x001fe20007f5e0ff */
[----:B------:R-:W-:Y:S01]  /*20e20*/  IMAD R41, R7, 0x32, RZ ;  /* 0x0000003207297824 */ /* 0x000fe200078e02ff */
[----:B------:R-:W-:Y:S01]  /*20e30*/  F2FP.SATFINITE.E4M3.F32.PACK_AB_MERGE_C R204, R57, R204, RZ ;  /* 0x000000cc39cc723e */ /* 0x000fe200048070ff */
        /* <DEDUP_REMOVED lines=18> */
[C---:B------:R-:W-:Y:S01]  /*20f60*/  IMAD R61, R7.reuse, 0x3c, RZ ;  /* 0x0000003c073d7824 */ /* 0x040fe200078e02ff */
[----:B------:R-:W-:Y:S01]  /*20f70*/  F2FP.SATFINITE.E4M3.F32.PACK_AB_MERGE_C R195, R106, R195, RZ ;  /* 0x000000c36ac3723e */ /* 0x000fe200048070ff */
[----:B------:R-:W-:Y:S01]  /*20f80*/  IMAD R63, R7, 0x3d, RZ ;  /* 0x0000003d073f7824 */ /* 0x000fe200078e02ff */
[----:B------:R-:W-:Y:S01]  /*20f90*/  F2FP.SATFINITE.E4M3.F32.PACK_AB_MERGE_C R135, R131, R130, RZ ;  /* 0x000000828387723e */ /* 0x000fe200048070ff */
[----:B------:R-:W-:Y:S01]  /*20fa0*/  IMAD R65, R7, 0x3e, RZ ;  /* 0x0000003e07417824 */ /* 0x000fe200078e02ff */
[-C--:B------:R-:W-:Y:S01]  /*20fb0*/  LEA.HI.X.SX32 R3, R11, R5.reuse, 0x1, P0 ;  /* 0x000000050b037211 */ /* 0x080fe200000f0eff */
[----:B------:R-:W-:Y:S01]  /*20fc0*/  IMAD R67, R7, 0x3f, RZ ;  /* 0x0000003f07437824 */ /* 0x000fe200078e02ff */
[-C--:B------:R-:W-:Y:S01]  /*20fd0*/  IADD3 R18, P0, PT, R29, R4.reuse, RZ ;  /* 0x000000041d127210 */ /* 0x080fe20007f1e0ff */
[----:B------:R-:W-:Y:S01]  /*20fe0*/  IMAD.SHL.U32 R69, R7, 0x40, RZ ;  /* 0x0000004007457824 */ /* 0x000fe200078e00ff */
[-C--:B------:R-:W-:Y:S01]  /*20ff0*/  LEA.HI.X.SX32 R9, R19, R5.reuse, 0x1, P2 ;  /* 0x0000000513097211 */ /* 0x080fe200010f0eff */
[----:B------:R-:W-:Y:S01]  /*21000*/  IMAD R71, R7, 0x41, RZ ;  /* 0x0000004107477824 */ /* 0x000fe200078e02ff */
[-C--:B------:R-:W-:Y:S01]  /*21010*/  LEA.HI.X.SX32 R11, R21, R5.reuse, 0x1, P3 ;  /* 0x00000005150b7211 */ /* 0x080fe200018f0eff */
[----:B------:R-:W-:Y:S01]  /*21020*/  IMAD R73, R7, 0x42, RZ ;  /* 0x0000004207497824 */ /* 0x000fe200078e02ff */
[-C--:B------:R-:W-:Y:S01]  /*21030*/  LEA.HI.X.SX32 R13, R23, R5.reuse, 0x1, P4 ;  /* 0x00000005170d7211 */ /* 0x080fe200020f0eff */
[----:B------:R-:W-:Y:S01]  /*21040*/  IMAD R75, R7, 0x43, RZ ;  /* 0x00000043074b7824 */ /* 0x000fe200078e02ff */
[-C--:B------:R-:W-:Y:S01]  /*21050*/  LEA.HI.X.SX32 R15, R25, R5.reuse, 0x1, P5 ;  /* 0x00000005190f7211 */ /* 0x080fe200028f0eff */
[----:B------:R-:W-:Y:S01]  /*21060*/  IMAD R77, R7, 0x44, RZ ;  /* 0x00000044074d7824 */ /* 0x000fe200078e02ff */
[-C--:B------:R-:W-:Y:S01]  /*21070*/  IADD3 R22, P2, PT, R33, R4.reuse, RZ ;  /* 0x0000000421167210 */ /* 0x080fe20007f5e0ff */
[----:B------:R-:W-:Y:S01]  /*21080*/  IMAD R79, R7, 0x45, RZ ;  /* 0x00000045074f7824 */ /* 0x000fe200078e02ff */
[-C--:B------:R-:W-:Y:S01]  /*21090*/  IADD3 R24, P3, PT, R35, R4.reuse, RZ ;  /* 0x0000000423187210 */ /* 0x080fe20007f7e0ff */
[----:B------:R-:W-:Y:S01]  /*210a0*/  IMAD R81, R7, 0x46, RZ ;  /* 0x0000004607517824 */ /* 0x000fe200078e02ff */
[-C--:B------:R-:W-:Y:S01]  /*210b0*/  IADD3 R26, P4, PT, R37, R4.reuse, RZ ;  /* 0x00000004251a7210 */ /* 0x080fe20007f9e0ff */
[----:B------:R-:W-:Y:S01]  /*210c0*/  IMAD R83, R7, 0x47, RZ ;  /* 0x0000004707537824 */ /* 0x000fe200078e02ff */
[-C--:B------:R-:W-:Y:S01]  /*210d0*/  IADD3 R28, P5, PT, R39, R4.reuse, RZ ;  /* 0x00000004271c7210 */ /* 0x080fe20007fbe0ff */
[----:B------:R-:W-:Y:S01]  /*210e0*/  IMAD R85, R7, 0x48, RZ ;  /* 0x0000004807557824 */ /* 0x000fe200078e02ff */
[----:B------:R-:W-:Y:S01]  /*210f0*/  LEA.HI.X.SX32 R19, R29, R5, 0x1, P0 ;  /* 0x000000051d137211 */ /* 0x000fe200000f0eff */
[C---:B------:R-:W-:Y:S01]  /*21100*/  IMAD R87, R7.reuse, 0x49, RZ ;  /* 0x0000004907577824 */ /* 0x040fe200078e02ff */
[----:B------:R-:W-:Y:S01]  /*21110*/  F2FP.SATFINITE.E4M3.F32.PACK_AB_MERGE_C R199, R42, R199, RZ ;  /* 0x000000c72ac7723e */ /* 0x000fe200048070ff */
[----:B------:R-:W-:Y:S01]  /*21120*/  IMAD R89, R7, 0x4a, RZ ;  /* 0x0000004a07597824 */ /* 0x000fe200078e02ff */
[-C--:B------:R-:W-:Y:S01]  /*21130*/  IADD3 R32, P0, PT, R43, R4.reuse, RZ ;  /* 0x000000042b207210 */ /* 0x080fe20007f1e0ff */
[----:B------:R-:W-:Y:S01]  /*21140*/  IMAD R91, R7, 0x4b, RZ ;  /* 0x0000004b075b7824 */ /* 0x000fe200078e02ff */
[-C--:B------:R-:W-:Y:S01]  /*21150*/  LEA.HI.X.SX32 R23, R33, R5.reuse, 0x1, P2 ;  /* 0x0000000521177211 */ /* 0x080fe200010f0eff */
[----:B------:R-:W-:Y:S01]  /*21160*/  IMAD R93, R7, 0x4c, RZ ;  /* 0x0000004c075d7824 */ /* 0x000fe200078e02ff */
[-C--:B------:R-:W-:Y:S01]  /*21170*/  LEA.HI.X.SX32 R25, R35, R5.reuse, 0x1, P3 ;  /* 0x0000000523197211 */ /* 0x080fe200018f0eff */
[----:B------:R-:W-:Y:S01]  /*21180*/  IMAD R95, R7, 0x4d, RZ ;  /* 0x0000004d075f7824 */ /* 0x000fe200078e02ff */
[----:B------:R-:W-:Y:S01]  /*21190*/  LEA.HI.X.SX32 R29, R39, R5, 0x1, P5 ;  /* 0x00000005271d7211 */ /* 0x000fe200028f0eff */
[C---:B------:R-:W-:Y:S01]  /*211a0*/  IMAD R97, R7.reuse, 0x4e, RZ ;  /* 0x0000004e07617824 */ /* 0x040fe200078e02ff */
[----:B------:R-:W-:Y:S01]  /*211b0*/  F2FP.SATFINITE.E4M3.F32.PACK_AB_MERGE_C R187, R44, R187, RZ ;  /* 0x000000bb2cbb723e */ /* 0x000fe200048070ff */
[----:B------:R-:W-:Y:S01]  /*211c0*/  IMAD R99, R7, 0x4f, RZ ;  /* 0x0000004f07637824 */ /* 0x000fe200078e02ff */
[-C--:B------:R-:W-:Y:S01]  /*211d0*/  IADD3 R36, P2, PT, R47, R4.reuse, RZ ;  /* 0x000000042f247210 */ /* 0x080fe20007f5e0ff */
[----:B------:R-:W-:Y:S01]  /*211e0*/  IMAD R101, R7, 0x50, RZ ;  /* 0x0000005007657824 */ /* 0x000fe200078e02ff */
[-C--:B------:R-:W-:Y:S01]  /*211f0*/  IADD3 R38, P3, PT, R49, R4.reuse, RZ ;  /* 0x0000000431267210 */ /* 0x080fe20007f7e0ff */
[----:B------:R-:W-:Y:S01]  /*21200*/  IMAD R106, R7, 0x51, RZ ;  /* 0x00000051076a7824 */ /* 0x000fe200078e02ff */
[-C--:B------:R-:W-:Y:S01]  /*21210*/  IADD3 R42, P5, PT, R53, R4.reuse, RZ ;  /* 0x00000004352a7210 */ /* 0x080fe20007fbe0ff */
[C---:B------:R-:W-:Y:S01]  /*21220*/  IMAD R108, R7.reuse, 0x52, RZ ;  /* 0x00000052076c7824 */ /* 0x040fe200078e02ff */
[----:B------:R-:W-:Y:S01]  /*21230*/  F2FP.SATFINITE.E4M3.F32.PACK_AB_MERGE_C R193, R46, R193, RZ ;  /* 0x000000c12ec1723e */ /* 0x000fe200048070ff */
[----:B------:R-:W-:Y:S01]  /*21240*/  IMAD R110, R7, 0x53, RZ ;  /* 0x00000053076e7824 */ /* 0x000fe200078e02ff */
[----:B------:R-:W-:Y:S01]  /*21250*/  LEA.HI.X.SX32 R33, R43, R5, 0x1, P0 ;  /* 0x000000052b217211 */ /* 0x000fe200000f0eff */
[C---:B------:R-:W-:Y:S01]  /*21260*/  IMAD R112, R7.reuse, 0x54, RZ ;  /* 0x0000005407707824 */ /* 0x040fe200078e02ff */
[----:B------:R-:W-:Y:S01]  /*21270*/  F2FP.SATFINITE.E4M3.F32.PACK_AB_MERGE_C R197, R48, R197, RZ ;  /* 0x000000c530c5723e */ /* 0x000fe200048070ff */
        /* <DEDUP_REMOVED lines=8> */
[----:B------:R-:W-:Y:S01]  /*21300*/  IMAD R109, R7, 0x59, RZ ;  /* 0x00000059076d7824 */ /* 0x000fe200078e02ff */
[-C--:B------:R-:W-:Y:S01]  /*21310*/  IADD3 R46, P0, PT, R57, R4.reuse, RZ ;  /* 0x00000004392e7210 */ /* 0x080fe20007f1e0ff */
        /* <DEDUP_REMOVED lines=23> */
[----:B------:R-:W-:Y:S01]  /*21490*/  LEA.HI.X.SX32 R53, R63, R5, 0x1, P3 ;  /* 0x000000053f357211 */ /* 0x000fe200018f0eff */
[C---:B------:R-:W-:Y:S01]  /*214a0*/  IMAD R137, R7.reuse, 0x66, RZ ;  /* 0x0000006607897824 */ /* 0x040fe200078e02ff */
[----:B------:R-:W-:Y:S01]  /*214b0*/  F2FP.SATFINITE.E4M3.F32.PACK_AB_MERGE_C R233, R72, R233, RZ ;  /* 0x000000e948e9723e */ /* 0x000fe200048070ff */
[----:B------:R-:W-:Y:S01]  /*214c0*/  IMAD R139, R7, 0x67, RZ ;  /* 0x00000067078b7824 */ /* 0x000fe200078e02ff */
[----:B------:R-:W-:Y:S01]  /*214d0*/  IADD3 R66, P3, PT, R77, R4, RZ ;  /* 0x000000044d427210 */ /* 0x000fe20007f7e0ff */
        /* <DEDUP_REMOVED lines=33> */
[----:B------:R-:W-:Y:S01]  /*216f0*/  PRMT R0, R0, 0x9910, RZ ;  /* 0x0000991000007816 */ /* 0x000fe200000000ff */
[----:B------:R-:W-:Y:S01]  /*21700*/  IMAD R175, R7, 0x79, RZ ;  /* 0x0000007907af7824 */ /* 0x000fe200078e02ff */
[----:B------:R-:W-:Y:S01]  /*21710*/  PRMT R212, R199, 0x9910, RZ ;  /* 0x00009910c7d47816 */ /* 0x000fe200000000ff */
[C---:B------:R-:W-:Y:S01]  /*21720*/  IMAD R177, R7.reuse, 0x7a, RZ ;  /* 0x0000007a07b17824 */ /* 0x040fe200078e02ff */
[----:B------:R-:W-:Y:S01]  /*21730*/  SHF.R.S32.HI R0, RZ, 0x8, R0 ;  /* 0x00000008ff007819 */ /* 0x000fe20000011400 */
[----:B------:R-:W-:Y:S01]  /*21740*/  IMAD R179, R7, 0x7b, RZ ;  /* 0x0000007b07b37824 */ /* 0x000fe200078e02ff */
[----:B------:R-:W-:Y:S01]  /*21750*/  PRMT R214, R193, 0x9910, RZ ;  /* 0x00009910c1d67816 */ /* 0x000fe200000000ff */
[C---:B------:R-:W-:Y:S01]  /*21760*/  IMAD R181, R7.reuse, 0x7c, RZ ;  /* 0x0000007c07b57824 */ /* 0x040fe200078e02ff */
[----:B------:R-:W0:Y:S01]  /*21770*/  LDCU UR4, c[0x0][0x3ec] ;  /* 0x00007d80ff0477ac */ /* 0x000e220008000800 */
[C---:B------:R-:W-:Y:S01]  /*21780*/  IMAD R183, R7.reuse, 0x7d, RZ ;  /* 0x0000007d07b77824 */ /* 0x040fe200078e02ff */
[----:B------:R1:W-:Y:S01]  /*21790*/  STG.E.U8 desc[UR32][R2.64], R0 ;  /* 0x0000000002007986 */ /* 0x0003e2000c101120 */
[----:B------:R-:W-:-:S02]  /*217a0*/  IMAD R185, R7, 0x7e, RZ ;  /* 0x0000007e07b97824 */ /* 0x000fc400078e02ff */
[----:B------:R-:W-:Y:S01]  /*217b0*/  IMAD R210, R7, 0x7f, RZ ;  /* 0x0000007f07d27824 */ /* 0x000fe200078e02ff */
[-C--:B------:R-:W-:Y:S02]  /*217c0*/  LEA.HI.X.SX32 R7, R17, R5.reuse, 0x1, P1 ;  /* 0x0000000511077211 */ /* 0x080fe400008f0eff */
[-C--:B------:R-:W-:Y:S02]  /*217d0*/  IADD3 R20, P1, PT, R31, R4.reuse, RZ ;  /* 0x000000041f147210 */ /* 0x080fe40007f3e0ff */
[-C--:B------:R-:W-:Y:S01]  /*217e0*/  LEA.HI.X.SX32 R17, R27, R5.reuse, 0x1, P6 ;  /* 0x000000051b117211 */ /* 0x080fe200030f0eff */
[----:B------:R3:W-:Y:S01]  /*217f0*/  STG.E.U8 desc[UR32][R6.64], R199 ;  /* 0x000000c706007986 */ /* 0x0007e2000c101120 */
[----:B------:R-:W-:Y:S02]  /*21800*/  IADD3 R30, P6, PT, R41, R4, RZ ;  /* 0x00000004291e7210 */ /* 0x000fe40007fde0ff */
[-C--:B------:R-:W-:Y:S02]  /*21810*/  LEA.HI.X.SX32 R21, R31, R5.reuse, 0x1, P1 ;  /* 0x000000051f157211 */ /* 0x080fe400008f0eff */
[----:B------:R-:W-:-:S02]  /*21820*/  LEA.HI.X.SX32 R27, R37, R5, 0x1, P4 ;  /* 0x00000005251b7211 */ /* 0x000fc400020f0eff */
[-C--:B------:R-:W-:Y:S01]  /*21830*/  IADD3 R34, P1, PT, R45, R4.reuse, RZ ;  /* 0x000000042d227210 */ /* 0x080fe20007f3e0ff */
[----:B0-----:R-:W-:Y:S01]  /*21840*/  UIMAD UR4, UR25, UR4, URZ ;  /* 0x00000004190472a4 */ /* 0x001fe2000f8e02ff */
[-C--:B------:R-:W-:Y:S02]  /*21850*/  IADD3 R40, P4, PT, R51, R4.reuse, RZ ;  /* 0x0000000433287210 */ /* 0x080fe40007f9e0ff */
[-C--:B------:R-:W-:Y:S01]  /*21860*/  LEA.HI.X.SX32 R31, R41, R5.reuse, 0x1, P6 ;  /* 0x00000005291f7211 */ /* 0x080fe200030f0eff */
[----:B------:R-:W-:Y:S01]  /*21870*/  USHF.L.U32 UR6, UR4, 0x2, URZ ;  /* 0x0000000204067899 */ /* 0x000fe200080006ff */
[----:B------:R-:W-:Y:S01]  /*21880*/  IADD3 R44, P6, PT, R55, R4, RZ ;  /* 0x00000004372c7210 */ /* 0x000fe20007fde0ff */
[----:B------:R-:W-:Y:S01]  /*21890*/  UIMAD.WIDE UR4, UR4, 0x4, URZ ;  /* 0x00000004040478a5 */ /* 0x000fe2000f8e02ff */
[-C--:B------:R-:W-:Y:S02]  /*218a0*/  LEA.HI.X.SX32 R35, R45, R5.reuse, 0x1, P1 ;  /* 0x000000052d237211 */ /* 0x080fe400008f0eff */
[----:B------:R-:W-:-:S02]  /*218b0*/  LEA.HI.X.SX32 R37, R47, R5, 0x1, P2 ;  /* 0x000000052f257211 */ /* 0x000fc400010f0eff */
[-C--:B------:R-:W-:Y:S02]  /*218c0*/  LEA.HI.X.SX32 R41, R51, R5.reuse, 0x1, P4 ;  /* 0x0000000533297211 */ /* 0x080fe400020f0eff */
[-C--:B------:R-:W-:Y:S02]  /*218d0*/  IADD3 R48, P1, PT, R59, R4.reuse, RZ ;  /* 0x000000043b307210 */ /* 0x080fe40007f3e0ff */
[-C--:B------:R-:W-:Y:S02]  /*218e0*/  IADD3 R50, P2, PT, R61, R4.reuse, RZ ;  /* 0x000000043d327210 */ /* 0x080fe40007f5e0ff */
[-C--:B------:R-:W-:Y:S02]  /*218f0*/  IADD3 R54, P4, PT, R65, R4.reuse, RZ ;  /* 0x0000000441367210 */ /* 0x080fe40007f9e0ff */
[----:B------:R-:W-:Y:S02]  /*21900*/  LEA.HI.X.SX32 R45, R55, R5, 0x1, P6 ;  /* 0x00000005372d7211 */ /* 0x000fe400030f0eff */
[----:B------:R-:W-:-:S02]  /*21910*/  IADD3 R58, P6, PT, R69, R4, RZ ;  /* 0x00000004453a7210 */ /* 0x000fc40007fde0ff */
[-C--:B------:R-:W-:Y:S02]  /*21920*/  LEA.HI.X.SX32 R47, R57, R5.reuse, 0x1, P0 ;  /* 0x00000005392f7211 */ /* 0x080fe400000f0eff */
[----:B------:R-:W-:Y:S02]  /*21930*/  IADD3 R60, P0, PT, R71, R4, RZ ;  /* 0x00000004473c7210 */ /* 0x000fe40007f1e0ff */
[-C--:B------:R-:W-:Y:S02]  /*21940*/  LEA.HI.X.SX32 R49, R59, R5.reuse, 0x1, P1 ;  /* 0x000000053b317211 */ /* 0x080fe400008f0eff */
[-C--:B------:R-:W-:Y:S02]  /*21950*/  LEA.HI.X.SX32 R51, R61, R5.reuse, 0x1, P2 ;  /* 0x000000053d337211 */ /* 0x080fe400010f0eff */
[-C--:B------:R-:W-:Y:S02]  /*21960*/  LEA.HI.X.SX32 R55, R65, R5.reuse, 0x1, P4 ;  /* 0x0000000541377211 */ /* 0x080fe400020f0eff */
[----:B------:R-:W-:-:S02]  /*21970*/  LEA.HI.X.SX32 R57, R67, R5, 0x1, P5 ;  /* 0x0000000543397211 */ /* 0x000fc400028f0eff */
[-C--:B------:R-:W-:Y:S02]  /*21980*/  IADD3 R62, P1, PT, R73, R4.reuse, RZ ;  /* 0x00000004493e7210 */ /* 0x080fe40007f3e0ff */
        /* <DEDUP_REMOVED lines=11> */
[----:B------:R-:W-:Y:S02]  /*21a40*/  LEA.HI.X.SX32 R71, R81, R5, 0x1, P5 ;  /* 0x0000000551477211 */ /* 0x000fe400028f0eff */
[-C--:B------:R-:W-:Y:S02]  /*21a50*/  IADD3 R76, P1, PT, R87, R4.reuse, RZ ;  /* 0x00000004574c7210 */ /* 0x080fe40007f3e0ff */
[-C--:B------:R-:W-:Y:S02]  /*21a60*/  IADD3 R78, P2, PT, R89, R4.reuse, RZ ;  /* 0x00000004594e7210 */ /* 0x080fe40007f5e0ff */
[-C--:B------:R-:W-:Y:S02]  /*21a70*/  IADD3 R80, P3, PT, R91, R4.reuse, RZ ;  /* 0x000000045b507210 */ /* 0x080fe40007f7e0ff */
[-C--:B------:R-:W-:Y:S02]  /*21a80*/  IADD3 R82, P4, PT, R93, R4.reuse, RZ ;  /* 0x000000045d527210 */ /* 0x080fe40007f9e0ff */
[----:B------:R-:W-:-:S02]  /*21a90*/  IADD3 R84, P5, PT, R95, R4, RZ ;  /* 0x000000045f547210 */ /* 0x000fc40007fbe0ff */
[-C--:B------:R-:W-:Y:S02]  /*21aa0*/  LEA.HI.X.SX32 R73, R83, R5.reuse, 0x1, P6 ;  /* 0x0000000553497211 */ /* 0x080fe400030f0eff */
[-C--:B------:R-:W-:Y:S02]  /*21ab0*/  IADD3 R86, P6, PT, R97, R4.reuse, RZ ;  /* 0x0000000461567210 */ /* 0x080fe40007fde0ff */
[-C--:B------:R-:W-:Y:S02]  /*21ac0*/  LEA.HI.X.SX32 R75, R85, R5.reuse, 0x1, P0 ;  /* 0x00000005554b7211 */ /* 0x080fe400000f0eff */
[----:B------:R-:W-:Y:S02]  /*21ad0*/  IADD3 R88, P0, PT, R99, R4, RZ ;  /* 0x0000000463587210 */ /* 0x000fe40007f1e0ff */
[-C--:B------:R-:W-:Y:S02]  /*21ae0*/  LEA.HI.X.SX32 R77, R87, R5.reuse, 0x1, P1 ;  /* 0x00000005574d7211 */ /* 0x080fe400008f0eff */
[----:B------:R-:W-:-:S02]  /*21af0*/  LEA.HI.X.SX32 R79, R89, R5, 0x1, P2 ;  /* 0x00000005594f7211 */ /* 0x000fc400010f0eff */
[-C--:B------:R-:W-:Y:S02]  /*21b00*/  LEA.HI.X.SX32 R81, R91, R5.reuse, 0x1, P3 ;  /* 0x000000055b517211 */ /* 0x080fe400018f0eff */
[-C--:B------:R-:W-:Y:S02]  /*21b10*/  LEA.HI.X.SX32 R83, R93, R5.reuse, 0x1, P4 ;  /* 0x000000055d537211 */ /* 0x080fe400020f0eff */
[----:B------:R-:W-:Y:S02]  /*21b20*/  LEA.HI.X.SX32 R85, R95, R5, 0x1, P5 ;  /* 0x000000055f557211 */ /* 0x000fe400028f0eff */
[-C--:B------:R-:W-:Y:S02]  /*21b30*/  IADD3 R90, P1, PT, R101, R4.reuse, RZ ;  /* 0x00000004655a7210 */ /* 0x080fe40007f3e0ff */
[-C--:B------:R-:W-:Y:S02]  /*21b40*/  IADD3 R92, P2, PT, R106, R4.reuse, RZ ;  /* 0x000000046a5c7210 */ /* 0x080fe40007f5e0ff */
[----:B------:R-:W-:-:S02]  /*21b50*/  IADD3 R94, P3, PT, R108, R4, RZ ;  /* 0x000000046c5e7210 */ /* 0x000fc40007f7e0ff */
[-C--:B------:R-:W-:Y:S02]  /*21b60*/  IADD3 R96, P4, PT, R110, R4.reuse, RZ ;  /* 0x000000046e607210 */ /* 0x080fe40007f9e0ff */
[-C--:B------:R-:W-:Y:S02]  /*21b70*/  IADD3 R98, P5, PT, R112, R4.reuse, RZ ;  /* 0x0000000470627210 */ /* 0x080fe40007fbe0ff */
[-C--:B------:R-:W-:Y:S02]  /*21b80*/  LEA.HI.X.SX32 R87, R97, R5.reuse, 0x1, P6 ;  /* 0x0000000561577211 */ /* 0x080fe400030f0eff */
[----:B------:R-:W-:Y:S02]  /*21b90*/  IADD3 R100, P6, PT, R114, R4, RZ ;  /* 0x0000000472647210 */ /* 0x000fe40007fde0ff */
[-C--:B------:R-:W-:Y:S02]  /*21ba0*/  LEA.HI.X.SX32 R89, R99, R5.reuse, 0x1, P0 ;  /* 0x0000000563597211 */ /* 0x080fe400000f0eff */
[----:B------:R-:W-:-:S02]  /*21bb0*/  LEA.HI.X.SX32 R91, R101, R5, 0x1, P1 ;  /* 0x00000005655b7211 */ /* 0x000fc400008f0eff */
[-C--:B------:R-:W-:Y:S02]  /*21bc0*/  LEA.HI.X.SX32 R93, R106, R5.reuse, 0x1, P2 ;  /* 0x000000056a5d7211 */ /* 0x080fe400010f0eff */
[-C--:B------:R-:W-:Y:S02]  /*21bd0*/  LEA.HI.X.SX32 R95, R108, R5.reuse, 0x1, P3 ;  /* 0x000000056c5f7211 */ /* 0x080fe400018f0eff */
[-C--:B------:R-:W-:Y:S02]  /*21be0*/  LEA.HI.X.SX32 R97, R110, R5.reuse, 0x1, P4 ;  /* 0x000000056e617211 */ /* 0x080fe400020f0eff */
[----:B------:R-:W-:Y:S02]  /*21bf0*/  LEA.HI.X.SX32 R99, R112, R5, 0x1, P5 ;  /* 0x0000000570637211 */ /* 0x000fe400028f0eff */
[-C--:B------:R-:W-:Y:S02]  /*21c00*/  IADD3 R102, P0, PT, R103, R4.reuse, RZ ;  /* 0x0000000467667210 */ /* 0x080fe40007f1e0ff */
[----:B------:R-:W-:-:S02]  /*21c10*/  IADD3 R104, P1, PT, R105, R4, RZ ;  /* 0x0000000469687210 */ /* 0x000fc40007f3e0ff */
[-C--:B------:R-:W-:Y:S02]  /*21c20*/  IADD3 R106, P2, PT, R107, R4.reuse, RZ ;  /* 0x000000046b6a7210 */ /* 0x080fe40007f5e0ff */
[-C--:B------:R-:W-:Y:S02]  /*21c30*/  IADD3 R108, P3, PT, R109, R4.reuse, RZ ;  /* 0x000000046d6c7210 */ /* 0x080fe40007f7e0ff */
[-C--:B------:R-:W-:Y:S02]  /*21c40*/  IADD3 R110, P4, PT, R111, R4.reuse, RZ ;  /* 0x000000046f6e7210 */ /* 0x080fe40007f9e0ff */
[-C--:B------:R-:W-:Y:S02]  /*21c50*/  IADD3 R112, P5, PT, R113, R4.reuse, RZ ;  /* 0x0000000471707210 */ /* 0x080fe40007fbe0ff */
[----:B------:R-:W-:Y:S02]  /*21c60*/  LEA.HI.X.SX32 R101, R114, R5, 0x1, P6 ;  /* 0x0000000572657211 */ /* 0x000fe400030f0eff */
[----:B------:R-:W-:-:S02]  /*21c70*/  IADD3 R114, P6, PT, R115, R4, RZ ;  /* 0x0000000473727210 */ /* 0x000fc40007fde0ff */
[-C--:B------:R-:W-:Y:S02]  /*21c80*/  LEA.HI.X.SX32 R103, R103, R5.reuse, 0x1, P0 ;  /* 0x0000000567677211 */ /* 0x080fe400000f0eff */
[-C--:B------:R-:W-:Y:S02]  /*21c90*/  LEA.HI.X.SX32 R105, R105, R5.reuse, 0x1, P1 ;  /* 0x0000000569697211 */ /* 0x080fe400008f0eff */
        /* <DEDUP_REMOVED lines=8> */
[-C--:B------:R-:W-:Y:S02]  /*21d20*/  IADD3 R124, P4, PT, R125, R4.reuse, RZ ;  /* 0x000000047d7c7210 */ /* 0x080fe40007f9e0ff */
[----:B------:R-:W-:-:S02]  /*21d30*/  IADD3 R126, P5, PT, R127, R4, RZ ;  /* 0x000000047f7e7210 */ /* 0x000fc40007fbe0ff */
[-C--:B------:R-:W-:Y:S02]  /*21d40*/  LEA.HI.X.SX32 R115, R115, R5.reuse, 0x1, P6 ;  /* 0x0000000573737211 */ /* 0x080fe400030f0eff */
[----:B------:R-:W-:Y:S02]  /*21d50*/  IADD3 R128, P6, PT, R129, R4, RZ ;  /* 0x0000000481807210 */ /* 0x000fe40007fde0ff */
[-C--:B------:R-:W-:Y:S02]  /*21d60*/  LEA.HI.X.SX32 R117, R117, R5.reuse, 0x1, P0 ;  /* 0x0000000575757211 */ /* 0x080fe400000f0eff */
[-C--:B------:R-:W-:Y:S02]  /*21d70*/  LEA.HI.X.SX32 R119, R119, R5.reuse, 0x1, P1 ;  /* 0x0000000577777211 */ /* 0x080fe400008f0eff */
[-C--:B------:R-:W-:Y:S02]  /*21d80*/  LEA.HI.X.SX32 R121, R121, R5.reuse, 0x1, P2 ;  /* 0x0000000579797211 */ /* 0x080fe400010f0eff */
[----:B------:R-:W-:-:S02]  /*21d90*/  LEA.HI.X.SX32 R123, R123, R5, 0x1, P3 ;  /* 0x000000057b7b7211 */ /* 0x000fc400018f0eff */
[-C--:B------:R-:W-:Y:S02]  /*21da0*/  LEA.HI.X.SX32 R125, R125, R5.reuse, 0x1, P4 ;  /* 0x000000057d7d7211 */ /* 0x080fe400020f0eff */
[----:B------:R-:W-:Y:S02]  /*21db0*/  LEA.HI.X.SX32 R127, R127, R5, 0x1, P5 ;  /* 0x000000057f7f7211 */ /* 0x000fe400028f0eff */
[-C--:B------:R-:W-:Y:S02]  /*21dc0*/  IADD3 R130, P0, PT, R131, R4.reuse, RZ ;  /* 0x0000000483827210 */ /* 0x080fe40007f1e0ff */
        /* <DEDUP_REMOVED lines=54> */
[-C--:B------:R-:W-:Y:S02]  /*22130*/  LEA.HI.X.SX32 R185, R185, R5.reuse, 0x1, P5 ;  /* 0x00000005b9b97211 */ /* 0x080fe400028f0eff */
[----:B------:R-:W-:Y:S01]  /*22140*/  LEA.HI.X.SX32 R5, R210, R5, 0x1, P6 ;  /* 0x00000005d2057211 */ /* 0x000fe200030f0eff */
[----:B------:R-:W-:Y:S01]  /*22150*/  IMAD.MOV.U32 R210, RZ, RZ, R212 ;  /* 0x000000ffffd27224 */ /* 0x000fe200078e00d4 */
[----:B------:R-:W-:-:S02]  /*22160*/  PRMT R212, R187, 0x9910, RZ ;  /* 0x00009910bbd47816 */ /* 0x000fc400000000ff */
[----:B-1----:R-:W-:Y:S02]  /*22170*/  PRMT R0, R197, 0x9910, RZ ;  /* 0x00009910c5007816 */ /* 0x002fe400000000ff */
[----:B------:R-:W-:Y:S02]  /*22180*/  SHF.R.S32.HI R210, RZ, 0x8, R210 ;  /* 0x00000008ffd27819 */ /* 0x000fe400000114d2 */
[----:B------:R-:W-:Y:S01]  /*22190*/  SHF.R.S32.HI R212, RZ, 0x8, R212 ;  /* 0x00000008ffd47819 */ /* 0x000fe200000114d4 */
[----:B---3--:R-:W-:Y:S01]  /*221a0*/  IMAD.MOV.U32 R7, RZ, RZ, R0 ;  /* 0x000000ffff077224 */ /* 0x008fe200078e0000 */
[----:B------:R-:W-:Y:S01]  /*221b0*/  SHF.R.S32.HI R3, RZ, 0x8, R214 ;  /* 0x00000008ff037819 */ /* 0x000fe200000114d6 */
[----:B------:R0:W-:Y:S01]  /*221c0*/  STG.E.U8 desc[UR32][R8.64], R210 ;  /* 0x000000d208007986 */ /* 0x0001e2000c101120 */
[----:B------:R-:W-:Y:S02]  /*221d0*/  PRMT R0, R207, 0x9910, RZ ;  /* 0x00009910cf007816 */ /* 0x000fe400000000ff */
[----:B------:R-:W-:Y:S01]  /*221e0*/  PRMT R2, R206, 0x9910, RZ ;  /* 0x00009910ce027816 */ /* 0x000fe200000000ff */
[----:B------:R1:W-:Y:S01]  /*221f0*/  STG.E.U8 desc[UR32][R10.64], R187 ;  /* 0x000000bb0a007986 */ /* 0x0003e2000c101120 */
[----:B------:R-:W-:-:S03]  /*22200*/  SHF.R.S32.HI R7, RZ, 0x8, R7 ;  /* 0x00000008ff077819 */ /* 0x000fc60000011407 */
[----:B------:R3:W-:Y:S04]  /*22210*/  STG.E.U8 desc[UR32][R12.64], R212 ;  /* 0x000000d40c007986 */ /* 0x0007e8000c101120 */
[----:B------:R-:W-:Y:S01]  /*22220*/  STG.E.U8 desc[UR32][R14.64], R193 ;  /* 0x000000c10e007986 */ /* 0x000fe2000c101120 */
[----:B0-----:R-:W-:-:S03]  /*22230*/  PRMT R9, R191, 0x9910, RZ ;  /* 0x00009910bf097816 */ /* 0x001fc600000000ff */
[----:B------:R0:W-:Y:S01]  /*22240*/  STG.E.U8 desc[UR32][R16.64], R3 ;  /* 0x0000000310007986 */ /* 0x0001e2000c101120 */
[----:B------:R-:W-:Y:S01]  /*22250*/  SHF.R.S32.HI R9, RZ, 0x8, R9 ;  /* 0x00000008ff097819 */ /* 0x000fe20000011409 */
[C---:B-1----:R-:W-:Y:S02]  /*22260*/  IMAD.SHL.U32 R11, R134.reuse, 0x4, RZ ;  /* 0x00000004860b7824 */ /* 0x042fe400078e00ff */
[----:B------:R-:W-:Y:S01]  /*22270*/  STG.E.U8 desc[UR32][R18.64], R197 ;  /* 0x000000c512007986 */ /* 0x000fe2000c101120 */
[----:B---3--:R-:W1:Y:S01]  /*22280*/  LDC.64 R12, c[0x0][0x3a0] ;  /* 0x0000e800ff0c7b82 */ /* 0x008e620000000a00 */
[----:B------:R-:W-:Y:S02]  /*22290*/  IMAD.HI R134, R134, 0x4, RZ ;  /* 0x0000000486867827 */ /* 0x000fe400078e02ff */
[----:B------:R3:W-:Y:S01]  /*222a0*/  STG.E.U8 desc[UR32][R20.64], R7 ;  /* 0x0000000714007986 */ /* 0x0007e2000c101120 */
[----:B0-----:R-:W-:Y:S01]  /*222b0*/  SHF.R.S32.HI R3, RZ, 0x8, R0 ;  /* 0x00000008ff037819 */ /* 0x001fe20000011400 */
[----:B------:R-:W-:Y:S01]  /*222c0*/  IMAD.MOV.U32 R0, RZ, RZ, R2 ;  /* 0x000000ffff007224 */ /* 0x000fe200078e0002 */
[----:B------:R-:W-:Y:S01]  /*222d0*/  PRMT R2, R204, 0x9910, RZ ;  /* 0x00009910cc027816 */ /* 0x000fe200000000ff */
[----:B------:R-:W-:Y:S04]  /*222e0*/  STG.E.U8 desc[UR32][R22.64], R191 ;  /* 0x000000bf16007986 */ /* 0x000fe8000c101120 */
[----:B------:R0:W-:Y:S01]  /*222f0*/  STG.E.U8 desc[UR32][R24.64], R9 ;  /* 0x0000000918007986 */ /* 0x0001e2000c101120 */
[----:B---3--:R-:W-:Y:S01]  /*22300*/  SHF.R.S32.HI R7, RZ, 0x8, R0 ;  /* 0x00000008ff077819 */ /* 0x008fe20000011400 */
[----:B------:R-:W-:Y:S01]  /*22310*/  IMAD.MOV.U32 R0, RZ, RZ, R2 ;  /* 0x000000ffff007224 */ /* 0x000fe200078e0002 */
[----:B------:R-:W-:Y:S01]  /*22320*/  PRMT R2, R202, 0x9910, RZ ;  /* 0x00009910ca027816 */ /* 0x000fe200000000ff */
[----:B------:R-:W-:Y:S04]  /*22330*/  STG.E.U8 desc[UR32][R26.64], R207 ;  /* 0x000000cf1a007986 */ /* 0x000fe8000c101120 */
        /* <DEDUP_REMOVED lines=161> */
[----:B0-----:R-:W-:-:S03]  /*22d50*/  SHF.R.S32.HI R7, RZ, 0x8, R0 ;  /* 0x00000008ff077819 */ /* 0x001fc60000011400 */
[----:B------:R-:W-:Y:S01]  /*22d60*/  STG.E.U8 desc[UR32][R160.64], R209 ;  /* 0x000000d1a0007986 */ /* 0x000fe2000c101120 */
[----:B------:R-:W-:-:S03]  /*22d70*/  PRMT R0, R203, 0x9910, RZ ;  /* 0x00009910cb007816 */ /* 0x000fc600000000ff */
[----:B------:R0:W-:Y:S01]  /*22d80*/  STG.E.U8 desc[UR32][R162.64], R3 ;  /* 0x00000003a2007986 */ /* 0x0001e2000c101120 */
[----:B---3--:R-:W-:-:S03]  /*22d90*/  SHF.R.S32.HI R9, RZ, 0x8, R0 ;  /* 0x00000008ff097819 */ /* 0x008fc60000011400 */
[----:B------:R-:W-:Y:S01]  /*22da0*/  STG.E.U8 desc[UR32][R164.64], R205 ;  /* 0x000000cda4007986 */ /* 0x000fe2000c101120 */
[----:B------:R-:W-:-:S03]  /*22db0*/  PRMT R0, R201, 0x9910, RZ ;  /* 0x00009910c9007816 */ /* 0x000fc600000000ff */
[----:B------:R3:W-:Y:S01]  /*22dc0*/  STG.E.U8 desc[UR32][R166.64], R7 ;  /* 0x00000007a6007986 */ /* 0x0007e2000c101120 */
[----:B0-----:R-:W-:-:S03]  /*22dd0*/  IMAD.MOV.U32 R3, RZ, RZ, R2 ;  /* 0x000000ffff037224 */ /* 0x001fc600078e0002 */
[----:B------:R-:W-:Y:S01]  /*22de0*/  STG.E.U8 desc[UR32][R168.64], R203 ;  /* 0x000000cba8007986 */ /* 0x000fe2000c101120 */
[----:B-1----:R-:W-:Y:S02]  /*22df0*/  IADD3 R2, P0, P1, R11, UR6, R12 ;  /* 0x000000060b027c10 */ /* 0x002fe4000f91e00c */
[----:B------:R-:W-:Y:S01]  /*22e00*/  SHF.R.S32.HI R3, RZ, 0x8, R3 ;  /* 0x00000008ff037819 */ /* 0x000fe20000011403 */
[----:B------:R0:W-:Y:S01]  /*22e10*/  STG.E.U8 desc[UR32][R170.64], R9 ;  /* 0x00000009aa007986 */ /* 0x0001e2000c101120 */
[----:B---3--:R-:W-:Y:S02]  /*22e20*/  SHF.R.S32.HI R7, RZ, 0x8, R0 ;  /* 0x00000008ff077819 */ /* 0x008fe40000011400 */
[----:B------:R-:W-:Y:S01]  /*22e30*/  PRMT R0, R195, 0x9910, RZ ;  /* 0x00009910c3007816 */ /* 0x000fe200000000ff */
[----:B------:R-:W-:Y:S04]  /*22e40*/  STG.E.U8 desc[UR32][R172.64], R189 ;  /* 0x000000bdac007986 */ /* 0x000fe8000c101120 */
[----:B------:R1:W-:Y:S01]  /*22e50*/  STG.E.U8 desc[UR32][R174.64], R3 ;  /* 0x00000003ae007986 */ /* 0x0003e2000c101120 */
[----:B0-----:R-:W-:Y:S01]  /*22e60*/  IMAD.MOV.U32 R9, RZ, RZ, R0 ;  /* 0x000000ffff097224 */ /* 0x001fe200078e0000 */
[----:B------:R-:W-:-:S02]  /*22e70*/  PRMT R0, R135, 0x9910, RZ ;  /* 0x0000991087007816 */ /* 0x000fc400000000ff */
[----:B------:R-:W-:Y:S02]  /*22e80*/  STG.E.U8 desc[UR32][R176.64], R201 ;  /* 0x000000c9b0007986 */ /* 0x000fe4000c101120 */
[----:B------:R-:W-:Y:S02]  /*22e90*/  SHF.R.S32.HI R9, RZ, 0x8, R9 ;  /* 0x00000008ff097819 */ /* 0x000fe40000011409 */
[----:B------:R0:W-:Y:S01]  /*22ea0*/  STG.E.U8 desc[UR32][R178.64], R7 ;  /* 0x00000007b2007986 */ /* 0x0001e2000c101120 */
[----:B-1----:R-:W-:-:S03]  /*22eb0*/  IADD3.X R3, PT, PT, R134, UR5, R13, P0, P1 ;  /* 0x0000000586037c10 */ /* 0x002fc600087e240d */
[----:B------:R1:W-:Y:S04]  /*22ec0*/  STG.E.U8 desc[UR32][R180.64], R195 ;  /* 0x000000c3b4007986 */ /* 0x0003e8000c101120 */
[----:B------:R1:W-:Y:S01]  /*22ed0*/  STG.E.U8 desc[UR32][R182.64], R9 ;  /* 0x00000009b6007986 */ /* 0x0003e2000c101120 */
[----:B0-----:R-:W-:-:S03]  /*22ee0*/  IMAD.MOV.U32 R7, RZ, RZ, R0 ;  /* 0x000000ffff077224 */ /* 0x001fc600078e0000 */
[----:B------:R1:W-:Y:S02]  /*22ef0*/  STG.E.U8 desc[UR32][R184.64], R135 ;  /* 0x00000087b8007986 */ /* 0x0003e4000c101120 */
[----:B------:R-:W-:-:S05]  /*22f00*/  SHF.R.S32.HI R7, RZ, 0x8, R7 ;  /* 0x00000008ff077819 */ /* 0x000fca0000011407 */
[----:B------:R1:W-:Y:S04]  /*22f10*/  STG.E.U8 desc[UR32][R4.64], R7 ;  /* 0x0000000704007986 */ /* 0x0003e8000c101120 */
[----:B------:R1:W-:Y:S01]  /*22f20*/  STG.E desc[UR32][R2.64], R208 ;  /* 0x000000d002007986 */ /* 0x0003e2000c101920 */
[----:B--2---:R-:W-:Y:S06]  /*22f30*/  BAR.SYNC.DEFER_BLOCKING 0x0 ;  /* 0x0000000000007b1d */ /* 0x004fec0000010000 */
[----:B------:R-:W-:Y:S05]  /*22f40*/  BRA.U UP0, `(.L_x_19) ;  /* 0x0000000100a07547 */ /* 0x000fea000b800000 */
[----:B------:R-:W0:Y:S01]  /*22f50*/  S2UR UR5, SR_CgaCtaId ;  /* 0x00000000000579c3 */ /* 0x000e220000008800 */
[----:B------:R-:W-:Y:S01]  /*22f60*/  NOP ;  /* 0x0000000000007918 */ /* 0x000fe20000000000 */
[----:B------:R-:W-:Y:S01]  /*22f70*/  UMOV UR4, 0x50 ;  /* 0x0000005000047882 */ /* 0x000fe20000000000 */
[----:B------:R-:W-:Y:S02]  /*22f80*/  IMAD.U32 R0, RZ, RZ, UR22 ;  /* 0x00000016ff007e24 */ /* 0x000fe4000f8e00ff */
[----:B-1----:R-:W-:Y:S02]  /*22f90*/  IMAD.MOV.U32 R3, RZ, RZ, 0xff ;  /* 0x000000ffff037424 */ /* 0x002fe400078e00ff */
[----:B------:R-:W-:Y:S01]  /*22fa0*/  IMAD.MOV.U32 R7, RZ, RZ, 0x1 ;  /* 0x00000001ff077424 */ /* 0x000fe200078e00ff */
[----:B------:R-:W-:-:S04]  /*22fb0*/  LOP3.LUT R0, R0, 0xffff, RZ, 0xc0, !PT ;  /* 0x0000ffff00007812 */ /* 0x000fc800078ec0ff */
[----:B------:R-:W-:-:S05]  /*22fc0*/  SHF.R.U32.HI R0, RZ, 0x5, R0 ;  /* 0x00000005ff007819 */ /* 0x000fca0000011600 */
[----:B------:R-:W-:Y:S01]  /*22fd0*/  VIADD R2, R0, 0x10 ;  /* 0x0000001000027836 */ /* 0x000fe20000000000 */
[----:B------:R-:W-:Y:S01]  /*22fe0*/  SHF.L.U32 R0, R3, R0, RZ ;  /* 0x0000000003007219 */ /* 0x000fe200000006ff */
[----:B0-----:R-:W-:-:S03]  /*22ff0*/  ULEA UR6, UR5, UR4, 0x18 ;  /* 0x0000000405067291 */ /* 0x001fc6000f8ec0ff */
[----:B------:R-:W-:-:S04]  /*23000*/  SHF.L.U32 R3, R7, R2, RZ ;  /* 0x0000000207037219 */ /* 0x000fc800000006ff */
[----:B------:R-:W-:Y:S02]  /*23010*/  LOP3.LUT R0, R3, R0, RZ, 0xfc, !PT ;  /* 0x0000000003007212 */ /* 0x000fe400078efcff */
[----:B------:R-:W0:Y:S02]  /*23020*/  LDS R5, [UR6] ;  /* 0x00000006ff057984 */ /* 0x000e240008000800 */
[C---:B------:R-:W-:Y:S02]  /*23030*/  LOP3.LUT R2, R0.reuse, 0xffff, RZ, 0xc0, !PT ;  /* 0x0000ffff00027812 */ /* 0x040fe400078ec0ff */
[----:B0-----:R-:W-:-:S04]  /*23040*/  LOP3.LUT R3, R0, 0xffff, R5, 0x80, !PT ;  /* 0x0000ffff00037812 */ /* 0x001fc800078e8005 */
[----:B------:R-:W-:-:S13]  /*23050*/  ISETP.NE.AND P0, PT, R3, R2, PT ;  /* 0x000000020300720c */ /* 0x000fda0003f05270 */
[----:B------:R-:W-:Y:S05]  /*23060*/  @P0 BRA `(.L_x_20) ;  /* 0x0000000000500947 */ /* 0x000fea0003800000 */
[----:B------:R-:W-:Y:S02]  /*23070*/  SHF.R.U32.HI R5, RZ, 0x10, R5 ;  /* 0x00000010ff057819 */ /* 0x000fe40000011605 */
[----:B------:R-:W-:-:S04]  /*23080*/  SHF.R.U32.HI R2, RZ, 0x10, R0 ;  /* 0x00000010ff027819 */ /* 0x000fc80000011600 */
[----:B------:R-:W-:-:S04]  /*23090*/  LOP3.LUT R5, R5, R2, RZ, 0xc0, !PT ;  /* 0x0000000205057212 */ /* 0x000fc800078ec0ff */
[----:B------:R-:W-:-:S13]  /*230a0*/  ISETP.NE.AND P0, PT, R5, R2, PT ;  /* 0x000000020500720c */ /* 0x000fda0003f05270 */
[----:B------:R-:W-:Y:S05]  /*230b0*/  @P0 BRA `(.L_x_21) ;  /* 0x0000000000300947 */ /* 0x000fea0003800000 */
[----:B------:R-:W-:Y:S01]  /*230c0*/  R2UR UR4, R0 ;  /* 0x00000000000472ca */ /* 0x000fe200000e0000 */
[----:B------:R-:W-:Y:S01]  /*230d0*/  VOTEU.ANY UR5, UPT, PT ;  /* 0x0000000000057886 */ /* 0x000fe200038e0100 */
[----:B------:R-:W0:Y:S01]  /*230e0*/  S2R R0, SR_LANEID ;  /* 0x0000000000007919 */ /* 0x000e220000000000 */
[----:B------:R-:W-:-:S10]  /*230f0*/  UFLO.U32 UR5, UR5 ;  /* 0x00000005000572bd */ /* 0x000fd400080e0000 */
[----:B------:R-:W-:-:S06]  /*23100*/  ULOP3.LUT UR4, URZ, UR4, URZ, 0x33, !UPT ;  /* 0x00000004ff047292 */ /* 0x000fcc000f8e33ff */
[----:B------:R-:W-:-:S04]  /*23110*/  IMAD.U32 R2, RZ, RZ, UR4 ;  /* 0x00000004ff027e24 */ /* 0x000fc8000f8e00ff */
[----:B------:R-:W1:Y:S02]  /*23120*/  REDUX UR7, R2 ;  /* 0x00000000020773c4 */ /* 0x000e640000000000 */
[----:B------:R2:W-:Y:S01]  /*23130*/  UTCATOMSWS.AND URZ, UR4 ;  /* 0x0000000400ff79e3 */ /* 0x0005e20008000000 */
[----:B0-----:R-:W-:Y:S01]  /*23140*/  ISETP.EQ.U32.AND P0, PT, R0, UR5, PT ;  /* 0x0000000500007c0c */ /* 0x001fe2000bf02070 */
[----:B-1----:R-:W-:-:S12]  /*23150*/  IMAD.U32 R0, RZ, RZ, UR7 ;  /* 0x00000007ff007e24 */ /* 0x002fd8000f8e00ff */
[----:B------:R2:W-:Y:S01]  /*23160*/  @P0 ATOMS.AND RZ, [UR6], R0 ;  /* 0x00000000ffff098c */ /* 0x0005e2000a800006 */
[----:B------:R-:W-:Y:S05]  /*23170*/  BRA `(.L_x_19) ;  /* 0x0000000000147947 */ /* 0x000fea0003800000 */
.L_x_21:
[----:B------:R-:W-:-:S07]  /*23180*/  MOV R2, 0x231a0 ;  /* 0x000231a000027802 */ /* 0x000fce0000000f00 */
[----:B------:R-:W-:Y:S05]  /*23190*/  CALL.REL.NOINC `($__internal_0_$__cuda_sm10x_tcgen05_guardrail_trap_col_being_dealloced_not_returned_by_alloc) ;  /* 0x0000000000487944 */ /* 0x000fea0003c00000 */
[----:B------:R-:W-:Y:S05]  /*231a0*/  BRA `(.L_x_19) ;  /* 0x0000000000087947 */ /* 0x000fea0003800000 */
.L_x_20:
[----:B------:R-:W-:-:S07]  /*231b0*/  MOV R2, 0x231d0 ;  /* 0x000231d000027802 */ /* 0x000fce0000000f00 */
[----:B------:R-:W-:Y:S05]  /*231c0*/  CALL.REL.NOINC `($__internal_2_$__cuda_sm10x_tcgen05_guardrail_trap_unallocated_columns_being_dealloced) ;  /* 0x0000000000547944 */ /* 0x000fea0003c00000 */
.L_x_19:
[----:B------:R-:W-:Y:S01]  /*231d0*/  NOP ;  /* 0x0000000000007918 */ /* 0x000fe20000000000 */
[----:B--2---:R-:W-:Y:S05]  /*231e0*/  EXIT ;  /* 0x000000000000794d */ /* 0x004fea0003800000 */
.L_x_8:
[----:B------:R-:W1:Y:S02]  /*231f0*/  SYNCS.PHASECHK.TRANS64.TRYWAIT P2, [UR23+0xc000], RZ ;  /* 0x00c000ffff0075a7 */ /* 0x000e640008041117 */
[----:B-1----:R-:W-:Y:S05]  /*23200*/  @!P2 BRA `(.L_x_8) ;  /* 0xfffffffc00f8a947 */ /* 0x002fea000383ffff */
[----:B------:R-:W-:Y:S05]  /*23210*/  BRA `(.L_x_7) ;  /* 0xfffffe4400007947 */ /* 0x000fea000383ffff */
.L_x_13:
[----:B------:R-:W1:Y:S02]  /*23220*/  SYNCS.PHASECHK.TRANS64.TRYWAIT P0, [UR23+0x14010], RZ ;  /* 0x014010ffff0075a7 */ /* 0x000e640008001117 */
[----:B-1----:R-:W-:Y:S05]  /*23230*/  @!P0 BRA `(.L_x_13) ;  /* 0xfffffffc00f88947 */ /* 0x002fea000383ffff */
[----:B------:R-:W-:Y:S05]  /*23240*/  BRA `(.L_x_22) ;  /* 0xffffff1800887947 */ /* 0x000fea000383ffff */
.L_x_14:
[----:B------:R-:W-:-:S04]  /*23250*/  IMAD.U32 R3, RZ, RZ, UR64 ;  /* 0x00000040ff037e24 */ /* 0x000fc8000f8e00ff */
[----:B------:R-:W0:Y:S02]  /*23260*/  SYNCS.PHASECHK.TRANS64.TRYWAIT P3, [UR20], R3 ;  /* 0x00000003ff0075a7 */ /* 0x000e240008061114 */
[----:B0-----:R-:W-:Y:S05]  /*23270*/  @!P3 BRA `(.L_x_14) ;  /* 0xfffffffc00f4b947 */ /* 0x001fea000383ffff */
[----:B------:R-:W-:Y:S05]  /*23280*/  BRA `(.L_x_23) ;  /* 0xffffff5000e87947 */ /* 0x000fea000383ffff */
.L_x_18:
[----:B------:R-:W2:Y:S02]  /*23290*/  SYNCS.PHASECHK.TRANS64.TRYWAIT P0, [UR20], R0 ;  /* 0x00000000ff0075a7 */ /* 0x000ea40008001114 */
[----:B--2---:R-:W-:Y:S05]  /*232a0*/  @!P0 BRA `(.L_x_18) ;  /* 0xfffffffc00f88947 */ /* 0x004fea000383ffff */
[----:B------:R-:W-:Y:S05]  /*232b0*/  BRA `(.L_x_17) ;  /* 0xffffffb000907947 */ /* 0x000fea000383ffff */
        .weak           $__internal_0_$__cuda_sm10x_tcgen05_guardrail_trap_col_being_dealloced_not_returned_by_alloc
        .type           $__internal_0_$__cuda_sm10x_tcgen05_guardrail_trap_col_being_dealloced_not_returned_by_alloc,@function
        .size           $__internal_0_$__cuda_sm10x_tcgen05_guardrail_trap_col_being_dealloced_not_returned_by_alloc,($__internal_1_$__cuda_sm10x_tcgen05_guardrail_trap_phase_invalid_during_alloc - $__internal_0_$__cuda_sm10x_tcgen05_guardrail_trap_col_being_dealloced_not_returned_by_alloc)
$__internal_0_$__cuda_sm10x_tcgen05_guardrail_trap_col_being_dealloced_not_returned_by_alloc:
[----:B------:R-:W-:Y:S05]  /*232c0*/  BPT.TRAP 0x1 ;  /* 0x000000040000795c */ /* 0x000fea0000300000 */
[----:B------:R-:W-:-:S04]  /*232d0*/  IMAD.MOV.U32 R3, RZ, RZ, 0x0 ;  /* 0x00000000ff037424 */ /* 0x000fc800078e00ff */
[----:B------:R-:W-:Y:S05]  /*232e0*/  RET.REL.NODEC R2 `(attn_fwd) ;  /* 0xfffffdcc02447950 */ /* 0x000fea0003c3ffff */
        .weak           $__internal_1_$__cuda_sm10x_tcgen05_guardrail_trap_phase_invalid_during_alloc
        .type           $__internal_1_$__cuda_sm10x_tcgen05_guardrail_trap_phase_invalid_during_alloc,@function
        .size           $__internal_1_$__cuda_sm10x_tcgen05_guardrail_trap_phase_invalid_during_alloc,($__internal_2_$__cuda_sm10x_tcgen05_guardrail_trap_unallocated_columns_being_dealloced - $__internal_1_$__cuda_sm10x_tcgen05_guardrail_trap_phase_invalid_during_alloc)
$__internal_1_$__cuda_sm10x_tcgen05_guardrail_trap_phase_invalid_during_alloc:
[----:B------:R-:W-:Y:S05]  /*232f0*/  BPT.TRAP 0x1 ;  /* 0x000000040000795c */ /* 0x000fea0000300000 */
[----:B------:R-:W-:-:S04]  /*23300*/  IMAD.MOV.U32 R3, RZ, RZ, 0x0 ;  /* 0x00000000ff037424 */ /* 0x000fc800078e00ff */
[----:B------:R-:W-:Y:S05]  /*23310*/  RET.REL.NODEC R2 `(attn_fwd) ;  /* 0xfffffdcc02387950 */ /* 0x000fea0003c3ffff */
        .weak           $__internal_2_$__cuda_sm10x_tcgen05_guardrail_trap_unallocated_columns_being_dealloced
        .type           $__internal_2_$__cuda_sm10x_tcgen05_guardrail_trap_unallocated_columns_being_dealloced,@function
        .size           $__internal_2_$__cuda_sm10x_tcgen05_guardrail_trap_unallocated_columns_being_dealloced,(.L_x_27 - $__internal_2_$__cuda_sm10x_tcgen05_guardrail_trap_unallocated_columns_being_dealloced)
$__internal_2_$__cuda_sm10x_tcgen05_guardrail_trap_unallocated_columns_being_dealloced:
[----:B------:R-:W-:Y:S05]  /*23320*/  BPT.TRAP 0x1 ;  /* 0x000000040000795c */ /* 0x000fea0000300000 */
[----:B------:R-:W-:-:S04]  /*23330*/  IMAD.MOV.U32 R3, RZ, RZ, 0x0 ;  /* 0x00000000ff037424 */ /* 0x000fc800078e00ff */
[----:B------:R-:W-:Y:S05]  /*23340*/  RET.REL.NODEC R2 `(attn_fwd) ;  /* 0xfffffdcc022c7950 */ /* 0x000fea0003c3ffff */
.L_x_24:
[----:B------:R-:W-:-:S00]  /*23350*/  BRA `(.L_x_24) ;  /* 0xfffffffc00fc7947 */ /* 0x000fc0000383ffff */
[----:B------:R-:W-:-:S00]  /*23360*/  NOP ;  /* 0x0000000000007918 */ /* 0x000fc00000000000 */
        /* <DEDUP_REMOVED lines=9> */
.L_x_27:


//--------------------- .nv.global.init           --------------------------
	.section	.nv.global.init,"aw",@progbits
.nv.global.init:
	.type		_$_str,@object
	.size		_$_str,(.L_3 - _$_str)
_$_str:
        /*0000*/ 	.byte	0x5f, 0x5f, 0x43, 0x55, 0x44, 0x41, 0x5f, 0x46, 0x54, 0x5a, 0x00
.L_3:


//--------------------- .nv.shared.attn_fwd       --------------------------
	.section	.nv.shared.attn_fwd,"aw",@nobits
	.sectionflags	@""
	.align	16
	.zero		1024


//--------------------- .nv.shared.reserved.0     --------------------------
	.section	.nv.shared.reserved.0,"aw",@nobits
	.align	8
	.weak		__nv_reservedSMEM_offset_0_alias
	.size		__nv_reservedSMEM_offset_0_alias, 0, 64
	.other		__nv_reservedSMEM_offset_0_alias,@"STO_CUDA_RESERVED_SHARED STV_DEFAULT"
__nv_reservedSMEM_offset_0_alias:
	.zero		0
.nv.shared.reserved.0:
	.zero		64
	.weak		__nv_reservedSMEM_allocation_phase
	.type		__nv_reservedSMEM_allocation_phase,@object
	.size		__nv_reservedSMEM_allocation_phase,(.L_0 - __nv_reservedSMEM_allocation_phase)
__nv_reservedSMEM_allocation_phase:
	.zero		1
.L_0:
	.zero		7
	.weak		__nv_reservedSMEM_devtool_atexit_pc
	.type		__nv_reservedSMEM_devtool_atexit_pc,@object
	.size		__nv_reservedSMEM_devtool_atexit_pc,(__nv_reservedSMEM_allocation_mask - __nv_reservedSMEM_devtool_atexit_pc)
__nv_reservedSMEM_devtool_atexit_pc:
	.zero		8
	.weak		__nv_reservedSMEM_allocation_mask
	.type		__nv_reservedSMEM_allocation_mask,@object
	.size		__nv_reservedSMEM_allocation_mask,(.L_2 - __nv_reservedSMEM_allocation_mask)
__nv_reservedSMEM_allocation_mask:
	.zero		4
.L_2:


//--------------------- .nv.constant0.attn_fwd    --------------------------
	.section	.nv.constant0.attn_fwd,"a",@progbits
	.sectionflags	@""
	.align	4
.nv.constant0.attn_fwd:
	.zero		1032


//--------------------- SYMBOLS --------------------------

	.type		.nv.reservedSmem.offset0,@object
	.size		.nv.reservedSmem.offset0,0x4
	.type		.nv.reservedSmem.cap,@object
	.size		.nv.reservedSmem.cap,0x4
